	.target	sm_80

	.elftype	@"ET_EXEC"


//--------------------- .note.nv.tkinfo           --------------------------
	.section	.note.nv.tkinfo,"",@"SHT_NOTE"
	.sectionflags	@"SHF_NOTE_NV_TKINFO"
	.tkinfo
        /*0018*/ 	.word	0x00000002
        /*0030*/ 	.string	""
        /*0030*/ 	.string	"ptxas"
        /*0030*/ 	.string	"Cuda compilation tools, release 13.0, V13.0.88"
        /*0030*/ 	.string	"Build cuda_13.0.r13.0/compiler.36424714_0"
        /*0030*/ 	.string	"-v  -suppress-debug-info  -lineinfo  -arch sm_80 "



//--------------------- .note.nv.cuinfo           --------------------------
	.section	.note.nv.cuinfo,"",@"SHT_NOTE"
	.sectionflags	@"SHF_NOTE_NV_CUINFO"
        /*0018*/ 	.short	0x0002
        /*001a*/ 	.short	0x0050
        /*001c*/ 	.short	0x0082
	.zero		2


//--------------------- .nv.info                  --------------------------
	.section	.nv.info,"",@"SHT_CUDA_INFO"
	.align	4


	//----- nvinfo : EIATTR_REGCOUNT
	.align		4
        /*0000*/ 	.byte	0x04, 0x2f
        /*0002*/ 	.short	(.L_1 - .L_0)
	.align		4
.L_0:
        /*0004*/ 	.word	index@(matmul_kernel)
        /*0008*/ 	.word	0x00000020


	//----- nvinfo : EIATTR_FRAME_SIZE
	.align		4
.L_1:
        /*000c*/ 	.byte	0x04, 0x11
        /*000e*/ 	.short	(.L_3 - .L_2)
	.align		4
.L_2:
        /*0010*/ 	.word	index@(matmul_kernel)
        /*0014*/ 	.word	0x00003c08


	//----- nvinfo : EIATTR_MIN_STACK_SIZE
	.align		4
.L_3:
        /*0018*/ 	.byte	0x04, 0x12
        /*001a*/ 	.short	(.L_5 - .L_4)
	.align		4
.L_4:
        /*001c*/ 	.word	index@(matmul_kernel)
        /*0020*/ 	.word	0x00003c08
.L_5:


//--------------------- .nv.info.matmul_kernel    --------------------------
	.section	.nv.info.matmul_kernel,"",@"SHT_CUDA_INFO"
	.sectionflags	@""
	.align	4


	//----- nvinfo : EIATTR_CUDA_API_VERSION
	.align		4
        /*0000*/ 	.byte	0x04, 0x37
        /*0002*/ 	.short	(.L_7 - .L_6)
.L_6:
        /*0004*/ 	.word	0x00000082


	//----- nvinfo : EIATTR_SW2861232_WAR
	.align		4
.L_7:
        /*0008*/ 	.byte	0x01, 0x35
	.zero		2


	//----- nvinfo : EIATTR_PARAM_CBANK
	.align		4
        /*000c*/ 	.byte	0x04, 0x0a
        /*000e*/ 	.short	(.L_9 - .L_8)
	.align		4
.L_8:
        /*0010*/ 	.word	index@(.nv.constant0.matmul_kernel)
        /*0014*/ 	.short	0x0160
        /*0016*/ 	.short	0x0050


	//----- nvinfo : EIATTR_CBANK_PARAM_SIZE
	.align		4
.L_9:
        /*0018*/ 	.byte	0x03, 0x19
        /*001a*/ 	.short	0x0050


	//----- nvinfo : EIATTR_KPARAM_INFO
	.align		4
        /*001c*/ 	.byte	0x04, 0x17
        /*001e*/ 	.short	(.L_11 - .L_10)
.L_10:
        /*0020*/ 	.word	0x00000000
        /*0024*/ 	.short	0x000d
        /*0026*/ 	.short	0x0048
        /*0028*/ 	.byte	0x00, 0xf4, 0x21, 0x00


	//----- nvinfo : EIATTR_KPARAM_INFO
	.align		4
.L_11:
        /*002c*/ 	.byte	0x04, 0x17
        /*002e*/ 	.short	(.L_13 - .L_12)
.L_12:
        /*0030*/ 	.word	0x00000000
        /*0034*/ 	.short	0x000c
        /*0036*/ 	.short	0x0040
        /*0038*/ 	.byte	0x00, 0xf4, 0x21, 0x00


	//----- nvinfo : EIATTR_KPARAM_INFO
	.align		4
.L_13:
        /*003c*/ 	.byte	0x04, 0x17
        /*003e*/ 	.short	(.L_15 - .L_14)
.L_14:
        /*0040*/ 	.word	0x00000000
        /*0044*/ 	.short	0x000b
        /*0046*/ 	.short	0x0038
        /*0048*/ 	.byte	0x00, 0xf0, 0x11, 0x00


	//----- nvinfo : EIATTR_KPARAM_INFO
	.align		4
.L_15:
        /*004c*/ 	.byte	0x04, 0x17
        /*004e*/ 	.short	(.L_17 - .L_16)
.L_16:
        /*0050*/ 	.word	0x00000000
        /*0054*/ 	.short	0x000a
        /*0056*/ 	.short	0x0034
        /*0058*/ 	.byte	0x00, 0xf0, 0x11, 0x00


	//----- nvinfo : EIATTR_KPARAM_INFO
	.align		4
.L_17:
        /*005c*/ 	.byte	0x04, 0x17
        /*005e*/ 	.short	(.L_19 - .L_18)
.L_18:
        /*0060*/ 	.word	0x00000000
        /*0064*/ 	.short	0x0009
        /*0066*/ 	.short	0x0030
        /*0068*/ 	.byte	0x00, 0xf0, 0x11, 0x00


	//----- nvinfo : EIATTR_KPARAM_INFO
	.align		4
.L_19:
        /*006c*/ 	.byte	0x04, 0x17
        /*006e*/ 	.short	(.L_21 - .L_20)
.L_20:
        /*0070*/ 	.word	0x00000000
        /*0074*/ 	.short	0x0008
        /*0076*/ 	.short	0x002c
        /*0078*/ 	.byte	0x00, 0xf0, 0x11, 0x00


	//----- nvinfo : EIATTR_KPARAM_INFO
	.align		4
.L_21:
        /*007c*/ 	.byte	0x04, 0x17
        /*007e*/ 	.short	(.L_23 - .L_22)
.L_22:
        /*0080*/ 	.word	0x00000000
        /*0084*/ 	.short	0x0007
        /*0086*/ 	.short	0x0028
        /*0088*/ 	.byte	0x00, 0xf0, 0x11, 0x00


	//----- nvinfo : EIATTR_KPARAM_INFO
	.align		4
.L_23:
        /*008c*/ 	.byte	0x04, 0x17
        /*008e*/ 	.short	(.L_25 - .L_24)
.L_24:
        /*0090*/ 	.word	0x00000000
        /*0094*/ 	.short	0x0006
        /*0096*/ 	.short	0x0024
        /*0098*/ 	.byte	0x00, 0xf0, 0x11, 0x00


	//----- nvinfo : EIATTR_KPARAM_INFO
	.align		4
.L_25:
        /*009c*/ 	.byte	0x04, 0x17
        /*009e*/ 	.short	(.L_27 - .L_26)
.L_26:
        /*00a0*/ 	.word	0x00000000
        /*00a4*/ 	.short	0x0005
        /*00a6*/ 	.short	0x0020
        /*00a8*/ 	.byte	0x00, 0xf0, 0x11, 0x00


	//----- nvinfo : EIATTR_KPARAM_INFO
	.align		4
.L_27:
        /*00ac*/ 	.byte	0x04, 0x17
        /*00ae*/ 	.short	(.L_29 - .L_28)
.L_28:
        /*00b0*/ 	.word	0x00000000
        /*00b4*/ 	.short	0x0004
        /*00b6*/ 	.short	0x001c
        /*00b8*/ 	.byte	0x00, 0xf0, 0x11, 0x00


	//----- nvinfo : EIATTR_KPARAM_INFO
	.align		4
.L_29:
        /*00bc*/ 	.byte	0x04, 0x17
        /*00be*/ 	.short	(.L_31 - .L_30)
.L_30:
        /*00c0*/ 	.word	0x00000000
        /*00c4*/ 	.short	0x0003
        /*00c6*/ 	.short	0x0018
        /*00c8*/ 	.byte	0x00, 0xf0, 0x11, 0x00


	//----- nvinfo : EIATTR_KPARAM_INFO
	.align		4
.L_31:
        /*00cc*/ 	.byte	0x04, 0x17
        /*00ce*/ 	.short	(.L_33 - .L_32)
.L_32:
        /*00d0*/ 	.word	0x00000000
        /*00d4*/ 	.short	0x0002
        /*00d6*/ 	.short	0x0010
        /*00d8*/ 	.byte	0x00, 0xf4, 0x21, 0x00


	//----- nvinfo : EIATTR_KPARAM_INFO
	.align		4
.L_33:
        /*00dc*/ 	.byte	0x04, 0x17
        /*00de*/ 	.short	(.L_35 - .L_34)
.L_34:
        /*00e0*/ 	.word	0x00000000
        /*00e4*/ 	.short	0x0001
        /*00e6*/ 	.short	0x0008
        /*00e8*/ 	.byte	0x00, 0xf4, 0x21, 0x00


	//----- nvinfo : EIATTR_KPARAM_INFO
	.align		4
.L_35:
        /*00ec*/ 	.byte	0x04, 0x17
        /*00ee*/ 	.short	(.L_37 - .L_36)
.L_36:
        /*00f0*/ 	.word	0x00000000
        /*00f4*/ 	.short	0x0000
        /*00f6*/ 	.short	0x0000
        /*00f8*/ 	.byte	0x00, 0xf4, 0x21, 0x00


	//----- nvinfo : EIATTR_MAXREG_COUNT
	.align		4
.L_37:
        /*00fc*/ 	.byte	0x03, 0x1b
        /*00fe*/ 	.short	0x00ff


	//----- nvinfo : EIATTR_NUM_BARRIERS
	.align		4
        /*0100*/ 	.byte	0x02, 0x4c
        /*0102*/ 	.byte	0x01
	.zero		1


	//----- nvinfo : EIATTR_ANNOTATIONS
	.align		4
        /*0104*/ 	.byte	0x04, 0x55
        /*0106*/ 	.short	(.L_39 - .L_38)


	//   ....[0]....
.L_38:
        /*0108*/ 	.word	0x00000001
        /*010c*/ 	.byte	0x70, 0x00, 0x00, 0x00, 0x01, 0x00, 0x00, 0x00, 0xb0, 0x00, 0x00, 0x00, 0x01, 0x00, 0x00, 0x00
        /* <DEDUP_REMOVED lines=2792> */
        /*af9c*/ 	.byte	0xd0, 0x6c, 0x02, 0x00


	//----- nvinfo : EIATTR_MERCURY_ISA_VERSION
	.align		4
.L_39:
        /*afa0*/ 	.byte	0x03, 0x5f
        /*afa2*/ 	.short	0x0000


	//----- nvinfo : EIATTR_EXIT_INSTR_OFFSETS
	.align		4
        /*afa4*/ 	.byte	0x04, 0x1c
        /*afa6*/ 	.short	(.L_41 - .L_40)


	//   ....[0]....
.L_40:
        /*afa8*/ 	.word	0x00064040


	//   ....[1]....
        /*afac*/ 	.word	0x00064070


	//----- nvinfo : EIATTR_REQNTID
	.align		4
.L_41:
        /*afb0*/ 	.byte	0x04, 0x10
        /*afb2*/ 	.short	(.L_43 - .L_42)
.L_42:
        /*afb4*/ 	.word	0x00000080
        /*afb8*/ 	.word	0x00000001
        /*afbc*/ 	.word	0x00000001
.L_43:


//--------------------- .nv.callgraph             --------------------------
	.section	.nv.callgraph,"",@"SHT_CUDA_CALLGRAPH"
	.align	4
	.sectionentsize	8
	.align		4
        /*0000*/ 	.word	0x00000000
	.align		4
        /*0004*/ 	.word	0xffffffff
	.align		4
        /*0008*/ 	.word	0x00000000
	.align		4
        /*000c*/ 	.word	0xfffffffe
	.align		4
        /*0010*/ 	.word	0x00000000
	.align		4
        /*0014*/ 	.word	0xfffffffd
	.align		4
        /*0018*/ 	.word	0x00000000
	.align		4
        /*001c*/ 	.word	0xfffffffc


//--------------------- .nv.rel.action            --------------------------
	.section	.nv.rel.action,"",@"SHT_CUDA_RELOCINFO"
	.align	8
	.sectionentsize	8
        /*0000*/ 	.byte	0x73, 0x00, 0x00, 0x00, 0x00, 0x00, 0x00, 0x00, 0x00, 0x00, 0x00, 0x11, 0x25, 0x00, 0x05, 0x36


//--------------------- .nv.constant0.matmul_kernel --------------------------
	.section	.nv.constant0.matmul_kernel,"a",@progbits
	.sectionflags	@""
	.align	4
.nv.constant0.matmul_kernel:
	.zero		432


//--------------------- .text.matmul_kernel       --------------------------
	.section	.text.matmul_kernel,"ax",@progbits
	.sectioninfo	@"SHI_REGISTERS=32"
	.align	128
        .global         matmul_kernel
        .type           matmul_kernel,@function
        .size           matmul_kernel,(.L_x_4 - matmul_kernel)
        .other          matmul_kernel,@"STO_CUDA_ENTRY STV_DEFAULT"
matmul_kernel:
.text.matmul_kernel:
[----:B------:R-:W-:-:S05]  /*0000*/  IMAD.MOV.U32 R1, RZ, RZ, c[0x0][0x28] ;  /* 0x00000a00ff017624 */ /* 0x000fca00078e00ff */
[----:B------:R-:W-:Y:S01]  /*0010*/  IADD3 R1, R1, -0x3c08, RZ ;  /* 0xffffc3f801017810 */ /* 0x000fe20007ffe0ff */
[----:B------:R-:W-:Y:S01]  /*0020*/  IMAD.MOV.U32 R0, RZ, RZ, c[0x0][0x17c] ;  /* 0x00005f00ff007624 */ /* 0x000fe200078e00ff */
[----:B------:R-:W0:Y:S01]  /*0030*/  S2R R29, SR_TID.X ;  /* 0x00000000001d7919 */ /* 0x000e220000002100 */
[----:B------:R-:W-:Y:S01]  /*0040*/  ULDC.64 UR6, c[0x0][0x118] ;  /* 0x0000460000067ab9 */ /* 0x000fe20000000a00 */
[----:B------:R-:W-:Y:S01]  /*0050*/  CS2R R24, SRZ ;  /* 0x0000000000187805 */ /* 0x000fe2000001ff00 */
[----:B------:R-:W-:Y:S01]  /*0060*/  CS2R R26, SRZ ;  /* 0x00000000001a7805 */ /* 0x000fe2000001ff00 */
[----:B------:R1:W-:Y:S01]  /*0070*/  STL [R1+0x30], RZ ;  /* 0x000030ff01007387 */ /* 0x0003e20000100800 */
[----:B------:R-:W-:Y:S01]  /*0080*/  IADD3 R0, R0, 0x1ff, RZ ;  /* 0x000001ff00007810 */ /* 0x000fe20007ffe0ff */
[----:B------:R-:W-:Y:S01]  /*0090*/  CS2R R20, SRZ ;  /* 0x0000000000147805 */ /* 0x000fe2000001ff00 */
[----:B------:R-:W-:Y:S01]  /*00a0*/  CS2R R22, SRZ ;  /* 0x0000000000167805 */ /* 0x000fe2000001ff00 */
[----:B------:R1:W-:Y:S01]  /*00b0*/  STL [R1+0x34], RZ ;  /* 0x000034ff01007387 */ /* 0x0003e20000100800 */
[----:B------:R-:W-:Y:S01]  /*00c0*/  SHF.R.S32.HI R3, RZ, 0x1f, R0 ;  /* 0x0000001fff037819 */ /* 0x000fe20000011400 */
[----:B------:R-:W-:Y:S01]  /*00d0*/  CS2R R16, SRZ ;  /* 0x0000000000107805 */ /* 0x000fe2000001ff00 */
[----:B------:R-:W-:Y:S01]  /*00e0*/  CS2R R18, SRZ ;  /* 0x0000000000127805 */ /* 0x000fe2000001ff00 */
[----:B------:R1:W-:Y:S01]  /*00f0*/  STL [R1+0x38], RZ ;  /* 0x000038ff01007387 */ /* 0x0003e20000100800 */
[----:B------:R-:W-:Y:S01]  /*0100*/  LEA.HI R0, R3, R0, RZ, 0x9 ;  /* 0x0000000003007211 */ /* 0x000fe200078f48ff */
[----:B------:R-:W-:Y:S01]  /*0110*/  CS2R R12, SRZ ;  /* 0x00000000000c7805 */ /* 0x000fe2000001ff00 */
[----:B------:R-:W-:Y:S01]  /*0120*/  CS2R R14, SRZ ;  /* 0x00000000000e7805 */ /* 0x000fe2000001ff00 */
[----:B------:R1:W-:Y:S01]  /*0130*/  STL [R1+0x3c], RZ ;  /* 0x00003cff01007387 */ /* 0x0003e20000100800 */
[----:B------:R-:W-:-:S03]  /*0140*/  SHF.R.S32.HI R0, RZ, 0x9, R0 ;  /* 0x00000009ff007819 */ /* 0x000fc60000011400 */
[----:B------:R1:W-:Y:S01]  /*0150*/  STL [R1+0x20], RZ ;  /* 0x000020ff01007387 */ /* 0x0003e20000100800 */
[-C--:B------:R-:W-:Y:S02]  /*0160*/  IABS R7, R0.reuse ;  /* 0x0000000000077213 */ /* 0x080fe40000000000 */
[----:B------:R-:W-:Y:S01]  /*0170*/  IABS R10, R0 ;  /* 0x00000000000a7213 */ /* 0x000fe20000000000 */
[----:B------:R1:W-:Y:S01]  /*0180*/  STL [R1+0x24], RZ ;  /* 0x000024ff01007387 */ /* 0x0003e20000100800 */
[----:B------:R-:W2:Y:S03]  /*0190*/  I2F.RP R2, R7 ;  /* 0x0000000700027306 */ /* 0x000ea60000209400 */
[----:B------:R1:W-:Y:S04]  /*01a0*/  STL [R1+0x28], RZ ;  /* 0x000028ff01007387 */ /* 0x0003e80000100800 */
[----:B------:R1:W-:Y:S04]  /*01b0*/  STL [R1+0x2c], RZ ;  /* 0x00002cff01007387 */ /* 0x0003e80000100800 */
[----:B------:R1:W-:Y:S04]  /*01c0*/  STL [R1+0x10], RZ ;  /* 0x000010ff01007387 */ /* 0x0003e80000100800 */
[----:B------:R1:W-:Y:S01]  /*01d0*/  STL [R1+0x14], RZ ;  /* 0x000014ff01007387 */ /* 0x0003e20000100800 */
[----:B--2---:R-:W2:Y:S03]  /*01e0*/  MUFU.RCP R2, R2 ;  /* 0x0000000200027308 */ /* 0x004ea60000001000 */
[----:B------:R1:W-:Y:S04]  /*01f0*/  STL [R1+0x18], RZ ;  /* 0x000018ff01007387 */ /* 0x0003e80000100800 */
[----:B------:R1:W-:Y:S04]  /*0200*/  STL [R1+0x1c], RZ ;  /* 0x00001cff01007387 */ /* 0x0003e80000100800 */
[----:B------:R1:W-:Y:S04]  /*0210*/  STL [R1], RZ ;  /* 0x000000ff01007387 */ /* 0x0003e80000100800 */
[----:B------:R1:W-:Y:S01]  /*0220*/  STL [R1+0x4], RZ ;  /* 0x000004ff01007387 */ /* 0x0003e20000100800 */
[----:B--2---:R-:W-:-:S03]  /*0230*/  IADD3 R4, R2, 0xffffffe, RZ ;  /* 0x0ffffffe02047810 */ /* 0x004fc60007ffe0ff */
[----:B------:R1:W-:Y:S01]  /*0240*/  STL [R1+0x8], RZ ;  /* 0x000008ff01007387 */ /* 0x0003e20000100800 */
[----:B------:R2:W3:Y:S03]  /*0250*/  F2I.FTZ.U32.TRUNC.NTZ R5, R4 ;  /* 0x0000000400057305 */ /* 0x0004e6000021f000 */
[----:B------:R1:W-:Y:S04]  /*0260*/  STL [R1+0xc], RZ ;  /* 0x00000cff01007387 */ /* 0x0003e80000100800 */
[----:B------:R1:W-:Y:S01]  /*0270*/  STL [R1+0x40], RZ ;  /* 0x000040ff01007387 */ /* 0x0003e20000100800 */
[----:B--2---:R-:W-:-:S03]  /*0280*/  IMAD.MOV.U32 R4, RZ, RZ, RZ ;  /* 0x000000ffff047224 */ /* 0x004fc600078e00ff */
[----:B------:R1:W-:Y:S04]  /*0290*/  STL [R1+0x44], RZ ;  /* 0x000044ff01007387 */ /* 0x0003e80000100800 */
[----:B------:R1:W-:Y:S01]  /*02a0*/  STL [R1+0x48], RZ ;  /* 0x000048ff01007387 */ /* 0x0003e20000100800 */
[----:B---3--:R-:W-:-:S03]  /*02b0*/  IMAD.MOV R6, RZ, RZ, -R5 ;  /* 0x000000ffff067224 */ /* 0x008fc600078e0a05 */
[----:B------:R1:W-:Y:S01]  /*02c0*/  STL [R1+0x4c], RZ ;  /* 0x00004cff01007387 */ /* 0x0003e20000100800 */
[----:B------:R-:W-:-:S03]  /*02d0*/  IMAD R9, R6, R7, RZ ;  /* 0x0000000706097224 */ /* 0x000fc600078e02ff */
[----:B------:R1:W-:Y:S01]  /*02e0*/  STL [R1+0x50], RZ ;  /* 0x000050ff01007387 */ /* 0x0003e20000100800 */
[----:B------:R-:W-:-:S03]  /*02f0*/  IMAD.HI.U32 R5, R5, R9, R4 ;  /* 0x0000000905057227 */ /* 0x000fc600078e0004 */
[----:B------:R1:W-:Y:S01]  /*0300*/  STL [R1+0x54], RZ ;  /* 0x000054ff01007387 */ /* 0x0003e20000100800 */
[----:B------:R-:W-:-:S03]  /*0310*/  IMAD.MOV R9, RZ, RZ, -R10 ;  /* 0x000000ffff097224 */ /* 0x000fc600078e0a0a */
[----:B------:R1:W-:Y:S04]  /*0320*/  STL [R1+0x58], RZ ;  /* 0x000058ff01007387 */ /* 0x0003e80000100800 */
        /* <DEDUP_REMOVED lines=251> */
[----:B------:R-:W2:Y:S04]  /*12e0*/  S2R R3, SR_CTAID.X ;  /* 0x0000000000037919 */ /* 0x000ea80000002500 */
[----:B------:R1:W-:Y:S04]  /*12f0*/  STL [R1+0x598], RZ ;  /* 0x000598ff01007387 */ /* 0x0003e80000100800 */
[----:B------:R1:W-:Y:S04]  /*1300*/  STL [R1+0x59c], RZ ;  /* 0x00059cff01007387 */ /* 0x0003e80000100800 */
[----:B------:R1:W-:Y:S04]  /*1310*/  STL [R1+0x5a0], RZ ;  /* 0x0005a0ff01007387 */ /* 0x0003e80000100800 */
[----:B------:R1:W-:Y:S04]  /*1320*/  STL [R1+0x5a4], RZ ;  /* 0x0005a4ff01007387 */ /* 0x0003e80000100800 */
[----:B------:R1:W-:Y:S04]  /*1330*/  STL [R1+0x5a8], RZ ;  /* 0x0005a8ff01007387 */ /* 0x0003e80000100800 */
[----:B------:R1:W-:Y:S01]  /*1340*/  STL [R1+0x5ac], RZ ;  /* 0x0005acff01007387 */ /* 0x0003e20000100800 */
[----:B--2---:R-:W-:-:S03]  /*1350*/  IABS R8, R3 ;  /* 0x0000000300087213 */ /* 0x004fc60000000000 */
[----:B------:R1:W-:Y:S02]  /*1360*/  STL [R1+0x630], RZ ;  /* 0x000630ff01007387 */ /* 0x0003e40000100800 */
[----:B------:R-:W-:Y:S02]  /*1370*/  IMAD.MOV.U32 R6, RZ, RZ, R8 ;  /* 0x000000ffff067224 */ /* 0x000fe400078e0008 */
[----:B------:R1:W-:Y:S02]  /*1380*/  STL [R1+0x634], RZ ;  /* 0x000634ff01007387 */ /* 0x0003e40000100800 */
[----:B------:R-:W-:Y:S02]  /*1390*/  IMAD.HI.U32 R28, R5, R6, RZ ;  /* 0x00000006051c7227 */ /* 0x000fe400078e00ff */
[----:B------:R1:W-:Y:S02]  /*13a0*/  STL [R1+0x638], RZ ;  /* 0x000638ff01007387 */ /* 0x0003e40000100800 */
[----:B------:R-:W-:-:S02]  /*13b0*/  IMAD R2, R28, R9, R6 ;  /* 0x000000091c027224 */ /* 0x000fc400078e0206 */
[----:B------:R1:W-:Y:S03]  /*13c0*/  STL [R1+0x63c], RZ ;  /* 0x00063cff01007387 */ /* 0x0003e60000100800 */
[----:B------:R-:W-:Y:S01]  /*13d0*/  ISETP.GT.U32.AND P1, PT, R7, R2, PT ;  /* 0x000000020700720c */ /* 0x000fe20003f24070 */
[----:B------:R1:W-:Y:S04]  /*13e0*/  STL [R1+0x640], RZ ;  /* 0x000640ff01007387 */ /* 0x0003e80000100800 */
[----:B------:R1:W-:Y:S04]  /*13f0*/  STL [R1+0x644], RZ ;  /* 0x000644ff01007387 */ /* 0x0003e80000100800 */
[----:B------:R1:W-:Y:S04]  /*1400*/  STL [R1+0x648], RZ ;  /* 0x000648ff01007387 */ /* 0x0003e80000100800 */
[----:B------:R1:W-:Y:S01]  /*1410*/  STL [R1+0x64c], RZ ;  /* 0x00064cff01007387 */ /* 0x0003e20000100800 */
[----:B------:R-:W-:Y:S01]  /*1420*/  @!P1 IMAD.IADD R2, R2, 0x1, -R7 ;  /* 0x0000000102029824 */ /* 0x000fe200078e0a07 */
[----:B------:R-:W-:-:S02]  /*1430*/  @!P1 IADD3 R28, R28, 0x1, RZ ;  /* 0x000000011c1c9810 */ /* 0x000fc40007ffe0ff */
[----:B------:R1:W-:Y:S01]  /*1440*/  STL [R1+0x650], RZ ;  /* 0x000650ff01007387 */ /* 0x0003e20000100800 */
[----:B------:R-:W-:Y:S02]  /*1450*/  ISETP.NE.AND P1, PT, R0, RZ, PT ;  /* 0x000000ff0000720c */ /* 0x000fe40003f25270 */
[----:B------:R-:W-:Y:S01]  /*1460*/  ISETP.GE.U32.AND P0, PT, R2, R7, PT ;  /* 0x000000070200720c */ /* 0x000fe20003f06070 */
[----:B------:R1:W-:Y:S01]  /*1470*/  STL [R1+0x654], RZ ;  /* 0x000654ff01007387 */ /* 0x0003e20000100800 */
[----:B------:R-:W-:-:S03]  /*1480*/  LOP3.LUT R2, R3, R0, RZ, 0x3c, !PT ;  /* 0x0000000003027212 */ /* 0x000fc600078e3cff */
[----:B------:R1:W-:Y:S01]  /*1490*/  STL [R1+0x658], RZ ;  /* 0x000658ff01007387 */ /* 0x0003e20000100800 */
[----:B------:R-:W-:Y:S01]  /*14a0*/  ISETP.GE.AND P2, PT, R2, RZ, PT ;  /* 0x000000ff0200720c */ /* 0x000fe20003f46270 */
[----:B------:R-:W-:Y:S02]  /*14b0*/  IMAD.MOV.U32 R2, RZ, RZ, c[0x0][0x178] ;  /* 0x00005e00ff027624 */ /* 0x000fe400078e00ff */
[----:B------:R1:W-:Y:S03]  /*14c0*/  STL [R1+0x65c], RZ ;  /* 0x00065cff01007387 */ /* 0x0003e60000100800 */
[----:B------:R-:W-:Y:S01]  /*14d0*/  IADD3 R2, R2, 0xff, RZ ;  /* 0x000000ff02027810 */ /* 0x000fe20007ffe0ff */
[----:B------:R1:W-:Y:S01]  /*14e0*/  STL [R1+0x720], RZ ;  /* 0x000720ff01007387 */ /* 0x0003e20000100800 */
[----:B------:R-:W-:Y:S02]  /*14f0*/  @P0 IADD3 R28, R28, 0x1, RZ ;  /* 0x000000011c1c0810 */ /* 0x000fe40007ffe0ff */
[----:B------:R-:W-:Y:S01]  /*1500*/  SHF.R.S32.HI R5, RZ, 0x1f, R2 ;  /* 0x0000001fff057819 */ /* 0x000fe20000011402 */
[----:B------:R1:W-:Y:S02]  /*1510*/  STL [R1+0x724], RZ ;  /* 0x000724ff01007387 */ /* 0x0003e40000100800 */
[----:B------:R-:W-:Y:S01]  /*1520*/  @!P2 IMAD.MOV R28, RZ, RZ, -R28 ;  /* 0x000000ffff1ca224 */ /* 0x000fe200078e0a1c */
[----:B------:R-:W-:Y:S01]  /*1530*/  LEA.HI R5, R5, R2, RZ, 0x8 ;  /* 0x0000000205057211 */ /* 0x000fe200078f40ff */
[----:B------:R1:W-:Y:S01]  /*1540*/  STL [R1+0x728], RZ ;  /* 0x000728ff01007387 */ /* 0x0003e20000100800 */
[----:B------:R-:W-:-:S03]  /*1550*/  @!P1 LOP3.LUT R28, RZ, R0, RZ, 0x33, !PT ;  /* 0x00000000ff1c9212 */ /* 0x000fc600078e33ff */
[----:B------:R1:W-:Y:S01]  /*1560*/  STL [R1+0x72c], RZ ;  /* 0x00072cff01007387 */ /* 0x0003e20000100800 */
[----:B------:R-:W-:Y:S01]  /*1570*/  LEA.HI.SX32 R5, R5, -R28, 0x18 ;  /* 0x8000001c05057211 */ /* 0x000fe200078fc2ff */
[----:B------:R-:W-:Y:S02]  /*1580*/  IMAD.MOV R6, RZ, RZ, -R28 ;  /* 0x000000ffff067224 */ /* 0x000fe400078e0a1c */
[----:B------:R1:W-:Y:S01]  /*1590*/  STL [R1+0x730], RZ ;  /* 0x000730ff01007387 */ /* 0x0003e20000100800 */
[----:B------:R-:W-:Y:S01]  /*15a0*/  IMNMX R8, R5, 0x1, PT ;  /* 0x0000000105087817 */ /* 0x000fe20003800200 */
[----:B------:R-:W-:Y:S02]  /*15b0*/  IMAD R9, R0, R6, R3 ;  /* 0x0000000600097224 */ /* 0x000fe400078e0203 */
[----:B------:R1:W-:Y:S01]  /*15c0*/  STL [R1+0x734], RZ ;  /* 0x000734ff01007387 */ /* 0x0003e20000100800 */
[----:B------:R-:W-:Y:S02]  /*15d0*/  IABS R7, R8 ;  /* 0x0000000800077213 */ /* 0x000fe40000000000 */
        /* <DEDUP_REMOVED lines=10> */
[----:B------:R1:W-:Y:S04]  /*1680*/  STL [R1+0x814], RZ ;  /* 0x000814ff01007387 */ /* 0x0003e80000100800 */
        /* <DEDUP_REMOVED lines=11> */
[----:B------:R-:W-:Y:S01]  /*1740*/  IMAD.MOV.U32 R0, RZ, RZ, R10 ;  /* 0x000000ffff007224 */ /* 0x000fe200078e000a */
[----:B------:R-:W-:Y:S02]  /*1750*/  IABS R10, R8 ;  /* 0x00000008000a7213 */ /* 0x000fe40000000000 */
[----:B------:R1:W-:Y:S01]  /*1760*/  STL [R1+0x834], RZ ;  /* 0x000834ff01007387 */ /* 0x0003e20000100800 */
[----:B------:R-:W-:Y:S02]  /*1770*/  IMAD R3, R0, R7, RZ ;  /* 0x0000000700037224 */ /* 0x000fe400078e02ff */
[----:B------:R-:W-:Y:S01]  /*1780*/  IMAD.MOV.U32 R0, RZ, RZ, R6 ;  /* 0x000000ffff007224 */ /* 0x000fe200078e0006 */
[----:B------:R1:W-:Y:S01]  /*1790*/  STL [R1+0x838], RZ ;  /* 0x000838ff01007387 */ /* 0x0003e20000100800 */
[----:B------:R-:W-:-:S03]  /*17a0*/  IMAD.HI.U32 R5, R5, R3, R4 ;  /* 0x0000000305057227 */ /* 0x000fc600078e0004 */
[----:B------:R1:W-:Y:S01]  /*17b0*/  STL [R1+0x83c], RZ ;  /* 0x00083cff01007387 */ /* 0x0003e20000100800 */
[----:B------:R-:W-:Y:S02]  /*17c0*/  IMAD.MOV R2, RZ, RZ, -R10 ;  /* 0x000000ffff027224 */ /* 0x000fe400078e0a0a */
[----:B------:R-:W-:Y:S01]  /*17d0*/  IMAD.HI.U32 R3, R5, R0, RZ ;  /* 0x0000000005037227 */ /* 0x000fe200078e00ff */
[----:B------:R1:W-:Y:S01]  /*17e0*/  STL [R1+0x8c0], RZ ;  /* 0x0008c0ff01007387 */ /* 0x0003e20000100800 */
[----:B------:R-:W-:Y:S02]  /*17f0*/  CS2R R10, SRZ ;  /* 0x00000000000a7805 */ /* 0x000fe4000001ff00 */
[----:B------:R-:W-:Y:S01]  /*1800*/  IMAD R0, R3, R2, R0 ;  /* 0x0000000203007224 */ /* 0x000fe200078e0200 */
[----:B------:R1:W-:Y:S01]  /*1810*/  STL [R1+0x8c4], RZ ;  /* 0x0008c4ff01007387 */ /* 0x0003e20000100800 */
[----:B------:R-:W-:-:S03]  /*1820*/  IMAD.MOV.U32 R2, RZ, RZ, c[0x0][0x180] ;  /* 0x00006000ff027624 */ /* 0x000fc600078e00ff */
[----:B------:R1:W-:Y:S01]  /*1830*/  STL [R1+0x8c8], RZ ;  /* 0x0008c8ff01007387 */ /* 0x0003e20000100800 */
[----:B------:R-:W-:Y:S02]  /*1840*/  ISETP.GT.U32.AND P1, PT, R7, R0, PT ;  /* 0x000000000700720c */ /* 0x000fe40003f24070 */
[----:B------:R-:W-:Y:S01]  /*1850*/  IADD3 R2, R2, 0x1f, RZ ;  /* 0x0000001f02027810 */ /* 0x000fe20007ffe0ff */
[----:B------:R1:W-:Y:S04]  /*1860*/  STL [R1+0x8cc], RZ ;  /* 0x0008ccff01007387 */ /* 0x0003e80000100800 */
[----:B------:R1:W-:Y:S04]  /*1870*/  STL [R1+0x8d0], RZ ;  /* 0x0008d0ff01007387 */ /* 0x0003e80000100800 */
[----:B------:R1:W-:Y:S02]  /*1880*/  STL [R1+0x8d4], RZ ;  /* 0x0008d4ff01007387 */ /* 0x0003e40000100800 */
[----:B------:R-:W-:Y:S01]  /*1890*/  @!P1 IMAD.IADD R0, R0, 0x1, -R7 ;  /* 0x0000000100009824 */ /* 0x000fe200078e0a07 */
[----:B------:R-:W-:Y:S01]  /*18a0*/  @!P1 IADD3 R3, R3, 0x1, RZ ;  /* 0x0000000103039810 */ /* 0x000fe20007ffe0ff */
[----:B------:R1:W-:Y:S01]  /*18b0*/  STL [R1+0x8d8], RZ ;  /* 0x0008d8ff01007387 */ /* 0x0003e20000100800 */
[----:B------:R-:W-:-:S02]  /*18c0*/  ISETP.NE.AND P1, PT, R8, RZ, PT ;  /* 0x000000ff0800720c */ /* 0x000fc40003f25270 */
[----:B------:R-:W-:Y:S01]  /*18d0*/  ISETP.GE.U32.AND P0, PT, R0, R7, PT ;  /* 0x000000070000720c */ /* 0x000fe20003f06070 */
[----:B------:R1:W-:Y:S01]  /*18e0*/  STL [R1+0x8dc], RZ ;  /* 0x0008dcff01007387 */ /* 0x0003e20000100800 */
[----:B------:R-:W-:Y:S01]  /*18f0*/  LOP3.LUT R0, R9, R8, RZ, 0x3c, !PT ;  /* 0x0000000809007212 */ /* 0x000fe200078e3cff */
[----:B------:R-:W-:Y:S02]  /*1900*/  CS2R R6, SRZ ;  /* 0x0000000000067805 */ /* 0x000fe4000001ff00 */
[----:B------:R1:W-:Y:S01]  /*1910*/  STL [R1+0x8e0], RZ ;  /* 0x0008e0ff01007387 */ /* 0x0003e20000100800 */
[----:B------:R-:W-:Y:S02]  /*1920*/  ISETP.GE.AND P2, PT, R0, RZ, PT ;  /* 0x000000ff0000720c */ /* 0x000fe40003f46270 */
[----:B0-----:R-:W-:Y:S01]  /*1930*/  LOP3.LUT R0, R29, 0x7f, RZ, 0xc0, !PT ;  /* 0x0000007f1d007812 */ /* 0x001fe200078ec0ff */
[----:B------:R1:W-:Y:S04]  /*1940*/  STL [R1+0x8e4], RZ ;  /* 0x0008e4ff01007387 */ /* 0x0003e80000100800 */
[----:B------:R1:W-:Y:S01]  /*1950*/  STL [R1+0x8e8], RZ ;  /* 0x0008e8ff01007387 */ /* 0x0003e20000100800 */
[----:B------:R-:W-:-:S02]  /*1960*/  @P0 IADD3 R3, R3, 0x1, RZ ;  /* 0x0000000103030810 */ /* 0x000fc40007ffe0ff */
[----:B------:R-:W-:Y:S01]  /*1970*/  ISETP.GE.AND P0, PT, R2, 0x20, PT ;  /* 0x000000200200780c */ /* 0x000fe20003f06270 */
[----:B------:R1:W-:Y:S02]  /*1980*/  STL [R1+0x8ec], RZ ;  /* 0x0008ecff01007387 */ /* 0x0003e40000100800 */
[----:B------:R-:W-:Y:S01]  /*1990*/  @!P2 IMAD.MOV R3, RZ, RZ, -R3 ;  /* 0x000000ffff03a224 */ /* 0x000fe200078e0a03 */
[----:B------:R-:W-:Y:S01]  /*19a0*/  @!P1 LOP3.LUT R3, RZ, R8, RZ, 0x33, !PT ;  /* 0x00000008ff039212 */ /* 0x000fe200078e33ff */
[----:B------:R1:W-:Y:S04]  /*19b0*/  STL [R1+0x8f0], RZ ;  /* 0x0008f0ff01007387 */ /* 0x0003e80000100800 */
[----:B------:R1:W-:Y:S01]  /*19c0*/  STL [R1+0x8f4], RZ ;  /* 0x0008f4ff01007387 */ /* 0x0003e20000100800 */
[----:B------:R-:W-:-:S02]  /*19d0*/  IMAD.MOV R5, RZ, RZ, -R3 ;  /* 0x000000ffff057224 */ /* 0x000fc400078e0a03 */
[----:B------:R-:W-:Y:S01]  /*19e0*/  IMAD.SHL.U32 R3, R3, 0x200, RZ ;  /* 0x0000020003037824 */ /* 0x000fe200078e00ff */
[----:B------:R1:W-:Y:S01]  /*19f0*/  STL [R1+0x8f8], RZ ;  /* 0x0008f8ff01007387 */ /* 0x0003e20000100800 */
[----:B------:R-:W-:Y:S02]  /*1a00*/  IMAD R5, R8, R5, R9 ;  /* 0x0000000508057224 */ /* 0x000fe400078e0209 */
[----:B------:R-:W-:Y:S01]  /*1a10*/  CS2R R8, SRZ ;  /* 0x0000000000087805 */ /* 0x000fe2000001ff00 */
[----:B------:R1:W-:Y:S01]  /*1a20*/  STL [R1+0x8fc], RZ ;  /* 0x0008fcff01007387 */ /* 0x0003e20000100800 */
[----:B------:R-:W-:Y:S02]  /*1a30*/  IMAD.IADD R28, R28, 0x1, R5 ;  /* 0x000000011c1c7824 */ /* 0x000fe400078e0205 */
[----:B------:R-:W-:Y:S01]  /*1a40*/  IMAD.MOV.U32 R5, RZ, RZ, RZ ;  /* 0x000000ffff057224 */ /* 0x000fe200078e00ff */
[----:B------:R1:W-:Y:S01]  /*1a50*/  STL [R1+0x900], RZ ;  /* 0x000900ff01007387 */ /* 0x0003e20000100800 */
[----:B------:R-:W-:-:S03]  /*1a60*/  IMAD R28, R28, 0x100, R0 ;  /* 0x000001001c1c7824 */ /* 0x000fc600078e0200 */
[----:B------:R1:W-:Y:S02]  /*1a70*/  STL [R1+0x904], RZ ;  /* 0x000904ff01007387 */ /* 0x0003e40000100800 */
[----:B------:R-:W-:Y:S02]  /*1a80*/  IADD3 R29, R28, 0x80, RZ ;  /* 0x000000801c1d7810 */ /* 0x000fe40007ffe0ff */
        /* <DEDUP_REMOVED lines=153> */
[----:B------:R1:W-:Y:S01]  /*2420*/  STL [R1+0x124c], RZ ;  /* 0x00124cff01007387 */ /* 0x0003e20000100800 */
[----:B------:R-:W-:Y:S05]  /*2430*/  @!P0 BRA `(.L_x_0) ;  /* 0x0004606000008947 */ /* 0x000fea0003800000 */
[----:B------:R-:W-:Y:S01]  /*2440*/  IABS R4, c[0x0][0x178] ;  /* 0x00005e0000047a13 */ /* 0x000fe20000000000 */
[----:B------:R-:W0:Y:S01]  /*2450*/  S2R R15, SR_TID.X ;  /* 0x00000000000f7919 */ /* 0x000e220000002100 */
[----:B------:R-:W-:-:S02]  /*2460*/  IABS R8, c[0x0][0x17c] ;  /* 0x00005f0000087a13 */ /* 0x000fc40000000000 */
[----:B------:R-:W2:Y:S01]  /*2470*/  I2F.RP R5, R4 ;  /* 0x0000000400057306 */ /* 0x000ea20000209400 */
[----:B------:R-:W-:Y:S07]  /*2480*/  STL [R1+0x1794], R3 ;  /* 0x0017940301007387 */ /* 0x000fee0000100800 */
[----:B------:R-:W3:Y:S08]  /*2490*/  I2F.RP R0, R8 ;  /* 0x0000000800007306 */ /* 0x000ef00000209400 */
[----:B--2---:R-:W2:Y:S01]  /*24a0*/  MUFU.RCP R5, R5 ;  /* 0x0000000500057308 */ /* 0x004ea20000001000 */
[----:B0-----:R-:W-:-:S07]  /*24b0*/  LOP3.LUT R15, R15, 0x60, RZ, 0xc0, !PT ;  /* 0x000000600f0f7812 */ /* 0x001fce00078ec0ff */
[----:B---3--:R-:W0:Y:S01]  /*24c0*/  MUFU.RCP R0, R0 ;  /* 0x0000000000007308 */ /* 0x008e220000001000 */
[----:B------:R-:W-:Y:S02]  /*24d0*/  LEA.HI R10, R15, R3, RZ, 0x1b ;  /* 0x000000030f0a7211 */ /* 0x000fe400078fd8ff */
[----:B------:R-:W-:Y:S02]  /*24e0*/  IABS R15, R29 ;  /* 0x0000001d000f7213 */ /* 0x000fe40000000000 */
[----:B------:R-:W-:Y:S02]  /*24f0*/  IABS R23, R10 ;  /* 0x0000000a00177213 */ /* 0x000fe40000000000 */
[----:B------:R-:W-:Y:S02]  /*2500*/  IADD3 R16, R10, 0x1f8, RZ ;  /* 0x000001f80a107810 */ /* 0x000fe40007ffe0ff */
[----:B--2---:R-:W-:Y:S02]  /*2510*/  IADD3 R12, R5, 0xffffffe, RZ ;  /* 0x0ffffffe050c7810 */ /* 0x004fe40007ffe0ff */
[----:B------:R-:W-:-:S02]  /*2520*/  ISETP.GE.AND P4, PT, R16, RZ, PT ;  /* 0x000000ff1000720c */ /* 0x000fc40003f86270 */
[----:B------:R2:W3:Y:S01]  /*2530*/  F2I.FTZ.U32.TRUNC.NTZ R13, R12 ;  /* 0x0000000c000d7305 */ /* 0x0004e2000021f000 */
[----:B0-----:R-:W-:-:S07]  /*2540*/  IADD3 R6, R0, 0xffffffe, RZ ;  /* 0x0ffffffe00067810 */ /* 0x001fce0007ffe0ff */
[----:B------:R0:W4:Y:S01]  /*2550*/  F2I.FTZ.U32.TRUNC.NTZ R7, R6 ;  /* 0x0000000600077305 */ /* 0x000122000021f000 */
[----:B--2---:R-:W-:Y:S02]  /*2560*/  IMAD.MOV.U32 R12, RZ, RZ, RZ ;  /* 0x000000ffff0c7224 */ /* 0x004fe400078e00ff */
[----:B---3--:R-:W-:Y:S02]  /*2570*/  IMAD.MOV R11, RZ, RZ, -R13 ;  /* 0x000000ffff0b7224 */ /* 0x008fe400078e0a0d */
[----:B0-----:R-:W-:Y:S02]  /*2580*/  IMAD.MOV.U32 R6, RZ, RZ, RZ ;  /* 0x000000ffff067224 */ /* 0x001fe400078e00ff */
[----:B------:R-:W-:Y:S01]  /*2590*/  IMAD R5, R11, R4, RZ ;  /* 0x000000040b057224 */ /* 0x000fe200078e02ff */
[----:B------:R-:W-:Y:S01]  /*25a0*/  IADD3 R11, R10, 0x1fc, RZ ;  /* 0x000001fc0a0b7810 */ /* 0x000fe20007ffe0ff */
[----:B----4-:R-:W-:-:S03]  /*25b0*/  IMAD.MOV R9, RZ, RZ, -R7 ;  /* 0x000000ffff097224 */ /* 0x010fc600078e0a07 */
[----:B------:R-:W-:Y:S01]  /*25c0*/  IABS R14, R11 ;  /* 0x0000000b000e7213 */ /* 0x000fe20000000000 */
[----:B------:R-:W-:Y:S01]  /*25d0*/  IMAD.HI.U32 R12, R13, R5, R12 ;  /* 0x000000050d0c7227 */ /* 0x000fe200078e000c */
[----:B------:R-:W-:-:S03]  /*25e0*/  ISETP.GE.AND P0, PT, R11, RZ, PT ;  /* 0x000000ff0b00720c */ /* 0x000fc60003f06270 */
[----:B------:R-:W-:-:S04]  /*25f0*/  IMAD R9, R9, R8, RZ ;  /* 0x0000000809097224 */ /* 0x000fc800078e02ff */
[----:B------:R-:W-:Y:S01]  /*2600*/  IMAD.HI.U32 R0, R7, R9, R6 ;  /* 0x0000000907007227 */ /* 0x000fe200078e0006 */
[----:B------:R-:W-:Y:S02]  /*2610*/  IABS R7, R28 ;  /* 0x0000001c00077213 */ /* 0x000fe40000000000 */
[----:B------:R-:W-:Y:S01]  /*2620*/  SHF.R.S32.HI R9, RZ, 0x1f, R2 ;  /* 0x0000001fff097819 */ /* 0x000fe20000011402 */
[----:B------:R-:W-:-:S03]  /*2630*/  IMAD.HI.U32 R6, R12, R15, RZ ;  /* 0x0000000f0c067227 */ /* 0x000fc600078e00ff */
[----:B------:R-:W-:Y:S01]  /*2640*/  LEA.HI R2, R9, R2, RZ, 0x5 ;  /* 0x0000000209027211 */ /* 0x000fe200078f28ff */
[----:B------:R-:W-:-:S04]  /*2650*/  IMAD.HI.U32 R5, R0, R23, RZ ;  /* 0x0000001700057227 */ /* 0x000fc800078e00ff */
[----:B------:R-:W-:Y:S01]  /*2660*/  IMAD.HI.U32 R12, R12, R7, RZ ;  /* 0x000000070c0c7227 */ /* 0x000fe200078e00ff */
[----:B------:R0:W-:Y:S03]  /*2670*/  STL [R1+0x20c], R2 ;  /* 0x00020c0201007387 */ /* 0x0001e60000100800 */
[----:B------:R-:W-:Y:S01]  /*2680*/  IMAD.MOV R13, RZ, RZ, -R5 ;  /* 0x000000ffff0d7224 */ /* 0x000fe200078e0a05 */
[----:B------:R2:W-:Y:S01]  /*2690*/  STL [R1+0x1798], R29 ;  /* 0x0017981d01007387 */ /* 0x0005e20000100800 */
[----:B------:R-:W-:Y:S02]  /*26a0*/  IMAD.MOV R12, RZ, RZ, -R12 ;  /* 0x000000ffff0c7224 */ /* 0x000fe400078e0a0c */
[----:B------:R-:W-:Y:S01]  /*26b0*/  IMAD.MOV R6, RZ, RZ, -R6 ;  /* 0x000000ffff067224 */ /* 0x000fe200078e0a06 */
[----:B------:R-:W-:Y:S01]  /*26c0*/  STL [R1+0x179c], R28 ;  /* 0x00179c1c01007387 */ /* 0x000fe20000100800 */
[----:B------:R-:W-:Y:S01]  /*26d0*/  IMAD R23, R8, R13, R23 ;  /* 0x0000000d08177224 */ /* 0x000fe200078e0217 */
[----:B------:R-:W-:Y:S01]  /*26e0*/  IABS R13, R16 ;  /* 0x00000010000d7213 */ /* 0x000fe20000000000 */
[----:B------:R-:W-:Y:S01]  /*26f0*/  IMAD R7, R4, R12, R7 ;  /* 0x0000000c04077224 */ /* 0x000fe200078e0207 */
[----:B------:R-:W-:Y:S01]  /*2700*/  IADD3 R12, R10, 0x1f4, RZ ;  /* 0x000001f40a0c7810 */ /* 0x000fe20007ffe0ff */
[----:B------:R-:W-:Y:S01]  /*2710*/  IMAD R15, R4, R6, R15 ;  /* 0x00000006040f7224 */ /* 0x000fe200078e020f */
[----:B------:R-:W-:Y:S01]  /*2720*/  ISETP.GT.U32.AND P1, PT, R8, R23, PT ;  /* 0x000000170800720c */ /* 0x000fe20003f24070 */
[----:B------:R-:W-:Y:S01]  /*2730*/  IMAD.MOV.U32 R5, RZ, RZ, R14 ;  /* 0x000000ffff057224 */ /* 0x000fe200078e000e */
[----:B------:R-:W-:-:S02]  /*2740*/  ISETP.GT.U32.AND P3, PT, R4, R7, PT ;  /* 0x000000070400720c */ /* 0x000fc40003f64070 */
[----:B------:R-:W-:Y:S01]  /*2750*/  ISETP.GT.U32.AND P2, PT, R4, R15, PT ;  /* 0x0000000f0400720c */ /* 0x000fe20003f44070 */
[----:B0-----:R-:W-:Y:S01]  /*2760*/  IMAD.HI.U32 R2, R0, R5, RZ ;  /* 0x0000000500027227 */ /* 0x001fe200078e00ff */
[----:B------:R-:W-:Y:S02]  /*2770*/  IABS R11, R12 ;  /* 0x0000000c000b7213 */ /* 0x000fe40000000000 */
[C---:B------:R-:W-:Y:S01]  /*2780*/  IADD3 R14, R10.reuse, 0x1f0, RZ ;  /* 0x000001f00a0e7810 */ /* 0x040fe20007ffe0ff */
[----:B------:R-:W-:Y:S01]  /*2790*/  IMAD.MOV R2, RZ, RZ, -R2 ;  /* 0x000000ffff027224 */ /* 0x000fe200078e0a02 */
[----:B------:R-:W-:Y:S02]  /*27a0*/  IADD3 R16, R10, 0x1ec, RZ ;  /* 0x000001ec0a107810 */ /* 0x000fe40007ffe0ff */
[----:B------:R-:W-:Y:S01]  /*27b0*/  IABS R9, R14 ;  /* 0x0000000e00097213 */ /* 0x000fe20000000000 */
[----:B------:R-:W-:Y:S02]  /*27c0*/  @!P1 IMAD.IADD R23, R23, 0x1, -R8 ;  /* 0x0000000117179824 */ /* 0x000fe400078e0a08 */
[----:B------:R-:W-:-:S02]  /*27d0*/  @!P3 IMAD.IADD R7, R7, 0x1, -R4 ;  /* 0x000000010707b824 */ /* 0x000fc400078e0a04 */
[----:B------:R-:W-:Y:S01]  /*27e0*/  @!P2 IMAD.IADD R15, R15, 0x1, -R4 ;  /* 0x000000010f0fa824 */ /* 0x000fe200078e0a04 */
[C---:B------:R-:W-:Y:S01]  /*27f0*/  ISETP.GT.U32.AND P6, PT, R8.reuse, R23, PT ;  /* 0x000000170800720c */ /* 0x040fe20003fc4070 */
[----:B------:R-:W-:Y:S01]  /*2800*/  IMAD R5, R8, R2, R5 ;  /* 0x0000000208057224 */ /* 0x000fe200078e0205 */
[----:B------:R-:W-:Y:S01]  /*2810*/  ISETP.GT.U32.AND P2, PT, R4, R7, PT ;  /* 0x000000070400720c */ /* 0x000fe20003f44070 */
[----:B------:R-:W-:Y:S01]  /*2820*/  IMAD.HI.U32 R2, R0, R13, RZ ;  /* 0x0000000d00027227 */ /* 0x000fe200078e00ff */
[----:B------:R-:W-:Y:S02]  /*2830*/  ISETP.GT.U32.AND P1, PT, R4, R15, PT ;  /* 0x0000000f0400720c */ /* 0x000fe40003f24070 */
[----:B------:R-:W-:Y:S01]  /*2840*/  ISETP.GT.U32.AND P5, PT, R8, R5, PT ;  /* 0x000000050800720c */ /* 0x000fe20003fa4070 */
[----:B------:R-:W-:Y:S02]  /*2850*/  IMAD.MOV R6, RZ, RZ, -R2 ;  /* 0x000000ffff067224 */ /* 0x000fe400078e0a02 */
[----:B------:R-:W-:-:S04]  /*2860*/  IMAD.HI.U32 R2, R0, R11, RZ ;  /* 0x0000000b00027227 */ /* 0x000fc800078e00ff */
[----:B------:R-:W-:Y:S01]  /*2870*/  @!P6 IMAD.IADD R23, R23, 0x1, -R8 ;  /* 0x000000011717e824 */ /* 0x000fe200078e0a08 */
[----:B------:R-:W-:Y:S01]  /*2880*/  ISETP.GE.AND P6, PT, R29, RZ, PT ;  /* 0x000000ff1d00720c */ /* 0x000fe20003fc6270 */
[----:B------:R-:W-:Y:S01]  /*2890*/  @!P2 IMAD.IADD R7, R7, 0x1, -R4 ;  /* 0x000000010707a824 */ /* 0x000fe200078e0a04 */
[----:B------:R-:W-:Y:S01]  /*28a0*/  ISETP.GE.AND P2, PT, R28, RZ, PT ;  /* 0x000000ff1c00720c */ /* 0x000fe20003f46270 */
[----:B------:R-:W-:Y:S02]  /*28b0*/  IMAD.MOV R2, RZ, RZ, -R2 ;  /* 0x000000ffff027224 */ /* 0x000fe400078e0a02 */
[C---:B------:R-:W-:Y:S02]  /*28c0*/  IMAD R13, R8.reuse, R6, R13 ;  /* 0x00000006080d7224 */ /* 0x040fe400078e020d */
[----:B------:R-:W-:Y:S01]  /*28d0*/  @!P1 IMAD.IADD R15, R15, 0x1, -R4 ;  /* 0x000000010f0f9824 */ /* 0x000fe200078e0a04 */
[----:B------:R-:W-:Y:S01]  /*28e0*/  IABS R4, R16 ;  /* 0x0000001000047213 */ /* 0x000fe20000000000 */
[C---:B------:R-:W-:Y:S01]  /*28f0*/  IMAD R11, R8.reuse, R2, R11 ;  /* 0x00000002080b7224 */ /* 0x040fe200078e020b */
[C---:B------:R-:W-:Y:S01]  /*2900*/  ISETP.GT.U32.AND P3, PT, R8.reuse, R13, PT ;  /* 0x0000000d0800720c */ /* 0x040fe20003f64070 */
[----:B------:R-:W-:Y:S01]  /*2910*/  @!P5 IMAD.IADD R5, R5, 0x1, -R8 ;  /* 0x000000010505d824 */ /* 0x000fe200078e0a08 */
[----:B------:R-:W-:Y:S01]  /*2920*/  ISETP.NE.AND P5, PT, RZ, c[0x0][0x178], PT ;  /* 0x00005e00ff007a0c */ /* 0x000fe20003fa5270 */
[----:B------:R-:W-:Y:S01]  /*2930*/  @!P6 IMAD.MOV R15, RZ, RZ, -R15 ;  /* 0x000000ffff0fe224 */ /* 0x000fe200078e0a0f */
[----:B------:R-:W-:Y:S01]  /*2940*/  LOP3.LUT R2, RZ, c[0x0][0x178], RZ, 0x33, !PT ;  /* 0x00005e00ff027a12 */ /* 0x000fe200078e33ff */
[----:B------:R-:W-:Y:S01]  /*2950*/  @!P2 IMAD.MOV R7, RZ, RZ, -R7 ;  /* 0x000000ffff07a224 */ /* 0x000fe200078e0a07 */
[----:B------:R-:W-:Y:S01]  /*2960*/  ISETP.GT.U32.AND P2, PT, R8, R11, PT ;  /* 0x0000000b0800720c */ /* 0x000fe20003f44070 */
[----:B------:R-:W-:Y:S01]  /*2970*/  IMAD.HI.U32 R6, R0, R9, RZ ;  /* 0x0000000900067227 */ /* 0x000fe200078e00ff */
[----:B------:R-:W-:-:S02]  /*2980*/  ISETP.GT.U32.AND P6, PT, R8, R5, PT ;  /* 0x000000050800720c */ /* 0x000fc40003fc4070 */
[C---:B--2---:R-:W-:Y:S01]  /*2990*/  SEL R29, R2.reuse, R15, !P5 ;  /* 0x0000000f021d7207 */ /* 0x044fe20006800000 */
[----:B------:R-:W-:Y:S01]  /*29a0*/  IMAD.MOV R6, RZ, RZ, -R6 ;  /* 0x000000ffff067224 */ /* 0x000fe200078e0a06 */
[----:B------:R-:W-:Y:S01]  /*29b0*/  SEL R3, R2, R7, !P5 ;  /* 0x0000000702037207 */ /* 0x000fe20006800000 */
[----:B------:R-:W-:Y:S01]  /*29c0*/  @!P3 IMAD.IADD R13, R13, 0x1, -R8 ;  /* 0x000000010d0db824 */ /* 0x000fe200078e0a08 */
[----:B------:R-:W-:Y:S01]  /*29d0*/  ISETP.GE.AND P5, PT, R10, RZ, PT ;  /* 0x000000ff0a00720c */ /* 0x000fe20003fa6270 */
[----:B------:R-:W-:Y:S01]  /*29e0*/  IMAD R9, R8, R6, R9 ;  /* 0x0000000608097224 */ /* 0x000fe200078e0209 */
[----:B------:R-:W-:Y:S01]  /*29f0*/  ISETP.GE.AND P1, PT, R12, RZ, PT ;  /* 0x000000ff0c00720c */ /* 0x000fe20003f26270 */
[----:B------:R-:W-:Y:S01]  /*2a00*/  IMAD.MOV.U32 R7, RZ, RZ, R4 ;  /* 0x000000ffff077224 */ /* 0x000fe200078e0004 */
[----:B------:R-:W-:Y:S01]  /*2a10*/  ISETP.GT.U32.AND P3, PT, R8, R13, PT ;  /* 0x0000000d0800720c */ /* 0x000fe20003f64070 */
[--C-:B------:R-:W-:Y:S01]  /*2a20*/  @!P2 IMAD.IADD R11, R11, 0x1, -R8.reuse ;  /* 0x000000010b0ba824 */ /* 0x100fe200078e0a08 */
[----:B------:R-:W-:Y:S01]  /*2a30*/  IADD3 R12, R10, 0x1e8, RZ ;  /* 0x000001e80a0c7810 */ /* 0x000fe20007ffe0ff */
[----:B------:R-:W-:Y:S01]  /*2a40*/  @!P6 IMAD.IADD R5, R5, 0x1, -R8 ;  /* 0x000000010505e824 */ /* 0x000fe200078e0a08 */
[----:B------:R-:W-:Y:S01]  /*2a50*/  ISETP.GT.U32.AND P6, PT, R8, R9, PT ;  /* 0x000000090800720c */ /* 0x000fe20003fc4070 */
[----:B------:R-:W-:Y:S01]  /*2a60*/  IMAD.HI.U32 R2, R0, R7, RZ ;  /* 0x0000000700027227 */ /* 0x000fe200078e00ff */
[----:B------:R-:W-:Y:S01]  /*2a70*/  IADD3 R6, R10, 0x1e4, RZ ;  /* 0x000001e40a067810 */ /* 0x000fe20007ffe0ff */
[----:B------:R-:W-:Y:S01]  /*2a80*/  STL [R1+0x188c], R29 ;  /* 0x00188c1d01007387 */ /* 0x000fe20000100800 */
[----:B------:R-:W-:Y:S01]  /*2a90*/  IABS R15, R12 ;  /* 0x0000000c000f7213 */ /* 0x000fe20000000000 */
[----:B------:R-:W-:Y:S01]  /*2aa0*/  @!P5 IMAD.MOV R23, RZ, RZ, -R23 ;  /* 0x000000ffff17d224 */ /* 0x000fe200078e0a17 */
[----:B------:R-:W-:Y:S01]  /*2ab0*/  ISETP.GT.U32.AND P5, PT, R8, R11, PT ;  /* 0x0000000b0800720c */ /* 0x000fe20003fa4070 */
[----:B------:R-:W-:Y:S01]  /*2ac0*/  IMAD.MOV R2, RZ, RZ, -R2 ;  /* 0x000000ffff027224 */ /* 0x000fe200078e0a02 */
[----:B------:R-:W-:Y:S01]  /*2ad0*/  IABS R17, R6 ;  /* 0x0000000600117213 */ /* 0x000fe20000000000 */
[----:B------:R-:W-:Y:S01]  /*2ae0*/  IMAD.HI.U32 R4, R0, R15, RZ ;  /* 0x0000000f00047227 */ /* 0x000fe200078e00ff */
[----:B------:R0:W-:Y:S01]  /*2af0*/  STL [R1+0x1890], R3 ;  /* 0x0018900301007387 */ /* 0x0001e20000100800 */
[----:B------:R-:W-:-:S02]  /*2b00*/  ISETP.GE.AND P2, PT, R16, RZ, PT ;  /* 0x000000ff1000720c */ /* 0x000fc40003f46270 */
[----:B------:R-:W-:Y:S01]  /*2b10*/  IMAD R7, R8, R2, R7 ;  /* 0x0000000208077224 */ /* 0x000fe200078e0207 */
[----:B------:R-:W-:Y:S01]  /*2b20*/  IADD3 R16, R10, 0x1b8, RZ ;  /* 0x000001b80a107810 */ /* 0x000fe20007ffe0ff */
[----:B------:R-:W-:-:S04]  /*2b30*/  IMAD.HI.U32 R2, R0, R17, RZ ;  /* 0x0000001100027227 */ /* 0x000fc800078e00ff */
[----:B------:R-:W-:Y:S01]  /*2b40*/  @!P3 IMAD.IADD R13, R13, 0x1, -R8 ;  /* 0x000000010d0db824 */ /* 0x000fe200078e0a08 */
[----:B------:R-:W-:Y:S01]  /*2b50*/  ISETP.GE.AND P3, PT, R14, RZ, PT ;  /* 0x000000ff0e00720c */ /* 0x000fe20003f66270 */
[----:B------:R-:W-:Y:S02]  /*2b60*/  IMAD.MOV R4, RZ, RZ, -R4 ;  /* 0x000000ffff047224 */ /* 0x000fe400078e0a04 */
[----:B------:R-:W-:Y:S02]  /*2b70*/  @!P6 IMAD.IADD R9, R9, 0x1, -R8 ;  /* 0x000000010909e824 */ /* 0x000fe400078e0a08 */
[----:B------:R-:W-:Y:S01]  /*2b80*/  IMAD.MOV R14, RZ, RZ, -R2 ;  /* 0x000000ffff0e7224 */ /* 0x000fe200078e0a02 */
[----:B------:R-:W-:Y:S01]  /*2b90*/  IADD3 R2, R10, 0x1e0, RZ ;  /* 0x000001e00a027810 */ /* 0x000fe20007ffe0ff */
[----:B------:R-:W-:Y:S01]  /*2ba0*/  @!P5 IMAD.IADD R11, R11, 0x1, -R8 ;  /* 0x000000010b0bd824 */ /* 0x000fe200078e0a08 */
[----:B------:R-:W-:Y:S01]  /*2bb0*/  ISETP.GT.U32.AND P6, PT, R8, R9, PT ;  /* 0x000000090800720c */ /* 0x000fe20003fc4070 */
[----:B------:R-:W-:-:S02]  /*2bc0*/  IMAD.MOV.U32 R19, RZ, RZ, R5 ;  /* 0x000000ffff137224 */ /* 0x000fc400078e0005 */
[C---:B------:R-:W-:Y:S02]  /*2bd0*/  IMAD R5, R8.reuse, R4, R15 ;  /* 0x0000000408057224 */ /* 0x040fe400078e020f */
[----:B------:R-:W-:Y:S01]  /*2be0*/  IMAD R14, R8, R14, R17 ;  /* 0x0000000e080e7224 */ /* 0x000fe200078e0211 */
[----:B------:R-:W-:Y:S01]  /*2bf0*/  IADD3 R17, R10, 0x1d4, RZ ;  /* 0x000001d40a117810 */ /* 0x000fe20007ffe0ff */
[----:B------:R-:W-:Y:S01]  /*2c00*/  IMAD.MOV.U32 R15, RZ, RZ, R11 ;  /* 0x000000ffff0f7224 */ /* 0x000fe200078e000b */
[C---:B------:R-:W-:Y:S01]  /*2c10*/  ISETP.GT.U32.AND P5, PT, R8.reuse, R5, PT ;  /* 0x000000050800720c */ /* 0x040fe20003fa4070 */
[----:B------:R-:W-:Y:S01]  /*2c20*/  @!P0 IMAD.MOV R19, RZ, RZ, -R19 ;  /* 0x000000ffff138224 */ /* 0x000fe200078e0a13 */
[C---:B------:R-:W-:Y:S01]  /*2c30*/  ISETP.GT.U32.AND P0, PT, R8.reuse, R7, PT ;  /* 0x000000070800720c */ /* 0x040fe20003f04070 */
[----:B------:R-:W-:Y:S01]  /*2c40*/  @!P1 IMAD.MOV R15, RZ, RZ, -R15 ;  /* 0x000000ffff0f9224 */ /* 0x000fe200078e0a0f */
[----:B------:R-:W-:Y:S01]  /*2c50*/  ISETP.GT.U32.AND P1, PT, R8, R14, PT ;  /* 0x0000000e0800720c */ /* 0x000fe20003f24070 */
[----:B------:R-:W-:Y:S01]  /*2c60*/  @!P6 IMAD.IADD R9, R9, 0x1, -R8 ;  /* 0x000000010909e824 */ /* 0x000fe200078e0a08 */
[----:B------:R-:W-:Y:S01]  /*2c70*/  ISETP.GE.AND P6, PT, R6, RZ, PT ;  /* 0x000000ff0600720c */ /* 0x000fe20003fc6270 */
[----:B------:R2:W-:Y:S01]  /*2c80*/  STL [R1+0x50], R19 ;  /* 0x0000501301007387 */ /* 0x0005e20000100800 */
[----:B------:R-:W-:Y:S01]  /*2c90*/  IADD3 R6, R10, 0x1dc, RZ ;  /* 0x000001dc0a067810 */ /* 0x000fe20007ffe0ff */
[----:B------:R-:W-:Y:S01]  /*2ca0*/  IMAD.MOV.U32 R18, RZ, RZ, R13 ;  /* 0x000000ffff127224 */ /* 0x000fe200078e000d */
[----:B------:R-:W-:Y:S01]  /*2cb0*/  IABS R13, R2 ;  /* 0x00000002000d7213 */ /* 0x000fe20000000000 */
[----:B0-----:R-:W-:-:S02]  /*2cc0*/  IMAD.MOV.U32 R3, RZ, RZ, R9 ;  /* 0x000000ffff037224 */ /* 0x001fc400078e0009 */
[--C-:B------:R-:W-:Y:S02]  /*2cd0*/  @!P5 IMAD.IADD R5, R5, 0x1, -R8.reuse ;  /* 0x000000010505d824 */ /* 0x100fe400078e0a08 */
[--C-:B------:R-:W-:Y:S02]  /*2ce0*/  @!P0 IMAD.IADD R7, R7, 0x1, -R8.reuse ;  /* 0x0000000107078824 */ /* 0x100fe400078e0a08 */
[----:B------:R-:W-:Y:S01]  /*2cf0*/  @!P1 IMAD.IADD R14, R14, 0x1, -R8 ;  /* 0x000000010e0e9824 */ /* 0x000fe200078e0a08 */
[----:B--2---:R-:W-:Y:S01]  /*2d00*/  IABS R19, R6 ;  /* 0x0000000600137213 */ /* 0x004fe20000000000 */
[----:B------:R-:W-:Y:S01]  /*2d10*/  @!P4 IMAD.MOV R18, RZ, RZ, -R18 ;  /* 0x000000ffff12c224 */ /* 0x000fe200078e0a12 */
[C---:B------:R-:W-:Y:S01]  /*2d20*/  ISETP.GT.U32.AND P0, PT, R8.reuse, R7, PT ;  /* 0x000000070800720c */ /* 0x040fe20003f04070 */
[----:B------:R-:W-:Y:S01]  /*2d30*/  @!P3 IMAD.MOV R3, RZ, RZ, -R3 ;  /* 0x000000ffff03b224 */ /* 0x000fe200078e0a03 */
[----:B------:R-:W-:Y:S01]  /*2d40*/  ISETP.GT.U32.AND P5, PT, R8, R5, PT ;  /* 0x000000050800720c */ /* 0x000fe20003fa4070 */
[----:B------:R-:W-:Y:S01]  /*2d50*/  IMAD.HI.U32 R9, R0, R19, RZ ;  /* 0x0000001300097227 */ /* 0x000fe200078e00ff */
[----:B------:R-:W-:Y:S01]  /*2d60*/  ISETP.GT.U32.AND P1, PT, R8, R14, PT ;  /* 0x0000000e0800720c */ /* 0x000fe20003f24070 */
[----:B------:R-:W-:Y:S01]  /*2d70*/  STL [R1+0x34], R18 ;  /* 0x0000341201007387 */ /* 0x000fe20000100800 */
[----:B------:R-:W-:Y:S01]  /*2d80*/  ISETP.GE.AND P4, PT, R12, RZ, PT ;  /* 0x000000ff0c00720c */ /* 0x000fe20003f86270 */
[----:B------:R-:W-:Y:S01]  /*2d90*/  IMAD.MOV R9, RZ, RZ, -R9 ;  /* 0x000000ffff097224 */ /* 0x000fe200078e0a09 */
[----:B------:R-:W-:Y:S01]  /*2da0*/  IADD3 R12, R10, 0x1d8, RZ ;  /* 0x000001d80a0c7810 */ /* 0x000fe20007ffe0ff */
[----:B------:R0:W-:Y:S01]  /*2db0*/  STL [R1+0x28], R15 ;  /* 0x0000280f01007387 */ /* 0x0001e20000100800 */
[----:B------:R-:W-:Y:S01]  /*2dc0*/  ISETP.GE.AND P3, PT, R2, RZ, PT ;  /* 0x000000ff0200720c */ /* 0x000fe20003f66270 */
[----:B------:R-:W-:Y:S01]  /*2dd0*/  IMAD R19, R8, R9, R19 ;  /* 0x0000000908137224 */ /* 0x000fe200078e0213 */
[----:B------:R-:W-:Y:S01]  /*2de0*/  IABS R4, R12 ;  /* 0x0000000c00047213 */ /* 0x000fe20000000000 */
[--C-:B------:R-:W-:Y:S01]  /*2df0*/  @!P0 IMAD.IADD R7, R7, 0x1, -R8.reuse ;  /* 0x0000000107078824 */ /* 0x100fe200078e0a08 */
[----:B------:R2:W-:Y:S01]  /*2e00*/  STL [R1+0x24], R3 ;  /* 0x0000240301007387 */ /* 0x0005e20000100800 */
[----:B------:R-:W-:Y:S01]  /*2e10*/  @!P5 IMAD.IADD R5, R5, 0x1, -R8 ;  /* 0x000000010505d824 */ /* 0x000fe200078e0a08 */
[----:B------:R-:W-:Y:S01]  /*2e20*/  IADD3 R9, R10, 0x1d0, RZ ;  /* 0x000001d00a097810 */ /* 0x000fe20007ffe0ff */
[----:B------:R-:W-:Y:S01]  /*2e30*/  IMAD.MOV.U32 R11, RZ, RZ, R4 ;  /* 0x000000ffff0b7224 */ /* 0x000fe200078e0004 */
[----:B------:R-:W-:Y:S01]  /*2e40*/  ISETP.GE.AND P0, PT, R6, RZ, PT ;  /* 0x000000ff0600720c */ /* 0x000fe20003f06270 */
[----:B------:R-:W-:Y:S01]  /*2e50*/  IMAD.HI.U32 R4, R0, R13, RZ ;  /* 0x0000000d00047227 */ /* 0x000fe200078e00ff */
[----:B------:R-:W-:-:S02]  /*2e60*/  IABS R27, R9 ;  /* 0x00000009001b7213 */ /* 0x000fc40000000000 */
[----:B------:R-:W-:Y:S01]  /*2e70*/  IADD3 R6, R10, 0x1cc, RZ ;  /* 0x000001cc0a067810 */ /* 0x000fe20007ffe0ff */
[----:B------:R-:W-:Y:S01]  /*2e80*/  @!P1 IMAD.IADD R14, R14, 0x1, -R8 ;  /* 0x000000010e0e9824 */ /* 0x000fe200078e0a08 */
[----:B------:R-:W-:Y:S01]  /*2e90*/  ISETP.GT.U32.AND P1, PT, R8, R19, PT ;  /* 0x000000130800720c */ /* 0x000fe20003f24070 */
[----:B0-----:R-:W-:Y:S01]  /*2ea0*/  IMAD.MOV.U32 R15, RZ, RZ, R7 ;  /* 0x000000ffff0f7224 */ /* 0x001fe200078e0007 */
[----:B------:R-:W-:Y:S01]  /*2eb0*/  ISETP.GE.AND P5, PT, R12, RZ, PT ;  /* 0x000000ff0c00720c */ /* 0x000fe20003fa6270 */
[----:B------:R-:W-:Y:S02]  /*2ec0*/  IMAD.MOV R4, RZ, RZ, -R4 ;  /* 0x000000ffff047224 */ /* 0x000fe400078e0a04 */
[----:B--2---:R-:W-:Y:S01]  /*2ed0*/  IMAD.MOV.U32 R3, RZ, RZ, R5 ;  /* 0x000000ffff037224 */ /* 0x004fe200078e0005 */
[----:B------:R-:W-:Y:S01]  /*2ee0*/  IADD3 R5, R10, 0x1c8, RZ ;  /* 0x000001c80a057810 */ /* 0x000fe20007ffe0ff */
[----:B------:R-:W-:-:S03]  /*2ef0*/  IMAD.HI.U32 R2, R0, R11, RZ ;  /* 0x0000000b00027227 */ /* 0x000fc600078e00ff */
[----:B------:R-:W-:Y:S01]  /*2f00*/  IABS R12, R5 ;  /* 0x00000005000c7213 */ /* 0x000fe20000000000 */
[----:B------:R-:W-:Y:S02]  /*2f10*/  @!P2 IMAD.MOV R15, RZ, RZ, -R15 ;  /* 0x000000ffff0fa224 */ /* 0x000fe400078e0a0f */
[C---:B------:R-:W-:Y:S01]  /*2f20*/  IMAD R20, R8.reuse, R4, R13 ;  /* 0x0000000408147224 */ /* 0x040fe200078e020d */
[----:B------:R-:W-:Y:S01]  /*2f30*/  IABS R13, R6 ;  /* 0x00000006000d7213 */ /* 0x000fe20000000000 */
[----:B------:R-:W-:Y:S01]  /*2f40*/  @!P4 IMAD.MOV R3, RZ, RZ, -R3 ;  /* 0x000000ffff03c224 */ /* 0x000fe200078e0a03 */
[----:B------:R0:W-:Y:S01]  /*2f50*/  STL [R1+0x18c], R15 ;  /* 0x00018c0f01007387 */ /* 0x0001e20000100800 */
[----:B------:R-:W-:Y:S01]  /*2f60*/  IMAD.MOV R2, RZ, RZ, -R2 ;  /* 0x000000ffff027224 */ /* 0x000fe200078e0a02 */
[C---:B------:R-:W-:Y:S01]  /*2f70*/  ISETP.GT.U32.AND P2, PT, R8.reuse, R20, PT ;  /* 0x000000140800720c */ /* 0x040fe20003f44070 */
[----:B------:R-:W-:Y:S01]  /*2f80*/  @!P1 IMAD.IADD R19, R19, 0x1, -R8 ;  /* 0x0000000113139824 */ /* 0x000fe200078e0a08 */
[----:B------:R2:W-:Y:S01]  /*2f90*/  STL [R1+0x1a4], R3 ;  /* 0x0001a40301007387 */ /* 0x0005e20000100800 */
[----:B------:R-:W-:Y:S01]  /*2fa0*/  IMAD R18, R8, R2, R11 ;  /* 0x0000000208127224 */ /* 0x000fe200078e020b */
[----:B------:R-:W-:Y:S01]  /*2fb0*/  ISETP.GE.AND P4, PT, R17, RZ, PT ;  /* 0x000000ff1100720c */ /* 0x000fe20003f86270 */
[----:B------:R-:W-:Y:S01]  /*2fc0*/  IMAD.HI.U32 R7, R0, R27, RZ ;  /* 0x0000001b00077227 */ /* 0x000fe200078e00ff */
[----:B------:R-:W-:-:S02]  /*2fd0*/  IABS R17, R17 ;  /* 0x0000001100117213 */ /* 0x000fc40000000000 */
[----:B------:R-:W-:Y:S01]  /*2fe0*/  ISETP.GT.U32.AND P1, PT, R8, R19, PT ;  /* 0x000000130800720c */ /* 0x000fe20003f24070 */
[----:B------:R-:W-:Y:S01]  /*2ff0*/  IMAD.MOV R7, RZ, RZ, -R7 ;  /* 0x000000ffff077224 */ /* 0x000fe200078e0a07 */
[----:B0-----:R-:W-:Y:S01]  /*3000*/  IADD3 R15, R10, 0x1bc, RZ ;  /* 0x000001bc0a0f7810 */ /* 0x001fe20007ffe0ff */
[----:B------:R-:W-:-:S04]  /*3010*/  IMAD.HI.U32 R11, R0, R17, RZ ;  /* 0x00000011000b7227 */ /* 0x000fc800078e00ff */
[----:B--2---:R-:W-:Y:S01]  /*3020*/  IMAD.MOV.U32 R3, RZ, RZ, R14 ;  /* 0x000000ffff037224 */ /* 0x004fe200078e000e */
[----:B------:R-:W-:Y:S01]  /*3030*/  IADD3 R14, R10, 0x1c0, RZ ;  /* 0x000001c00a0e7810 */ /* 0x000fe20007ffe0ff */
[----:B------:R-:W-:Y:S02]  /*3040*/  IMAD.MOV R11, RZ, RZ, -R11 ;  /* 0x000000ffff0b7224 */ /* 0x000fe400078e0a0b */
[----:B------:R-:W-:Y:S01]  /*3050*/  @!P6 IMAD.MOV R3, RZ, RZ, -R3 ;  /* 0x000000ffff03e224 */ /* 0x000fe200078e0a03 */
[----:B------:R-:W-:Y:S01]  /*3060*/  ISETP.GT.U32.AND P6, PT, R8, R18, PT ;  /* 0x000000120800720c */ /* 0x000fe20003fc4070 */
[--C-:B------:R-:W-:Y:S02]  /*3070*/  @!P2 IMAD.IADD R20, R20, 0x1, -R8.reuse ;  /* 0x000000011414a824 */ /* 0x100fe400078e0a08 */
[C---:B------:R-:W-:Y:S01]  /*3080*/  IMAD R17, R8.reuse, R11, R17 ;  /* 0x0000000b08117224 */ /* 0x040fe200078e0211 */
[----:B------:R0:W-:Y:S01]  /*3090*/  STL [R1+0x1a8], R3 ;  /* 0x0001a80301007387 */ /* 0x0001e20000100800 */
[C---:B------:R-:W-:Y:S01]  /*30a0*/  IMAD R27, R8.reuse, R7, R27 ;  /* 0x00000007081b7224 */ /* 0x040fe200078e021b */
[C---:B------:R-:W-:Y:S01]  /*30b0*/  ISETP.GT.U32.AND P2, PT, R8.reuse, R20, PT ;  /* 0x000000140800720c */ /* 0x040fe20003f44070 */
[----:B------:R-:W-:Y:S01]  /*30c0*/  @!P1 IMAD.IADD R19, R19, 0x1, -R8 ;  /* 0x0000000113139824 */ /* 0x000fe200078e0a08 */
[----:B------:R-:W-:Y:S01]  /*30d0*/  ISETP.GT.U32.AND P1, PT, R8, R17, PT ;  /* 0x000000110800720c */ /* 0x000fe20003f24070 */
[----:B------:R-:W-:Y:S01]  /*30e0*/  IMAD.HI.U32 R4, R0, R13, RZ ;  /* 0x0000000d00047227 */ /* 0x000fe200078e00ff */
[----:B------:R-:W-:-:S02]  /*30f0*/  IABS R7, R14 ;  /* 0x0000000e00077213 */ /* 0x000fc40000000000 */
[----:B------:R-:W-:Y:S01]  /*3100*/  IABS R11, R15 ;  /* 0x0000000f000b7213 */ /* 0x000fe20000000000 */
[----:B------:R-:W-:Y:S01]  /*3110*/  @!P6 IMAD.IADD R18, R18, 0x1, -R8 ;  /* 0x000000011212e824 */ /* 0x000fe200078e0a08 */
[----:B------:R-:W-:Y:S01]  /*3120*/  ISETP.GT.U32.AND P6, PT, R8, R27, PT ;  /* 0x0000001b0800720c */ /* 0x000fe20003fc4070 */
[----:B------:R-:W-:Y:S02]  /*3130*/  IMAD.MOV R4, RZ, RZ, -R4 ;  /* 0x000000ffff047224 */ /* 0x000fe400078e0a04 */
[----:B------:R-:W-:-:S04]  /*3140*/  IMAD.HI.U32 R2, R0, R12, RZ ;  /* 0x0000000c00027227 */ /* 0x000fc800078e00ff */
[--C-:B------:R-:W-:Y:S01]  /*3150*/  @!P2 IMAD.IADD R20, R20, 0x1, -R8.reuse ;  /* 0x000000011414a824 */ /* 0x100fe200078e0a08 */
[----:B------:R-:W-:Y:S01]  /*3160*/  ISETP.GE.AND P2, PT, R9, RZ, PT ;  /* 0x000000ff0900720c */ /* 0x000fe20003f46270 */
[----:B------:R-:W-:Y:S01]  /*3170*/  IMAD R13, R8, R4, R13 ;  /* 0x00000004080d7224 */ /* 0x000fe200078e020d */
[----:B------:R-:W-:Y:S01]  /*3180*/  IADD3 R4, R10, 0x1c4, RZ ;  /* 0x000001c40a047810 */ /* 0x000fe20007ffe0ff */
[--C-:B------:R-:W-:Y:S01]  /*3190*/  @!P1 IMAD.IADD R17, R17, 0x1, -R8.reuse ;  /* 0x0000000111119824 */ /* 0x100fe200078e0a08 */
[C---:B------:R-:W-:Y:S01]  /*31a0*/  ISETP.GT.U32.AND P1, PT, R8.reuse, R18, PT ;  /* 0x000000120800720c */ /* 0x040fe20003f24070 */
[----:B------:R-:W-:Y:S01]  /*31b0*/  @!P6 IMAD.IADD R27, R27, 0x1, -R8 ;  /* 0x000000011b1be824 */ /* 0x000fe200078e0a08 */
[----:B------:R-:W-:Y:S01]  /*31c0*/  IABS R9, R4 ;  /* 0x0000000400097213 */ /* 0x000fe20000000000 */
[----:B0-----:R-:W-:Y:S02]  /*31d0*/  IMAD.MOV.U32 R3, RZ, RZ, R20 ;  /* 0x000000ffff037224 */ /* 0x001fe400078e0014 */
[----:B------:R-:W-:Y:S01]  /*31e0*/  IMAD.MOV R2, RZ, RZ, -R2 ;  /* 0x000000ffff027224 */ /* 0x000fe200078e0a02 */
[----:B------:R-:W-:Y:S01]  /*31f0*/  ISETP.GT.U32.AND P6, PT, R8, R27, PT ;  /* 0x0000001b0800720c */ /* 0x000fe20003fc4070 */
[----:B------:R-:W-:-:S04]  /*3200*/  IMAD.HI.U32 R21, R0, R7, RZ ;  /* 0x0000000700157227 */ /* 0x000fc800078e00ff */
[----:B------:R-:W-:Y:S01]  /*3210*/  @!P3 IMAD.MOV R3, RZ, RZ, -R3 ;  /* 0x000000ffff03b224 */ /* 0x000fe200078e0a03 */
[----:B------:R-:W-:Y:S01]  /*3220*/  ISETP.GT.U32.AND P3, PT, R8, R17, PT ;  /* 0x000000110800720c */ /* 0x000fe20003f64070 */
[----:B------:R-:W-:-:S03]  /*3230*/  IMAD.HI.U32 R20, R0, R9, RZ ;  /* 0x0000000900147227 */ /* 0x000fc600078e00ff */
[----:B------:R0:W-:Y:S01]  /*3240*/  STL [R1+0x194], R3 ;  /* 0x0001940301007387 */ /* 0x0001e20000100800 */
[----:B------:R-:W-:Y:S01]  /*3250*/  IMAD R12, R8, R2, R12 ;  /* 0x00000002080c7224 */ /* 0x000fe200078e020c */
[----:B------:R-:W-:Y:S01]  /*3260*/  IABS R2, R16 ;  /* 0x0000001000027213 */ /* 0x000fe20000000000 */
[----:B------:R-:W-:Y:S02]  /*3270*/  IMAD.MOV R21, RZ, RZ, -R21 ;  /* 0x000000ffff157224 */ /* 0x000fe400078e0a15 */
[----:B------:R-:W-:Y:S02]  /*3280*/  IMAD.MOV R20, RZ, RZ, -R20 ;  /* 0x000000ffff147224 */ /* 0x000fe400078e0a14 */
[----:B------:R-:W-:Y:S01]  /*3290*/  @!P1 IMAD.IADD R18, R18, 0x1, -R8 ;  /* 0x0000000112129824 */ /* 0x000fe200078e0a08 */
[C---:B------:R-:W-:Y:S01]  /*32a0*/  ISETP.GT.U32.AND P1, PT, R8.reuse, R12, PT ;  /* 0x0000000c0800720c */ /* 0x040fe20003f24070 */
[----:B------:R-:W-:Y:S02]  /*32b0*/  IMAD R7, R8, R21, R7 ;  /* 0x0000001508077224 */ /* 0x000fe400078e0207 */
[----:B0-----:R-:W-:-:S02]  /*32c0*/  IMAD.MOV.U32 R3, RZ, RZ, R19 ;  /* 0x000000ffff037224 */ /* 0x001fc400078e0013 */
[C---:B------:R-:W-:Y:S02]  /*32d0*/  IMAD R9, R8.reuse, R20, R9 ;  /* 0x0000001408097224 */ /* 0x040fe400078e0209 */
[--C-:B------:R-:W-:Y:S01]  /*32e0*/  @!P6 IMAD.IADD R27, R27, 0x1, -R8.reuse ;  /* 0x000000011b1be824 */ /* 0x100fe200078e0a08 */
[C---:B------:R-:W-:Y:S01]  /*32f0*/  ISETP.GT.U32.AND P6, PT, R8.reuse, R7, PT ;  /* 0x000000070800720c */ /* 0x040fe20003fc4070 */
[----:B------:R-:W-:Y:S01]  /*3300*/  @!P0 IMAD.MOV R3, RZ, RZ, -R3 ;  /* 0x000000ffff038224 */ /* 0x000fe200078e0a03 */
[C---:B------:R-:W-:Y:S01]  /*3310*/  ISETP.GT.U32.AND P0, PT, R8.reuse, R13, PT ;  /* 0x0000000d0800720c */ /* 0x040fe20003f04070 */
[--C-:B------:R-:W-:Y:S01]  /*3320*/  @!P3 IMAD.IADD R17, R17, 0x1, -R8.reuse ;  /* 0x000000011111b824 */ /* 0x100fe200078e0a08 */
[----:B------:R-:W-:Y:S01]  /*3330*/  ISETP.GT.U32.AND P3, PT, R8, R9, PT ;  /* 0x000000090800720c */ /* 0x000fe20003f64070 */
[----:B------:R-:W-:Y:S01]  /*3340*/  @!P1 IMAD.IADD R12, R12, 0x1, -R8 ;  /* 0x000000010c0c9824 */ /* 0x000fe200078e0a08 */
[----:B------:R0:W-:Y:S01]  /*3350*/  STL [R1+0x190], R3 ;  /* 0x0001900301007387 */ /* 0x0001e20000100800 */
[----:B------:R-:W-:Y:S01]  /*3360*/  IMAD.HI.U32 R19, R0, R11, RZ ;  /* 0x0000000b00137227 */ /* 0x000fe200078e00ff */
[----:B------:R-:W-:-:S03]  /*3370*/  ISETP.GE.AND P1, PT, R5, RZ, PT ;  /* 0x000000ff0500720c */ /* 0x000fc60003f26270 */
[----:B------:R-:W-:-:S04]  /*3380*/  IMAD.HI.U32 R20, R0, R2, RZ ;  /* 0x0000000200147227 */ /* 0x000fc800078e00ff */
[--C-:B------:R-:W-:Y:S01]  /*3390*/  @!P6 IMAD.IADD R7, R7, 0x1, -R8.reuse ;  /* 0x000000010707e824 */ /* 0x100fe200078e0a08 */
[----:B------:R-:W-:Y:S01]  /*33a0*/  ISETP.GT.U32.AND P6, PT, R8, R12, PT ;  /* 0x0000000c0800720c */ /* 0x000fe20003fc4070 */
[--C-:B------:R-:W-:Y:S01]  /*33b0*/  @!P0 IMAD.IADD R13, R13, 0x1, -R8.reuse ;  /* 0x000000010d0d8824 */ /* 0x100fe200078e0a08 */
[----:B------:R-:W-:Y:S01]  /*33c0*/  ISETP.GE.AND P0, PT, R6, RZ, PT ;  /* 0x000000ff0600720c */ /* 0x000fe20003f06270 */
[----:B------:R-:W-:Y:S01]  /*33d0*/  @!P3 IMAD.IADD R9, R9, 0x1, -R8 ;  /* 0x000000010909b824 */ /* 0x000fe200078e0a08 */
[----:B------:R-:W-:Y:S01]  /*33e0*/  IADD3 R6, R10, 0x1b0, RZ ;  /* 0x000001b00a067810 */ /* 0x000fe20007ffe0ff */
[----:B------:R-:W-:Y:S01]  /*33f0*/  IMAD.MOV.U32 R22, RZ, RZ, R18 ;  /* 0x000000ffff167224 */ /* 0x000fe200078e0012 */
[----:B------:R-:W-:Y:S01]  /*3400*/  ISETP.GT.U32.AND P3, PT, R8, R13, PT ;  /* 0x0000000d0800720c */ /* 0x000fe20003f64070 */
[----:B------:R-:W-:Y:S01]  /*3410*/  IMAD.MOV R19, RZ, RZ, -R19 ;  /* 0x000000ffff137224 */ /* 0x000fe200078e0a13 */
[----:B------:R-:W-:Y:S01]  /*3420*/  IABS R18, R6 ;  /* 0x0000000600127213 */ /* 0x000fe20000000000 */
[----:B------:R-:W-:-:S02]  /*3430*/  IMAD.MOV R20, RZ, RZ, -R20 ;  /* 0x000000ffff147224 */ /* 0x000fc400078e0a14 */
[----:B0-----:R-:W-:Y:S02]  /*3440*/  IMAD.MOV.U32 R3, RZ, RZ, R17 ;  /* 0x000000ffff037224 */ /* 0x001fe400078e0011 */
[----:B------:R-:W-:Y:S01]  /*3450*/  @!P5 IMAD.MOV R22, RZ, RZ, -R22 ;  /* 0x000000ffff16d224 */ /* 0x000fe200078e0a16 */
[C---:B------:R-:W-:Y:S01]  /*3460*/  ISETP.GT.U32.AND P5, PT, R8.reuse, R9, PT ;  /* 0x000000090800720c */ /* 0x040fe20003fa4070 */
[----:B------:R-:W-:Y:S01]  /*3470*/  IMAD R5, R8, R19, R11 ;  /* 0x0000001308057224 */ /* 0x000fe200078e020b */
[----:B------:R-:W-:Y:S01]  /*3480*/  IADD3 R11, R10, 0x1b4, RZ ;  /* 0x000001b40a0b7810 */ /* 0x000fe20007ffe0ff */
[C---:B------:R-:W-:Y:S01]  /*3490*/  IMAD R2, R8.reuse, R20, R2 ;  /* 0x0000001408027224 */ /* 0x040fe200078e0202 */
[----:B------:R-:W-:Y:S01]  /*34a0*/  STL [R1+0x4], R22 ;  /* 0x0000041601007387 */ /* 0x000fe20000100800 */
[----:B------:R-:W-:Y:S01]  /*34b0*/  @!P4 IMAD.MOV R3, RZ, RZ, -R3 ;  /* 0x000000ffff03c224 */ /* 0x000fe200078e0a03 */
[C---:B------:R-:W-:Y:S01]  /*34c0*/  ISETP.GT.U32.AND P4, PT, R8.reuse, R7, PT ;  /* 0x000000070800720c */ /* 0x040fe20003f84070 */
[----:B------:R-:W-:Y:S01]  /*34d0*/  @!P2 IMAD.MOV R27, RZ, RZ, -R27 ;  /* 0x000000ffff1ba224 */ /* 0x000fe200078e0a1b */
[----:B------:R-:W-:Y:S01]  /*34e0*/  ISETP.GT.U32.AND P2, PT, R8, R5, PT ;  /* 0x000000050800720c */ /* 0x000fe20003f44070 */
[--C-:B------:R-:W-:Y:S01]  /*34f0*/  @!P6 IMAD.IADD R12, R12, 0x1, -R8.reuse ;  /* 0x000000010c0ce824 */ /* 0x100fe200078e0a08 */
[----:B------:R-:W-:Y:S01]  /*3500*/  ISETP.GT.U32.AND P6, PT, R8, R2, PT ;  /* 0x000000020800720c */ /* 0x000fe20003fc4070 */
[--C-:B------:R-:W-:Y:S01]  /*3510*/  @!P3 IMAD.IADD R13, R13, 0x1, -R8.reuse ;  /* 0x000000010d0db824 */ /* 0x100fe200078e0a08 */
[----:B------:R-:W-:Y:S01]  /*3520*/  IABS R17, R11 ;  /* 0x0000000b00117213 */ /* 0x000fe20000000000 */
[----:B------:R-:W-:Y:S01]  /*3530*/  @!P5 IMAD.IADD R9, R9, 0x1, -R8 ;  /* 0x000000010909d824 */ /* 0x000fe200078e0a08 */
[----:B------:R-:W-:Y:S01]  /*3540*/  ISETP.GE.AND P3, PT, R4, RZ, PT ;  /* 0x000000ff0400720c */ /* 0x000fe20003f66270 */
[----:B------:R-:W-:Y:S01]  /*3550*/  IMAD.MOV.U32 R4, RZ, RZ, R18 ;  /* 0x000000ffff047224 */ /* 0x000fe200078e0012 */
[----:B------:R-:W-:Y:S01]  /*3560*/  ISETP.GE.AND P5, PT, R14, RZ, PT ;  /* 0x000000ff0e00720c */ /* 0x000fe20003fa6270 */
[----:B------:R-:W-:Y:S01]  /*3570*/  IMAD.HI.U32 R14, R0, R17, RZ ;  /* 0x00000011000e7227 */ /* 0x000fe200078e00ff */
[----:B------:R0:W-:Y:S03]  /*3580*/  STL [R1], R3 ;  /* 0x0000000301007387 */ /* 0x0001e60000100800 */
[----:B------:R-:W-:-:S02]  /*3590*/  IMAD.MOV.U32 R19, RZ, RZ, R13 ;  /* 0x000000ffff137224 */ /* 0x000fc400078e000d */
[--C-:B------:R-:W-:Y:S01]  /*35a0*/  @!P4 IMAD.IADD R7, R7, 0x1, -R8.reuse ;  /* 0x000000010707c824 */ /* 0x100fe200078e0a08 */
[----:B------:R-:W-:Y:S01]  /*35b0*/  ISETP.GE.AND P4, PT, R15, RZ, PT ;  /* 0x000000ff0f00720c */ /* 0x000fe20003f86270 */
[----:B------:R-:W-:Y:S01]  /*35c0*/  @!P2 IMAD.IADD R5, R5, 0x1, -R8 ;  /* 0x000000010505a824 */ /* 0x000fe200078e0a08 */
[----:B------:R-:W-:Y:S01]  /*35d0*/  ISETP.GE.AND P2, PT, R16, RZ, PT ;  /* 0x000000ff1000720c */ /* 0x000fe20003f46270 */
[----:B------:R-:W-:Y:S01]  /*35e0*/  IMAD.HI.U32 R15, R0, R4, RZ ;  /* 0x00000004000f7227 */ /* 0x000fe200078e00ff */
[----:B------:R-:W-:-:S03]  /*35f0*/  IADD3 R16, R10, 0x190, RZ ;  /* 0x000001900a107810 */ /* 0x000fc60007ffe0ff */
[----:B0-----:R-:W-:Y:S02]  /*3600*/  IMAD.MOV.U32 R3, RZ, RZ, R12 ;  /* 0x000000ffff037224 */ /* 0x001fe400078e000c */
[----:B------:R-:W-:Y:S02]  /*3610*/  IMAD.MOV R14, RZ, RZ, -R14 ;  /* 0x000000ffff0e7224 */ /* 0x000fe400078e0a0e */
[----:B------:R-:W-:Y:S01]  /*3620*/  @!P0 IMAD.MOV R19, RZ, RZ, -R19 ;  /* 0x000000ffff138224 */ /* 0x000fe200078e0a13 */
[----:B------:R-:W-:Y:S01]  /*3630*/  ISETP.GT.U32.AND P0, PT, R8, R5, PT ;  /* 0x000000050800720c */ /* 0x000fe20003f04070 */
[----:B------:R-:W-:Y:S01]  /*3640*/  @!P6 IMAD.IADD R2, R2, 0x1, -R8 ;  /* 0x000000010202e824 */ /* 0x000fe200078e0a08 */
[----:B------:R-:W-:Y:S01]  /*3650*/  ISETP.GE.AND P6, PT, R11, RZ, PT ;  /* 0x000000ff0b00720c */ /* 0x000fe20003fc6270 */
[----:B------:R-:W-:Y:S01]  /*3660*/  @!P1 IMAD.MOV R3, RZ, RZ, -R3 ;  /* 0x000000ffff039224 */ /* 0x000fe200078e0a03 */
[----:B------:R0:W-:Y:S01]  /*3670*/  STL [R1+0x160], R19 ;  /* 0x0001601301007387 */ /* 0x0001e20000100800 */
[----:B------:R-:W-:Y:S01]  /*3680*/  IMAD.MOV R13, RZ, RZ, -R15 ;  /* 0x000000ffff0d7224 */ /* 0x000fe200078e0a0f */
[C---:B------:R-:W-:Y:S01]  /*3690*/  ISETP.GT.U32.AND P1, PT, R8.reuse, R2, PT ;  /* 0x000000020800720c */ /* 0x040fe20003f24070 */
[C---:B------:R-:W-:Y:S01]  /*36a0*/  IMAD R11, R8.reuse, R14, R17 ;  /* 0x0000000e080b7224 */ /* 0x040fe200078e0211 */
[----:B------:R2:W-:Y:S01]  /*36b0*/  STL [R1+0x164], R3 ;  /* 0x0001640301007387 */ /* 0x0005e20000100800 */
[----:B------:R-:W-:Y:S01]  /*36c0*/  IMAD R4, R8, R13, R4 ;  /* 0x0000000d08047224 */ /* 0x000fe200078e0204 */
[----:B------:R-:W-:Y:S01]  /*36d0*/  IADD3 R13, R10, 0x1a4, RZ ;  /* 0x000001a40a0d7810 */ /* 0x000fe20007ffe0ff */
[----:B------:R-:W-:Y:S01]  /*36e0*/  @!P3 IMAD.MOV R9, RZ, RZ, -R9 ;  /* 0x000000ffff09b224 */ /* 0x000fe200078e0a09 */
[----:B------:R-:W-:Y:S01]  /*36f0*/  ISETP.GT.U32.AND P3, PT, R8, R11, PT ;  /* 0x0000000b0800720c */ /* 0x000fe20003f64070 */
[----:B------:R-:W-:Y:S01]  /*3700*/  @!P0 IMAD.IADD R5, R5, 0x1, -R8 ;  /* 0x0000000105058824 */ /* 0x000fe200078e0a08 */
[----:B------:R-:W-:-:S02]  /*3710*/  ISETP.GE.AND P0, PT, R6, RZ, PT ;  /* 0x000000ff0600720c */ /* 0x000fc40003f06270 */
[----:B------:R3:W-:Y:S01]  /*3720*/  STL [R1+0x16c], R9 ;  /* 0x00016c0901007387 */ /* 0x0007e20000100800 */
[C---:B0-----:R-:W-:Y:S01]  /*3730*/  IADD3 R19, R10.reuse, 0x194, RZ ;  /* 0x000001940a137810 */ /* 0x041fe20007ffe0ff */
[----:B--2---:R-:W-:Y:S01]  /*3740*/  IMAD.MOV.U32 R3, RZ, RZ, R7 ;  /* 0x000000ffff037224 */ /* 0x004fe200078e0007 */
[----:B------:R-:W-:Y:S01]  /*3750*/  IADD3 R7, R10, 0x1ac, RZ ;  /* 0x000001ac0a077810 */ /* 0x000fe20007ffe0ff */
[--C-:B------:R-:W-:Y:S01]  /*3760*/  @!P1 IMAD.IADD R2, R2, 0x1, -R8.reuse ;  /* 0x0000000102029824 */ /* 0x100fe200078e0a08 */
[----:B------:R-:W-:Y:S01]  /*3770*/  IABS R15, R16 ;  /* 0x00000010000f7213 */ /* 0x000fe20000000000 */
[----:B------:R-:W-:Y:S01]  /*3780*/  @!P5 IMAD.MOV R3, RZ, RZ, -R3 ;  /* 0x000000ffff03d224 */ /* 0x000fe200078e0a03 */
[----:B------:R-:W-:Y:S02]  /*3790*/  ISETP.GT.U32.AND P5, PT, R8, R4, PT ;  /* 0x000000040800720c */ /* 0x000fe40003fa4070 */
[----:B------:R-:W-:Y:S01]  /*37a0*/  @!P3 IMAD.IADD R11, R11, 0x1, -R8 ;  /* 0x000000010b0bb824 */ /* 0x000fe200078e0a08 */
[----:B---3--:R-:W-:Y:S01]  /*37b0*/  IADD3 R9, R10, 0x1a8, RZ ;  /* 0x000001a80a097810 */ /* 0x008fe20007ffe0ff */
[----:B------:R0:W-:Y:S01]  /*37c0*/  STL [R1+0x170], R3 ;  /* 0x0001700301007387 */ /* 0x0001e20000100800 */
[----:B------:R-:W-:-:S02]  /*37d0*/  IABS R6, R7 ;  /* 0x0000000700067213 */ /* 0x000fc40000000000 */
[----:B------:R-:W-:Y:S02]  /*37e0*/  IABS R12, R9 ;  /* 0x00000009000c7213 */ /* 0x000fe40000000000 */
[----:B------:R-:W-:Y:S01]  /*37f0*/  ISETP.GE.AND P3, PT, R9, RZ, PT ;  /* 0x000000ff0900720c */ /* 0x000fe20003f66270 */
[----:B------:R-:W-:Y:S01]  /*3800*/  IMAD.HI.U32 R9, R0, R6, RZ ;  /* 0x0000000600097227 */ /* 0x000fe200078e00ff */
[----:B------:R-:W-:-:S03]  /*3810*/  ISETP.GE.AND P1, PT, R7, RZ, PT ;  /* 0x000000ff0700720c */ /* 0x000fc60003f26270 */
[----:B0-----:R-:W-:Y:S02]  /*3820*/  IMAD.MOV.U32 R3, RZ, RZ, R5 ;  /* 0x000000ffff037224 */ /* 0x001fe400078e0005 */
[----:B------:R-:W-:Y:S01]  /*3830*/  @!P5 IMAD.IADD R4, R4, 0x1, -R8 ;  /* 0x000000010404d824 */ /* 0x000fe200078e0a08 */
[C---:B------:R-:W-:Y:S01]  /*3840*/  ISETP.GT.U32.AND P5, PT, R8.reuse, R11, PT ;  /* 0x0000000b0800720c */ /* 0x040fe20003fa4070 */
[----:B------:R-:W-:Y:S02]  /*3850*/  @!P4 IMAD.MOV R3, RZ, RZ, -R3 ;  /* 0x000000ffff03c224 */ /* 0x000fe400078e0a03 */
[----:B------:R-:W-:Y:S01]  /*3860*/  IMAD.MOV.U32 R7, RZ, RZ, R12 ;  /* 0x000000ffff077224 */ /* 0x000fe200078e000c */
[----:B------:R-:W-:Y:S02]  /*3870*/  ISETP.GT.U32.AND P4, PT, R8, R4, PT ;  /* 0x000000040800720c */ /* 0x000fe40003f84070 */
[----:B------:R0:W-:Y:S01]  /*3880*/  STL [R1+0x178], R3 ;  /* 0x0001780301007387 */ /* 0x0001e20000100800 */
[----:B------:R-:W-:Y:S01]  /*3890*/  IMAD.HI.U32 R5, R0, R7, RZ ;  /* 0x0000000700057227 */ /* 0x000fe200078e00ff */
[----:B------:R-:W-:-:S03]  /*38a0*/  IADD3 R12, R10, 0x19c, RZ ;  /* 0x0000019c0a0c7810 */ /* 0x000fc60007ffe0ff */
[----:B------:R-:W-:Y:S02]  /*38b0*/  IMAD.MOV R5, RZ, RZ, -R5 ;  /* 0x000000ffff057224 */ /* 0x000fe400078e0a05 */
[----:B------:R-:W-:Y:S02]  /*38c0*/  @!P5 IMAD.IADD R11, R11, 0x1, -R8 ;  /* 0x000000010b0bd824 */ /* 0x000fe400078e0a08 */
[----:B------:R-:W-:Y:S02]  /*38d0*/  IMAD R5, R8, R5, R7 ;  /* 0x0000000508057224 */ /* 0x000fe400078e0207 */
[----:B0-----:R-:W-:Y:S02]  /*38e0*/  IMAD.MOV.U32 R3, RZ, RZ, R2 ;  /* 0x000000ffff037224 */ /* 0x001fe400078e0002 */
[----:B------:R-:W-:Y:S01]  /*38f0*/  IMAD.MOV R2, RZ, RZ, -R9 ;  /* 0x000000ffff027224 */ /* 0x000fe200078e0a09 */
[----:B------:R-:W-:Y:S01]  /*3900*/  IADD3 R9, R10, 0x1a0, RZ ;  /* 0x000001a00a097810 */ /* 0x000fe20007ffe0ff */
[----:B------:R-:W-:-:S02]  /*3910*/  IMAD.MOV.U32 R14, RZ, RZ, R11 ;  /* 0x000000ffff0e7224 */ /* 0x000fc400078e000b */
[----:B------:R-:W-:Y:S01]  /*3920*/  IMAD R6, R8, R2, R6 ;  /* 0x0000000208067224 */ /* 0x000fe200078e0206 */
[----:B------:R-:W-:Y:S01]  /*3930*/  IADD3 R2, R10, 0x198, RZ ;  /* 0x000001980a027810 */ /* 0x000fe20007ffe0ff */
[----:B------:R-:W-:Y:S01]  /*3940*/  @!P6 IMAD.MOV R14, RZ, RZ, -R14 ;  /* 0x000000ffff0ee224 */ /* 0x000fe200078e0a0e */
[C---:B------:R-:W-:Y:S01]  /*3950*/  ISETP.GT.U32.AND P6, PT, R8.reuse, R5, PT ;  /* 0x000000050800720c */ /* 0x040fe20003fc4070 */
[----:B------:R-:W-:Y:S01]  /*3960*/  @!P2 IMAD.MOV R3, RZ, RZ, -R3 ;  /* 0x000000ffff03a224 */ /* 0x000fe200078e0a03 */
[----:B------:R-:W-:Y:S01]  /*3970*/  ISETP.GT.U32.AND P5, PT, R8, R6, PT ;  /* 0x000000060800720c */ /* 0x000fe20003fa4070 */
[----:B------:R-:W-:Y:S01]  /*3980*/  @!P4 IMAD.IADD R4, R4, 0x1, -R8 ;  /* 0x000000010404c824 */ /* 0x000fe200078e0a08 */
[----:B------:R-:W-:Y:S02]  /*3990*/  ISETP.GE.AND P2, PT, R13, RZ, PT ;  /* 0x000000ff0d00720c */ /* 0x000fe40003f46270 */
[----:B------:R-:W-:Y:S01]  /*39a0*/  IABS R13, R13 ;  /* 0x0000000d000d7213 */ /* 0x000fe20000000000 */
[----:B------:R0:W-:Y:S01]  /*39b0*/  STL [R1+0x184], R3 ;  /* 0x0001840301007387 */ /* 0x0001e20000100800 */
[----:B------:R-:W-:-:S02]  /*39c0*/  ISETP.GE.AND P4, PT, R9, RZ, PT ;  /* 0x000000ff0900720c */ /* 0x000fc40003f86270 */
[----:B------:R-:W-:Y:S01]  /*39d0*/  IABS R9, R9 ;  /* 0x0000000900097213 */ /* 0x000fe20000000000 */
[----:B------:R-:W-:Y:S01]  /*39e0*/  IMAD.HI.U32 R7, R0, R13, RZ ;  /* 0x0000000d00077227 */ /* 0x000fe200078e00ff */
[----:B------:R2:W-:Y:S01]  /*39f0*/  STL [R1+0x188], R14 ;  /* 0x0001880e01007387 */ /* 0x0005e20000100800 */
[----:B------:R-:W-:Y:S02]  /*3a00*/  IABS R11, R2 ;  /* 0x00000002000b7213 */ /* 0x000fe40000000000 */
[----:B------:R-:W-:Y:S02]  /*3a10*/  @!P5 IMAD.IADD R6, R6, 0x1, -R8 ;  /* 0x000000010606d824 */ /* 0x000fe400078e0a08 */
[----:B0-----:R-:W-:Y:S02]  /*3a20*/  IMAD.MOV.U32 R3, RZ, RZ, R4 ;  /* 0x000000ffff037224 */ /* 0x001fe400078e0004 */
[----:B------:R-:W-:Y:S01]  /*3a30*/  IMAD.MOV R7, RZ, RZ, -R7 ;  /* 0x000000ffff077224 */ /* 0x000fe200078e0a07 */
[----:B------:R-:W-:Y:S01]  /*3a40*/  ISETP.GT.U32.AND P5, PT, R8, R6, PT ;  /* 0x000000060800720c */ /* 0x000fe20003fa4070 */
[----:B------:R-:W-:Y:S01]  /*3a50*/  @!P0 IMAD.MOV R3, RZ, RZ, -R3 ;  /* 0x000000ffff038224 */ /* 0x000fe200078e0a03 */
[----:B------:R-:W-:Y:S01]  /*3a60*/  ISETP.GE.AND P0, PT, R12, RZ, PT ;  /* 0x000000ff0c00720c */ /* 0x000fe20003f06270 */
[----:B------:R-:W-:Y:S01]  /*3a70*/  @!P6 IMAD.IADD R5, R5, 0x1, -R8 ;  /* 0x000000010505e824 */ /* 0x000fe200078e0a08 */
[----:B------:R-:W-:Y:S01]  /*3a80*/  IABS R12, R12 ;  /* 0x0000000c000c7213 */ /* 0x000fe20000000000 */
[----:B------:R-:W-:Y:S01]  /*3a90*/  IMAD R13, R8, R7, R13 ;  /* 0x00000007080d7224 */ /* 0x000fe200078e020d */
[----:B------:R0:W-:Y:S01]  /*3aa0*/  STL [R1+0x200], R3 ;  /* 0x0002000301007387 */ /* 0x0001e20000100800 */
[----:B------:R-:W-:Y:S01]  /*3ab0*/  IMAD.HI.U32 R4, R0, R9, RZ ;  /* 0x0000000900047227 */ /* 0x000fe200078e00ff */
[----:B------:R-:W-:-:S03]  /*3ac0*/  ISETP.GT.U32.AND P6, PT, R8, R5, PT ;  /* 0x000000050800720c */ /* 0x000fc60003fc4070 */
[----:B--2---:R-:W-:-:S04]  /*3ad0*/  IMAD.HI.U32 R14, R0, R12, RZ ;  /* 0x0000000c000e7227 */ /* 0x004fc800078e00ff */
[----:B------:R-:W-:Y:S01]  /*3ae0*/  @!P5 IMAD.IADD R6, R6, 0x1, -R8 ;  /* 0x000000010606d824 */ /* 0x000fe200078e0a08 */
[----:B------:R-:W-:Y:S01]  /*3af0*/  ISETP.GT.U32.AND P5, PT, R8, R13, PT ;  /* 0x0000000d0800720c */ /* 0x000fe20003fa4070 */
[----:B------:R-:W-:-:S04]  /*3b00*/  IMAD.HI.U32 R7, R0, R11, RZ ;  /* 0x0000000b00077227 */ /* 0x000fc800078e00ff */
[----:B------:R-:W-:Y:S02]  /*3b10*/  IMAD.MOV R14, RZ, RZ, -R14 ;  /* 0x000000ffff0e7224 */ /* 0x000fe400078e0a0e */
[----:B------:R-:W-:Y:S02]  /*3b20*/  IMAD.MOV R4, RZ, RZ, -R4 ;  /* 0x000000ffff047224 */ /* 0x000fe400078e0a04 */
[----:B------:R-:W-:Y:S02]  /*3b30*/  IMAD.MOV R7, RZ, RZ, -R7 ;  /* 0x000000ffff077224 */ /* 0x000fe400078e0a07 */
[C---:B------:R-:W-:Y:S02]  /*3b40*/  IMAD R12, R8.reuse, R14, R12 ;  /* 0x0000000e080c7224 */ /* 0x040fe400078e020c */
[----:B------:R-:W-:Y:S01]  /*3b50*/  IMAD R9, R8, R4, R9 ;  /* 0x0000000408097224 */ /* 0x000fe200078e0209 */
[----:B------:R-:W-:Y:S01]  /*3b60*/  IABS R4, R19 ;  /* 0x0000001300047213 */ /* 0x000fe20000000000 */
[----:B0-----:R-:W-:-:S02]  /*3b70*/  IMAD.MOV.U32 R3, RZ, RZ, R6 ;  /* 0x000000ffff037224 */ /* 0x001fc400078e0006 */
[----:B------:R-:W-:Y:S01]  /*3b80*/  IMAD R11, R8, R7, R11 ;  /* 0x00000007080b7224 */ /* 0x000fe200078e020b */
[----:B------:R-:W-:Y:S01]  /*3b90*/  IADD3 R7, R10, 0x18c, RZ ;  /* 0x0000018c0a077810 */ /* 0x000fe20007ffe0ff */
[--C-:B------:R-:W-:Y:S01]  /*3ba0*/  @!P6 IMAD.IADD R5, R5, 0x1, -R8.reuse ;  /* 0x000000010505e824 */ /* 0x100fe200078e0a08 */
[C---:B------:R-:W-:Y:S01]  /*3bb0*/  ISETP.GT.U32.AND P6, PT, R8.reuse, R12, PT ;  /* 0x0000000c0800720c */ /* 0x040fe20003fc4070 */
[----:B------:R-:W-:Y:S01]  /*3bc0*/  @!P1 IMAD.MOV R3, RZ, RZ, -R3 ;  /* 0x000000ffff039224 */ /* 0x000fe200078e0a03 */
[C---:B------:R-:W-:Y:S01]  /*3bd0*/  ISETP.GT.U32.AND P1, PT, R8.reuse, R9, PT ;  /* 0x000000090800720c */ /* 0x040fe20003f24070 */
[----:B------:R-:W-:Y:S01]  /*3be0*/  @!P5 IMAD.IADD R13, R13, 0x1, -R8 ;  /* 0x000000010d0dd824 */ /* 0x000fe200078e0a08 */
[----:B------:R-:W-:Y:S01]  /*3bf0*/  ISETP.GT.U32.AND P5, PT, R8, R11, PT ;  /* 0x0000000b0800720c */ /* 0x000fe20003fa4070 */
[----:B------:R-:W-:Y:S01]  /*3c00*/  IMAD.HI.U32 R6, R0, R4, RZ ;  /* 0x0000000400067227 */ /* 0x000fe200078e00ff */
[----:B------:R0:W-:Y:S01]  /*3c10*/  STL [R1+0x17c], R3 ;  /* 0x00017c0301007387 */ /* 0x0001e20000100800 */
[----:B------:R-:W-:-:S02]  /*3c20*/  IABS R18, R7 ;  /* 0x0000000700127213 */ /* 0x000fc40000000000 */
[----:B------:R-:W-:-:S03]  /*3c30*/  IMAD.MOV R6, RZ, RZ, -R6 ;  /* 0x000000ffff067224 */ /* 0x000fc600078e0a06 */
[----:B------:R-:W-:-:S04]  /*3c40*/  IMAD.HI.U32 R14, R0, R18, RZ ;  /* 0x00000012000e7227 */ /* 0x000fc800078e00ff */
[--C-:B------:R-:W-:Y:S02]  /*3c50*/  @!P6 IMAD.IADD R12, R12, 0x1, -R8.reuse ;  /* 0x000000010c0ce824 */ /* 0x100fe400078e0a08 */
[--C-:B------:R-:W-:Y:S01]  /*3c60*/  @!P1 IMAD.IADD R9, R9, 0x1, -R8.reuse ;  /* 0x0000000109099824 */ /* 0x100fe200078e0a08 */
[C---:B------:R-:W-:Y:S01]  /*3c70*/  ISETP.GT.U32.AND P1, PT, R8.reuse, R13, PT ;  /* 0x0000000d0800720c */ /* 0x040fe20003f24070 */
[----:B------:R-:W-:Y:S01]  /*3c80*/  @!P5 IMAD.IADD R11, R11, 0x1, -R8 ;  /* 0x000000010b0bd824 */ /* 0x000fe200078e0a08 */
[C---:B------:R-:W-:Y:S01]  /*3c90*/  ISETP.GT.U32.AND P5, PT, R8.reuse, R12, PT ;  /* 0x0000000c0800720c */ /* 0x040fe20003fa4070 */
[----:B0-----:R-:W-:Y:S01]  /*3ca0*/  IMAD.MOV.U32 R3, RZ, RZ, R5 ;  /* 0x000000ffff037224 */ /* 0x001fe200078e0005 */
[----:B------:R-:W-:Y:S01]  /*3cb0*/  ISETP.GT.U32.AND P6, PT, R8, R9, PT ;  /* 0x000000090800720c */ /* 0x000fe20003fc4070 */
[----:B------:R-:W-:-:S04]  /*3cc0*/  IMAD.HI.U32 R5, R0, R15, RZ ;  /* 0x0000000f00057227 */ /* 0x000fc800078e00ff */
[----:B------:R-:W-:Y:S02]  /*3cd0*/  IMAD.MOV R5, RZ, RZ, -R5 ;  /* 0x000000ffff057224 */ /* 0x000fe400078e0a05 */
[----:B------:R-:W-:Y:S01]  /*3ce0*/  @!P3 IMAD.MOV R3, RZ, RZ, -R3 ;  /* 0x000000ffff03b224 */ /* 0x000fe200078e0a03 */
[C---:B------:R-:W-:Y:S01]  /*3cf0*/  ISETP.GT.U32.AND P3, PT, R8.reuse, R11, PT ;  /* 0x0000000b0800720c */ /* 0x040fe20003f64070 */
[----:B------:R-:W-:Y:S01]  /*3d00*/  IMAD R4, R8, R6, R4 ;  /* 0x0000000608047224 */ /* 0x000fe200078e0204 */
[----:B------:R-:W-:Y:S01]  /*3d10*/  IADD3 R6, R10, 0x188, RZ ;  /* 0x000001880a067810 */ /* 0x000fe20007ffe0ff */
[----:B------:R-:W-:Y:S01]  /*3d20*/  IMAD R15, R8, R5, R15 ;  /* 0x00000005080f7224 */ /* 0x000fe200078e020f */
[----:B------:R-:W-:Y:S01]  /*3d30*/  IADD3 R5, R10, 0x184, RZ ;  /* 0x000001840a057810 */ /* 0x000fe20007ffe0ff */
[--C-:B------:R-:W-:Y:S01]  /*3d40*/  @!P1 IMAD.IADD R13, R13, 0x1, -R8.reuse ;  /* 0x000000010d0d9824 */ /* 0x100fe200078e0a08 */
[----:B------:R-:W-:Y:S01]  /*3d50*/  ISETP.GT.U32.AND P1, PT, R8, R4, PT ;  /* 0x000000040800720c */ /* 0x000fe20003f24070 */
[--C-:B------:R-:W-:Y:S01]  /*3d60*/  @!P5 IMAD.IADD R12, R12, 0x1, -R8.reuse ;  /* 0x000000010c0cd824 */ /* 0x100fe200078e0a08 */
[----:B------:R-:W-:Y:S01]  /*3d70*/  ISETP.GT.U32.AND P5, PT, R8, R15, PT ;  /* 0x0000000f0800720c */ /* 0x000fe20003fa4070 */
[--C-:B------:R-:W-:Y:S01]  /*3d80*/  @!P6 IMAD.IADD R9, R9, 0x1, -R8.reuse ;  /* 0x000000010909e824 */ /* 0x100fe200078e0a08 */
[----:B------:R0:W-:Y:S01]  /*3d90*/  STL [R1+0x174], R3 ;  /* 0x0001740301007387 */ /* 0x0001e20000100800 */
[----:B------:R-:W-:Y:S01]  /*3da0*/  IMAD.MOV.U32 R20, RZ, RZ, R13 ;  /* 0x000000ffff147224 */ /* 0x000fe200078e000d */
[----:B------:R-:W-:Y:S01]  /*3db0*/  IABS R17, R6 ;  /* 0x0000000600117213 */ /* 0x000fe20000000000 */
[----:B------:R-:W-:Y:S01]  /*3dc0*/  @!P3 IMAD.IADD R11, R11, 0x1, -R8 ;  /* 0x000000010b0bb824 */ /* 0x000fe200078e0a08 */
[----:B------:R-:W-:Y:S01]  /*3dd0*/  ISETP.GE.AND P3, PT, R19, RZ, PT ;  /* 0x000000ff1300720c */ /* 0x000fe20003f66270 */
[----:B------:R-:W-:Y:S01]  /*3de0*/  IMAD.MOV R14, RZ, RZ, -R14 ;  /* 0x000000ffff0e7224 */ /* 0x000fe200078e0a0e */
[----:B------:R-:W-:Y:S01]  /*3df0*/  IABS R19, R5 ;  /* 0x0000000500137213 */ /* 0x000fe20000000000 */
[----:B------:R-:W-:Y:S01]  /*3e00*/  @!P2 IMAD.MOV R20, RZ, RZ, -R20 ;  /* 0x000000ffff14a224 */ /* 0x000fe200078e0a14 */
[----:B------:R-:W-:Y:S01]  /*3e10*/  ISETP.GE.AND P6, PT, R2, RZ, PT ;  /* 0x000000ff0200720c */ /* 0x000fe20003fc6270 */
[--C-:B------:R-:W-:Y:S01]  /*3e20*/  @!P1 IMAD.IADD R4, R4, 0x1, -R8.reuse ;  /* 0x0000000104049824 */ /* 0x100fe200078e0a08 */
[----:B------:R-:W-:Y:S01]  /*3e30*/  ISETP.GE.AND P1, PT, R16, RZ, PT ;  /* 0x000000ff1000720c */ /* 0x000fe20003f26270 */
[----:B------:R-:W-:Y:S01]  /*3e40*/  @!P5 IMAD.IADD R15, R15, 0x1, -R8 ;  /* 0x000000010f0fd824 */ /* 0x000fe200078e0a08 */
[----:B------:R-:W-:Y:S01]  /*3e50*/  STL [R1+0x14c], R20 ;  /* 0x00014c1401007387 */ /* 0x000fe20000100800 */
[----:B0-----:R-:W-:Y:S01]  /*3e60*/  IMAD.MOV.U32 R3, RZ, RZ, R9 ;  /* 0x000000ffff037224 */ /* 0x001fe200078e0009 */
[----:B------:R-:W-:Y:S01]  /*3e70*/  ISETP.GT.U32.AND P2, PT, R8, R4, PT ;  /* 0x000000040800720c */ /* 0x000fe20003f44070 */
[----:B------:R-:W-:-:S02]  /*3e80*/  IMAD.MOV.U32 R16, RZ, RZ, R19 ;  /* 0x000000ffff107224 */ /* 0x000fc400078e0013 */
[----:B------:R-:W-:Y:S01]  /*3e90*/  @!P4 IMAD.MOV R3, RZ, RZ, -R3 ;  /* 0x000000ffff03c224 */ /* 0x000fe200078e0a03 */
[----:B------:R-:W-:Y:S01]  /*3ea0*/  ISETP.GT.U32.AND P4, PT, R8, R15, PT ;  /* 0x0000000f0800720c */ /* 0x000fe20003f84070 */
[----:B------:R-:W-:-:S03]  /*3eb0*/  IMAD.HI.U32 R13, R0, R16, RZ ;  /* 0x00000010000d7227 */ /* 0x000fc600078e00ff */
[----:B------:R0:W-:Y:S01]  /*3ec0*/  STL [R1+0x150], R3 ;  /* 0x0001500301007387 */ /* 0x0001e20000100800 */
[----:B------:R-:W-:Y:S02]  /*3ed0*/  IMAD.MOV R9, RZ, RZ, -R13 ;  /* 0x000000ffff097224 */ /* 0x000fe400078e0a0d */
[C---:B------:R-:W-:Y:S02]  /*3ee0*/  IMAD R18, R8.reuse, R14, R18 ;  /* 0x0000000e08127224 */ /* 0x040fe400078e0212 */
[----:B------:R-:W-:Y:S02]  /*3ef0*/  IMAD R16, R8, R9, R16 ;  /* 0x0000000908107224 */ /* 0x000fe400078e0210 */
[----:B------:R-:W-:Y:S01]  /*3f00*/  IMAD.HI.U32 R2, R0, R17, RZ ;  /* 0x0000001100027227 */ /* 0x000fe200078e00ff */
[----:B------:R-:W-:-:S03]  /*3f10*/  ISETP.GT.U32.AND P5, PT, R8, R18, PT ;  /* 0x000000120800720c */ /* 0x000fc60003fa4070 */
[----:B------:R-:W-:Y:S01]  /*3f20*/  @!P4 IMAD.IADD R15, R15, 0x1, -R8 ;  /* 0x000000010f0fc824 */ /* 0x000fe200078e0a08 */
[----:B------:R-:W-:Y:S01]  /*3f30*/  ISETP.GT.U32.AND P4, PT, R8, R16, PT ;  /* 0x000000100800720c */ /* 0x000fe20003f84070 */
[----:B------:R-:W-:Y:S02]  /*3f40*/  IMAD.MOV R2, RZ, RZ, -R2 ;  /* 0x000000ffff027224 */ /* 0x000fe400078e0a02 */
[----:B0-----:R-:W-:Y:S01]  /*3f50*/  IMAD.MOV.U32 R3, RZ, RZ, R11 ;  /* 0x000000ffff037224 */ /* 0x001fe200078e000b */
[----:B------:R-:W-:Y:S01]  /*3f60*/  IADD3 R11, R10, 0x178, RZ ;  /* 0x000001780a0b7810 */ /* 0x000fe20007ffe0ff */
[----:B------:R-:W-:Y:S01]  /*3f70*/  IMAD R17, R8, R2, R17 ;  /* 0x0000000208117224 */ /* 0x000fe200078e0211 */
[----:B------:R-:W-:Y:S01]  /*3f80*/  IADD3 R2, R10, 0x180, RZ ;  /* 0x000001800a027810 */ /* 0x000fe20007ffe0ff */
[----:B------:R-:W-:Y:S01]  /*3f90*/  @!P6 IMAD.MOV R3, RZ, RZ, -R3 ;  /* 0x000000ffff03e224 */ /* 0x000fe200078e0a03 */
[----:B------:R-:W-:Y:S01]  /*3fa0*/  IABS R14, R11 ;  /* 0x0000000b000e7213 */ /* 0x000fe20000000000 */
[--C-:B------:R-:W-:Y:S01]  /*3fb0*/  @!P2 IMAD.IADD R4, R4, 0x1, -R8.reuse ;  /* 0x000000010404a824 */ /* 0x100fe200078e0a08 */
[----:B------:R-:W-:Y:S01]  /*3fc0*/  ISETP.GT.U32.AND P6, PT, R8, R17, PT ;  /* 0x000000110800720c */ /* 0x000fe20003fc4070 */
[--C-:B------:R-:W-:Y:S01]  /*3fd0*/  @!P5 IMAD.IADD R18, R18, 0x1, -R8.reuse ;  /* 0x000000011212d824 */ /* 0x100fe200078e0a08 */
[----:B------:R-:W-:Y:S01]  /*3fe0*/  ISETP.GE.AND P2, PT, R6, RZ, PT ;  /* 0x000000ff0600720c */ /* 0x000fe20003f46270 */
[----:B------:R-:W-:Y:S01]  /*3ff0*/  @!P4 IMAD.IADD R16, R16, 0x1, -R8 ;  /* 0x000000011010c824 */ /* 0x000fe200078e0a08 */
[----:B------:R-:W-:Y:S01]  /*4000*/  IADD3 R6, R10, 0x17c, RZ ;  /* 0x0000017c0a067810 */ /* 0x000fe20007ffe0ff */
[----:B------:R-:W-:Y:S01]  /*4010*/  @!P0 IMAD.MOV R12, RZ, RZ, -R12 ;  /* 0x000000ffff0c8224 */ /* 0x000fe200078e0a0c */
[----:B------:R-:W-:Y:S01]  /*4020*/  ISETP.GE.AND P5, PT, R5, RZ, PT ;  /* 0x000000ff0500720c */ /* 0x000fe20003fa6270 */
[----:B------:R-:W-:Y:S01]  /*4030*/  IMAD.MOV.U32 R20, RZ, RZ, R15 ;  /* 0x000000ffff147224 */ /* 0x000fe200078e000f */
[----:B------:R-:W-:Y:S01]  /*4040*/  IABS R5, R6 ;  /* 0x0000000600057213 */ /* 0x000fe20000000000 */
[----:B------:R-:W-:Y:S01]  /*4050*/  IMAD.HI.U32 R19, R0, R14, RZ ;  /* 0x0000000e00137227 */ /* 0x000fe200078e00ff */
[----:B------:R-:W-:Y:S01]  /*4060*/  ISETP.GE.AND P0, PT, R7, RZ, PT ;  /* 0x000000ff0700720c */ /* 0x000fe20003f06270 */
[----:B------:R0:W-:Y:S01]  /*4070*/  STL [R1+0x154], R12 ;  /* 0x0001540c01007387 */ /* 0x0001e20000100800 */
[----:B------:R-:W-:Y:S01]  /*4080*/  ISETP.GT.U32.AND P4, PT, R8, R16, PT ;  /* 0x000000100800720c */ /* 0x000fe20003f84070 */
[----:B------:R-:W-:Y:S01]  /*4090*/  IMAD.HI.U32 R7, R0, R5, RZ ;  /* 0x0000000500077227 */ /* 0x000fe200078e00ff */
[----:B------:R-:W-:Y:S01]  /*40a0*/  IABS R13, R2 ;  /* 0x00000002000d7213 */ /* 0x000fe20000000000 */
[----:B------:R2:W-:Y:S02]  /*40b0*/  STL [R1+0x158], R3 ;  /* 0x0001580301007387 */ /* 0x0005e40000100800 */
[----:B------:R-:W-:Y:S01]  /*40c0*/  @!P6 IMAD.IADD R17, R17, 0x1, -R8 ;  /* 0x000000011111e824 */ /* 0x000fe200078e0a08 */
[----:B------:R-:W-:Y:S01]  /*40d0*/  ISETP.GT.U32.AND P6, PT, R8, R18, PT ;  /* 0x000000120800720c */ /* 0x000fe20003fc4070 */
[----:B------:R-:W-:-:S02]  /*40e0*/  IMAD.MOV R7, RZ, RZ, -R7 ;  /* 0x000000ffff077224 */ /* 0x000fc400078e0a07 */
[----:B------:R-:W-:-:S04]  /*40f0*/  IMAD.HI.U32 R9, R0, R13, RZ ;  /* 0x0000000d00097227 */ /* 0x000fc800078e00ff */
[----:B------:R-:W-:Y:S01]  /*4100*/  IMAD R5, R8, R7, R5 ;  /* 0x0000000708057224 */ /* 0x000fe200078e0205 */
[----:B------:R-:W-:Y:S01]  /*4110*/  IADD3 R7, R10, 0x170, RZ ;  /* 0x000001700a077810 */ /* 0x000fe20007ffe0ff */
[----:B------:R-:W-:Y:S02]  /*4120*/  IMAD.MOV R9, RZ, RZ, -R9 ;  /* 0x000000ffff097224 */ /* 0x000fe400078e0a09 */
[----:B------:R-:W-:Y:S01]  /*4130*/  @!P4 IMAD.IADD R16, R16, 0x1, -R8 ;  /* 0x000000011010c824 */ /* 0x000fe200078e0a08 */
[C---:B------:R-:W-:Y:S01]  /*4140*/  ISETP.GT.U32.AND P4, PT, R8.reuse, R5, PT ;  /* 0x000000050800720c */ /* 0x040fe20003f84070 */
[----:B------:R-:W-:Y:S01]  /*4150*/  IMAD R13, R8, R9, R13 ;  /* 0x00000009080d7224 */ /* 0x000fe200078e020d */
[----:B0-----:R-:W-:Y:S01]  /*4160*/  IABS R12, R7 ;  /* 0x00000007000c7213 */ /* 0x001fe20000000000 */
[----:B--2---:R-:W-:Y:S01]  /*4170*/  IMAD.MOV.U32 R3, RZ, RZ, R4 ;  /* 0x000000ffff037224 */ /* 0x004fe200078e0004 */
[----:B------:R-:W-:Y:S01]  /*4180*/  IADD3 R4, R10, 0x174, RZ ;  /* 0x000001740a047810 */ /* 0x000fe20007ffe0ff */
[----:B------:R-:W-:Y:S01]  /*4190*/  @!P6 IMAD.IADD R18, R18, 0x1, -R8 ;  /* 0x000000011212e824 */ /* 0x000fe200078e0a08 */
[C---:B------:R-:W-:Y:S01]  /*41a0*/  ISETP.GT.U32.AND P6, PT, R8.reuse, R13, PT ;  /* 0x0000000d0800720c */ /* 0x040fe20003fc4070 */
[----:B------:R-:W-:Y:S01]  /*41b0*/  @!P3 IMAD.MOV R3, RZ, RZ, -R3 ;  /* 0x000000ffff03b224 */ /* 0x000fe200078e0a03 */
[----:B------:R-:W-:Y:S01]  /*41c0*/  ISETP.GT.U32.AND P3, PT, R8, R17, PT ;  /* 0x000000110800720c */ /* 0x000fe20003f64070 */
[----:B------:R-:W-:Y:S01]  /*41d0*/  IMAD.HI.U32 R15, R0, R12, RZ ;  /* 0x0000000c000f7227 */ /* 0x000fe200078e00ff */
[----:B------:R-:W-:-:S02]  /*41e0*/  IABS R9, R4 ;  /* 0x0000000400097213 */ /* 0x000fc40000000000 */
[----:B------:R0:W-:Y:S01]  /*41f0*/  STL [R1+0x15c], R3 ;  /* 0x00015c0301007387 */ /* 0x0001e20000100800 */
[----:B------:R-:W-:Y:S02]  /*4200*/  @!P4 IMAD.IADD R5, R5, 0x1, -R8 ;  /* 0x000000010505c824 */ /* 0x000fe400078e0a08 */
[----:B------:R-:W-:Y:S02]  /*4210*/  @!P1 IMAD.MOV R20, RZ, RZ, -R20 ;  /* 0x000000ffff149224 */ /* 0x000fe400078e0a14 */
[----:B------:R-:W-:Y:S02]  /*4220*/  IMAD.MOV R15, RZ, RZ, -R15 ;  /* 0x000000ffff0f7224 */ /* 0x000fe400078e0a0f */
[--C-:B------:R-:W-:Y:S01]  /*4230*/  @!P6 IMAD.IADD R13, R13, 0x1, -R8.reuse ;  /* 0x000000010d0de824 */ /* 0x100fe200078e0a08 */
[----:B------:R-:W-:Y:S01]  /*4240*/  STL [R1+0xe4], R20 ;  /* 0x0000e41401007387 */ /* 0x000fe20000100800 */
[----:B------:R-:W-:Y:S01]  /*4250*/  @!P3 IMAD.IADD R17, R17, 0x1, -R8 ;  /* 0x000000011111b824 */ /* 0x000fe200078e0a08 */
[----:B------:R-:W-:Y:S01]  /*4260*/  ISETP.GE.AND P3, PT, R2, RZ, PT ;  /* 0x000000ff0200720c */ /* 0x000fe20003f66270 */
[----:B0-----:R-:W-:Y:S01]  /*4270*/  IMAD.MOV.U32 R3, RZ, RZ, R18 ;  /* 0x000000ffff037224 */ /* 0x001fe200078e0012 */
[----:B------:R-:W-:Y:S01]  /*4280*/  ISETP.GT.U32.AND P1, PT, R8, R13, PT ;  /* 0x0000000d0800720c */ /* 0x000fe20003f24070 */
[----:B------:R-:W-:Y:S01]  /*4290*/  IMAD.MOV R19, RZ, RZ, -R19 ;  /* 0x000000ffff137224 */ /* 0x000fe200078e0a13 */
[----:B------:R-:W-:Y:S01]  /*42a0*/  ISETP.GE.AND P6, PT, R6, RZ, PT ;  /* 0x000000ff0600720c */ /* 0x000fe20003fc6270 */
[----:B------:R-:W-:Y:S01]  /*42b0*/  @!P0 IMAD.MOV R3, RZ, RZ, -R3 ;  /* 0x000000ffff038224 */ /* 0x000fe200078e0a03 */
[C---:B------:R-:W-:Y:S01]  /*42c0*/  ISETP.GT.U32.AND P0, PT, R8.reuse, R5, PT ;  /* 0x000000050800720c */ /* 0x040fe20003f04070 */
[----:B------:R-:W-:Y:S01]  /*42d0*/  @!P2 IMAD.MOV R17, RZ, RZ, -R17 ;  /* 0x000000ffff11a224 */ /* 0x000fe200078e0a11 */
[----:B------:R-:W-:Y:S01]  /*42e0*/  ISETP.GE.AND P2, PT, R11, RZ, PT ;  /* 0x000000ff0b00720c */ /* 0x000fe20003f46270 */
[----:B------:R-:W-:Y:S01]  /*42f0*/  IMAD R11, R8, R15, R12 ;  /* 0x0000000f080b7224 */ /* 0x000fe200078e020c */
[----:B------:R0:W-:Y:S01]  /*4300*/  STL [R1+0xe8], R3 ;  /* 0x0000e80301007387 */ /* 0x0001e20000100800 */
[----:B------:R-:W-:Y:S01]  /*4310*/  IMAD.HI.U32 R2, R0, R9, RZ ;  /* 0x0000000900027227 */ /* 0x000fe200078e00ff */
[----:B------:R-:W-:-:S02]  /*4320*/  IADD3 R6, R10, 0x16c, RZ ;  /* 0x0000016c0a067810 */ /* 0x000fc40007ffe0ff */
[----:B------:R-:W-:Y:S01]  /*4330*/  STL [R1+0xf8], R17 ;  /* 0x0000f81101007387 */ /* 0x000fe20000100800 */
[----:B------:R-:W-:Y:S01]  /*4340*/  IMAD R14, R8, R19, R14 ;  /* 0x00000013080e7224 */ /* 0x000fe200078e020e */
[----:B------:R-:W-:Y:S01]  /*4350*/  IADD3 R19, R10, 0x118, RZ ;  /* 0x000001180a137810 */ /* 0x000fe20007ffe0ff */
[----:B------:R-:W-:Y:S02]  /*4360*/  IMAD.MOV R2, RZ, RZ, -R2 ;  /* 0x000000ffff027224 */ /* 0x000fe400078e0a02 */
[----:B------:R-:W-:Y:S01]  /*4370*/  @!P0 IMAD.IADD R5, R5, 0x1, -R8 ;  /* 0x0000000105058824 */ /* 0x000fe200078e0a08 */
[C---:B------:R-:W-:Y:S01]  /*4380*/  ISETP.GT.U32.AND P0, PT, R8.reuse, R11, PT ;  /* 0x0000000b0800720c */ /* 0x040fe20003f04070 */
[----:B0-----:R-:W-:Y:S01]  /*4390*/  IMAD.MOV.U32 R3, RZ, RZ, R16 ;  /* 0x000000ffff037224 */ /* 0x001fe200078e0010 */
[C---:B------:R-:W-:Y:S01]  /*43a0*/  ISETP.GT.U32.AND P4, PT, R8.reuse, R14, PT ;  /* 0x0000000e0800720c */ /* 0x040fe20003f84070 */
[C---:B------:R-:W-:Y:S01]  /*43b0*/  IMAD R9, R8.reuse, R2, R9 ;  /* 0x0000000208097224 */ /* 0x040fe200078e0209 */
[----:B------:R-:W-:Y:S01]  /*43c0*/  IABS R2, R6 ;  /* 0x0000000600027213 */ /* 0x000fe20000000000 */
[----:B------:R-:W-:Y:S01]  /*43d0*/  @!P5 IMAD.MOV R3, RZ, RZ, -R3 ;  /* 0x000000ffff03d224 */ /* 0x000fe200078e0a03 */
[----:B------:R-:W-:Y:S01]  /*43e0*/  IABS R20, R19 ;  /* 0x0000001300147213 */ /* 0x000fe20000000000 */
[----:B------:R-:W-:Y:S01]  /*43f0*/  @!P1 IMAD.IADD R13, R13, 0x1, -R8 ;  /* 0x000000010d0d9824 */ /* 0x000fe200078e0a08 */
[----:B------:R-:W-:Y:S01]  /*4400*/  ISETP.GT.U32.AND P5, PT, R8, R9, PT ;  /* 0x000000090800720c */ /* 0x000fe20003fa4070 */
[----:B------:R-:W-:Y:S01]  /*4410*/  IMAD.HI.U32 R12, R0, R2, RZ ;  /* 0x00000002000c7227 */ /* 0x000fe200078e00ff */
[----:B------:R0:W-:Y:S01]  /*4420*/  STL [R1+0x13c], R3 ;  /* 0x00013c0301007387 */ /* 0x0001e20000100800 */
[----:B------:R-:W-:-:S02]  /*4430*/  ISETP.GE.AND P1, PT, R4, RZ, PT ;  /* 0x000000ff0400720c */ /* 0x000fc40003f26270 */
[----:B------:R-:W-:Y:S01]  /*4440*/  IADD3 R4, R10, 0x168, RZ ;  /* 0x000001680a047810 */ /* 0x000fe20007ffe0ff */
[--C-:B------:R-:W-:Y:S02]  /*4450*/  @!P0 IMAD.IADD R11, R11, 0x1, -R8.reuse ;  /* 0x000000010b0b8824 */ /* 0x100fe400078e0a08 */
[----:B------:R-:W-:Y:S01]  /*4460*/  @!P4 IMAD.IADD R14, R14, 0x1, -R8 ;  /* 0x000000010e0ec824 */ /* 0x000fe200078e0a08 */
[----:B------:R-:W-:Y:S01]  /*4470*/  ISETP.GE.AND P4, PT, R7, RZ, PT ;  /* 0x000000ff0700720c */ /* 0x000fe20003f86270 */
[----:B------:R-:W-:Y:S01]  /*4480*/  IMAD.MOV R12, RZ, RZ, -R12 ;  /* 0x000000ffff0c7224 */ /* 0x000fe200078e0a0c */
[----:B------:R-:W-:Y:S01]  /*4490*/  ISETP.GT.U32.AND P0, PT, R8, R11, PT ;  /* 0x0000000b0800720c */ /* 0x000fe20003f04070 */
[----:B0-----:R-:W-:Y:S01]  /*44a0*/  IMAD.MOV.U32 R3, RZ, RZ, R13 ;  /* 0x000000ffff037224 */ /* 0x001fe200078e000d */
[----:B------:R-:W-:Y:S01]  /*44b0*/  IABS R13, R4 ;  /* 0x00000004000d7213 */ /* 0x000fe20000000000 */
[----:B------:R-:W-:Y:S01]  /*44c0*/  @!P5 IMAD.IADD R9, R9, 0x1, -R8 ;  /* 0x000000010909d824 */ /* 0x000fe200078e0a08 */
[----:B------:R-:W-:Y:S01]  /*44d0*/  IADD3 R7, R10, 0x164, RZ ;  /* 0x000001640a077810 */ /* 0x000fe20007ffe0ff */
[----:B------:R-:W-:Y:S01]  /*44e0*/  @!P3 IMAD.MOV R3, RZ, RZ, -R3 ;  /* 0x000000ffff03b224 */ /* 0x000fe200078e0a03 */
[C---:B------:R-:W-:Y:S01]  /*44f0*/  ISETP.GT.U32.AND P3, PT, R8.reuse, R14, PT ;  /* 0x0000000e0800720c */ /* 0x040fe20003f64070 */
[C---:B------:R-:W-:Y:S01]  /*4500*/  IMAD R2, R8.reuse, R12, R2 ;  /* 0x0000000c08027224 */ /* 0x040fe200078e0202 */
[----:B------:R-:W-:Y:S01]  /*4510*/  ISETP.GT.U32.AND P5, PT, R8, R9, PT ;  /* 0x000000090800720c */ /* 0x000fe20003fa4070 */
[----:B------:R-:W-:Y:S01]  /*4520*/  IMAD.HI.U32 R24, R0, R20, RZ ;  /* 0x0000001400187227 */ /* 0x000fe200078e00ff */
[----:B------:R0:W-:Y:S01]  /*4530*/  STL [R1+0x140], R3 ;  /* 0x0001400301007387 */ /* 0x0001e20000100800 */
[----:B------:R-:W-:-:S02]  /*4540*/  IABS R12, R7 ;  /* 0x00000007000c7213 */ /* 0x000fc40000000000 */
[----:B------:R-:W-:Y:S02]  /*4550*/  @!P0 IMAD.IADD R11, R11, 0x1, -R8 ;  /* 0x000000010b0b8824 */ /* 0x000fe400078e0a08 */
[----:B------:R-:W-:Y:S02]  /*4560*/  IMAD.MOV R24, RZ, RZ, -R24 ;  /* 0x000000ffff187224 */ /* 0x000fe400078e0a18 */
[----:B------:R-:W-:-:S04]  /*4570*/  IMAD.HI.U32 R16, R0, R12, RZ ;  /* 0x0000000c00107227 */ /* 0x000fc800078e00ff */
[----:B0-----:R-:W-:Y:S02]  /*4580*/  IMAD.MOV.U32 R3, RZ, RZ, R5 ;  /* 0x000000ffff037224 */ /* 0x001fe400078e0005 */
[----:B------:R-:W-:-:S04]  /*4590*/  IMAD.HI.U32 R5, R0, R13, RZ ;  /* 0x0000000d00057227 */ /* 0x000fc800078e00ff */
[----:B------:R-:W-:Y:S02]  /*45a0*/  IMAD.MOV R5, RZ, RZ, -R5 ;  /* 0x000000ffff057224 */ /* 0x000fe400078e0a05 */
[--C-:B------:R-:W-:Y:S01]  /*45b0*/  @!P3 IMAD.IADD R14, R14, 0x1, -R8.reuse ;  /* 0x000000010e0eb824 */ /* 0x100fe200078e0a08 */
[C---:B------:R-:W-:Y:S01]  /*45c0*/  ISETP.GT.U32.AND P3, PT, R8.reuse, R2, PT ;  /* 0x000000020800720c */ /* 0x040fe20003f64070 */
[----:B------:R-:W-:Y:S01]  /*45d0*/  IMAD R13, R8, R5, R13 ;  /* 0x00000005080d7224 */ /* 0x000fe200078e020d */
[----:B------:R-:W-:Y:S01]  /*45e0*/  IADD3 R5, R10, 0x15c, RZ ;  /* 0x0000015c0a057810 */ /* 0x000fe20007ffe0ff */
[----:B------:R-:W-:Y:S01]  /*45f0*/  @!P5 IMAD.IADD R9, R9, 0x1, -R8 ;  /* 0x000000010909d824 */ /* 0x000fe200078e0a08 */
[----:B------:R-:W-:Y:S01]  /*4600*/  ISETP.GE.AND P5, PT, R4, RZ, PT ;  /* 0x000000ff0400720c */ /* 0x000fe20003fa6270 */
[----:B------:R-:W-:Y:S01]  /*4610*/  @!P6 IMAD.MOV R3, RZ, RZ, -R3 ;  /* 0x000000ffff03e224 */ /* 0x000fe200078e0a03 */
[----:B------:R-:W-:Y:S01]  /*4620*/  ISETP.GT.U32.AND P0, PT, R8, R13, PT ;  /* 0x0000000d0800720c */ /* 0x000fe20003f04070 */
[----:B------:R-:W-:Y:S01]  /*4630*/  IMAD.MOV R16, RZ, RZ, -R16 ;  /* 0x000000ffff107224 */ /* 0x000fe200078e0a10 */
[----:B------:R-:W-:Y:S01]  /*4640*/  IADD3 R4, R10, 0x160, RZ ;  /* 0x000001600a047810 */ /* 0x000fe20007ffe0ff */
[----:B------:R-:W-:Y:S01]  /*4650*/  IMAD R20, R8, R24, R20 ;  /* 0x0000001808147224 */ /* 0x000fe200078e0214 */
[----:B------:R-:W-:Y:S01]  /*4660*/  ISETP.GE.AND P6, PT, R6, RZ, PT ;  /* 0x000000ff0600720c */ /* 0x000fe20003fc6270 */
[----:B------:R0:W-:Y:S01]  /*4670*/  STL [R1+0x148], R3 ;  /* 0x0001480301007387 */ /* 0x0001e20000100800 */
[----:B------:R-:W-:Y:S01]  /*4680*/  IABS R6, R4 ;  /* 0x0000000400067213 */ /* 0x000fe20000000000 */
[----:B------:R-:W-:Y:S01]  /*4690*/  @!P3 IMAD.IADD R2, R2, 0x1, -R8 ;  /* 0x000000010202b824 */ /* 0x000fe200078e0a08 */
[----:B------:R-:W-:Y:S01]  /*46a0*/  ISETP.GE.AND P3, PT, R7, RZ, PT ;  /* 0x000000ff0700720c */ /* 0x000fe20003f66270 */
[----:B------:R-:W-:Y:S01]  /*46b0*/  IMAD R12, R8, R16, R12 ;  /* 0x00000010080c7224 */ /* 0x000fe200078e020c */
[----:B------:R-:W-:Y:S01]  /*46c0*/  IABS R15, R5 ;  /* 0x00000005000f7213 */ /* 0x000fe20000000000 */
[----:B------:R-:W-:Y:S01]  /*46d0*/  IMAD.HI.U32 R7, R0, R6, RZ ;  /* 0x0000000600077227 */ /* 0x000fe200078e00ff */
[----:B------:R-:W-:-:S03]  /*46e0*/  IADD3 R24, R10, 0x38, RZ ;  /* 0x000000380a187810 */ /* 0x000fc60007ffe0ff */
[----:B------:R-:W-:Y:S02]  /*46f0*/  @!P0 IMAD.IADD R13, R13, 0x1, -R8 ;  /* 0x000000010d0d8824 */ /* 0x000fe400078e0a08 */
[----:B0-----:R-:W-:Y:S02]  /*4700*/  IMAD.MOV.U32 R3, RZ, RZ, R14 ;  /* 0x000000ffff037224 */ /* 0x001fe400078e000e */
[----:B------:R-:W-:Y:S01]  /*4710*/  IMAD.MOV.U32 R14, RZ, RZ, R9 ;  /* 0x000000ffff0e7224 */ /* 0x000fe200078e0009 */
[C---:B------:R-:W-:Y:S01]  /*4720*/  ISETP.GT.U32.AND P0, PT, R8.reuse, R13, PT ;  /* 0x0000000d0800720c */ /* 0x040fe20003f04070 */
[----:B------:R-:W-:Y:S01]  /*4730*/  @!P2 IMAD.MOV R3, RZ, RZ, -R3 ;  /* 0x000000ffff03a224 */ /* 0x000fe200078e0a03 */
[C---:B------:R-:W-:Y:S01]  /*4740*/  ISETP.GT.U32.AND P2, PT, R8.reuse, R2, PT ;  /* 0x000000020800720c */ /* 0x040fe20003f44070 */
[----:B------:R-:W-:Y:S01]  /*4750*/  @!P1 IMAD.MOV R14, RZ, RZ, -R14 ;  /* 0x000000ffff0e9224 */ /* 0x000fe200078e0a0e */
[----:B------:R-:W-:Y:S01]  /*4760*/  ISETP.GT.U32.AND P1, PT, R8, R12, PT ;  /* 0x0000000c0800720c */ /* 0x000fe20003f24070 */
[----:B------:R-:W-:Y:S01]  /*4770*/  IMAD.MOV R7, RZ, RZ, -R7 ;  /* 0x000000ffff077224 */ /* 0x000fe200078e0a07 */
[----:B------:R0:W-:Y:S01]  /*4780*/  STL [R1+0x144], R3 ;  /* 0x0001440301007387 */ /* 0x0001e20000100800 */
[----:B------:R-:W-:-:S03]  /*4790*/  IMAD.HI.U32 R9, R0, R15, RZ ;  /* 0x0000000f00097227 */ /* 0x000fc600078e00ff */
[----:B------:R2:W-:Y:S01]  /*47a0*/  STL [R1+0x120], R14 ;  /* 0x0001200e01007387 */ /* 0x0005e20000100800 */
[C---:B------:R-:W-:Y:S02]  /*47b0*/  IMAD R6, R8.reuse, R7, R6 ;  /* 0x0000000708067224 */ /* 0x040fe400078e0206 */
[--C-:B------:R-:W-:Y:S02]  /*47c0*/  @!P0 IMAD.IADD R13, R13, 0x1, -R8.reuse ;  /* 0x000000010d0d8824 */ /* 0x100fe400078e0a08 */
[----:B------:R-:W-:Y:S01]  /*47d0*/  IMAD.MOV R9, RZ, RZ, -R9 ;  /* 0x000000ffff097224 */ /* 0x000fe200078e0a09 */
[----:B------:R-:W-:Y:S01]  /*47e0*/  ISETP.GT.U32.AND P0, PT, R8, R6, PT ;  /* 0x000000060800720c */ /* 0x000fe20003f04070 */
[--C-:B------:R-:W-:Y:S01]  /*47f0*/  @!P2 IMAD.IADD R2, R2, 0x1, -R8.reuse ;  /* 0x000000010202a824 */ /* 0x100fe200078e0a08 */
[----:B------:R-:W-:Y:S01]  /*4800*/  ISETP.GE.AND P2, PT, R5, RZ, PT ;  /* 0x000000ff0500720c */ /* 0x000fe20003f46270 */
[----:B------:R-:W-:Y:S02]  /*4810*/  @!P1 IMAD.IADD R12, R12, 0x1, -R8 ;  /* 0x000000010c0c9824 */ /* 0x000fe400078e0a08 */
[----:B0-----:R-:W-:Y:S01]  /*4820*/  IMAD.MOV.U32 R3, RZ, RZ, R11 ;  /* 0x000000ffff037224 */ /* 0x001fe200078e000b */
[----:B------:R-:W-:Y:S01]  /*4830*/  IADD3 R11, R10, 0x158, RZ ;  /* 0x000001580a0b7810 */ /* 0x000fe20007ffe0ff */
[C---:B------:R-:W-:Y:S01]  /*4840*/  IMAD R15, R8.reuse, R9, R15 ;  /* 0x00000009080f7224 */ /* 0x040fe200078e020f */
[----:B------:R-:W-:Y:S01]  /*4850*/  ISETP.GT.U32.AND P1, PT, R8, R12, PT ;  /* 0x0000000c0800720c */ /* 0x000fe20003f24070 */
[----:B--2---:R-:W-:Y:S01]  /*4860*/  IMAD.MOV.U32 R14, RZ, RZ, R2 ;  /* 0x000000ffff0e7224 */ /* 0x004fe200078e0002 */
[----:B------:R-:W-:Y:S01]  /*4870*/  IABS R5, R11 ;  /* 0x0000000b00057213 */ /* 0x000fe20000000000 */
[----:B------:R-:W-:Y:S01]  /*4880*/  @!P4 IMAD.MOV R3, RZ, RZ, -R3 ;  /* 0x000000ffff03c224 */ /* 0x000fe200078e0a03 */
[----:B------:R-:W-:Y:S01]  /*4890*/  IADD3 R9, R10, 0x154, RZ ;  /* 0x000001540a097810 */ /* 0x000fe20007ffe0ff */
[----:B------:R-:W-:Y:S01]  /*48a0*/  @!P6 IMAD.MOV R14, RZ, RZ, -R14 ;  /* 0x000000ffff0ee224 */ /* 0x000fe200078e0a0e */
[----:B------:R-:W-:Y:S01]  /*48b0*/  ISETP.GT.U32.AND P6, PT, R8, R15, PT ;  /* 0x0000000f0800720c */ /* 0x000fe20003fc4070 */
[----:B------:R-:W-:Y:S01]  /*48c0*/  @!P0 IMAD.IADD R6, R6, 0x1, -R8 ;  /* 0x0000000106068824 */ /* 0x000fe200078e0a08 */
[----:B------:R0:W-:Y:S01]  /*48d0*/  STL [R1+0x124], R3 ;  /* 0x0001240301007387 */ /* 0x0001e20000100800 */
[----:B------:R-:W-:-:S02]  /*48e0*/  IABS R7, R9 ;  /* 0x0000000900077213 */ /* 0x000fc40000000000 */
[----:B------:R-:W-:Y:S01]  /*48f0*/  ISETP.GE.AND P4, PT, R4, RZ, PT ;  /* 0x000000ff0400720c */ /* 0x000fe20003f86270 */
[----:B------:R-:W-:Y:S01]  /*4900*/  STL [R1+0x138], R14 ;  /* 0x0001380e01007387 */ /* 0x000fe20000100800 */
[----:B------:R-:W-:Y:S01]  /*4910*/  ISETP.GT.U32.AND P0, PT, R8, R6, PT ;  /* 0x000000060800720c */ /* 0x000fe20003f04070 */
[----:B------:R-:W-:Y:S01]  /*4920*/  @!P1 IMAD.IADD R12, R12, 0x1, -R8 ;  /* 0x000000010c0c9824 */ /* 0x000fe200078e0a08 */
[----:B------:R-:W-:Y:S01]  /*4930*/  ISETP.GE.AND P1, PT, R9, RZ, PT ;  /* 0x000000ff0900720c */ /* 0x000fe20003f26270 */
[----:B------:R-:W-:Y:S01]  /*4940*/  IMAD.HI.U32 R9, R0, R7, RZ ;  /* 0x0000000700097227 */ /* 0x000fe200078e00ff */
[----:B------:R-:W-:-:S03]  /*4950*/  IADD3 R4, R10, 0x150, RZ ;  /* 0x000001500a047810 */ /* 0x000fc60007ffe0ff */
[----:B0-----:R-:W-:Y:S01]  /*4960*/  IMAD.MOV.U32 R3, RZ, RZ, R13 ;  /* 0x000000ffff037224 */ /* 0x001fe200078e000d */
[----:B------:R-:W-:Y:S01]  /*4970*/  IABS R2, R4 ;  /* 0x0000000400027213 */ /* 0x000fe20000000000 */
[----:B------:R-:W-:-:S04]  /*4980*/  IMAD.HI.U32 R13, R0, R5, RZ ;  /* 0x00000005000d7227 */ /* 0x000fc800078e00ff */
[----:B------:R-:W-:Y:S01]  /*4990*/  @!P5 IMAD.MOV R3, RZ, RZ, -R3 ;  /* 0x000000ffff03d224 */ /* 0x000fe200078e0a03 */
[----:B------:R-:W-:Y:S01]  /*49a0*/  ISETP.GE.AND P5, PT, R11, RZ, PT ;  /* 0x000000ff0b00720c */ /* 0x000fe20003fa6270 */
[--C-:B------:R-:W-:Y:S02]  /*49b0*/  @!P6 IMAD.IADD R15, R15, 0x1, -R8.reuse ;  /* 0x000000010f0fe824 */ /* 0x100fe400078e0a08 */
[----:B------:R-:W-:Y:S01]  /*49c0*/  IMAD.MOV R13, RZ, RZ, -R13 ;  /* 0x000000ffff0d7224 */ /* 0x000fe200078e0a0d */
[----:B------:R0:W-:Y:S01]  /*49d0*/  STL [R1+0x134], R3 ;  /* 0x0001340301007387 */ /* 0x0001e20000100800 */
[----:B------:R-:W-:Y:S01]  /*49e0*/  IMAD.MOV R9, RZ, RZ, -R9 ;  /* 0x000000ffff097224 */ /* 0x000fe200078e0a09 */
[C---:B------:R-:W-:Y:S01]  /*49f0*/  ISETP.GT.U32.AND P6, PT, R8.reuse, R15, PT ;  /* 0x0000000f0800720c */ /* 0x040fe20003fc4070 */
[----:B------:R-:W-:Y:S02]  /*4a00*/  IMAD R5, R8, R13, R5 ;  /* 0x0000000d08057224 */ /* 0x000fe400078e0205 */
[----:B------:R-:W-:-:S02]  /*4a10*/  @!P0 IMAD.IADD R6, R6, 0x1, -R8 ;  /* 0x0000000106068824 */ /* 0x000fc400078e0a08 */
[----:B------:R-:W-:Y:S01]  /*4a20*/  IMAD.HI.U32 R11, R0, R2, RZ ;  /* 0x00000002000b7227 */ /* 0x000fe200078e00ff */
[----:B------:R-:W-:-:S03]  /*4a30*/  ISETP.GT.U32.AND P0, PT, R8, R5, PT ;  /* 0x000000050800720c */ /* 0x000fc60003f04070 */
[----:B0-----:R-:W-:Y:S02]  /*4a40*/  IMAD.MOV.U32 R3, RZ, RZ, R12 ;  /* 0x000000ffff037224 */ /* 0x001fe400078e000c */
[----:B------:R-:W-:Y:S02]  /*4a50*/  IMAD.MOV R11, RZ, RZ, -R11 ;  /* 0x000000ffff0b7224 */ /* 0x000fe400078e0a0b */
[----:B------:R-:W-:Y:S01]  /*4a60*/  @!P3 IMAD.MOV R3, RZ, RZ, -R3 ;  /* 0x000000ffff03b224 */ /* 0x000fe200078e0a03 */
[----:B------:R-:W-:Y:S01]  /*4a70*/  ISETP.GE.AND P3, PT, R4, RZ, PT ;  /* 0x000000ff0400720c */ /* 0x000fe20003f66270 */
[----:B------:R-:W-:Y:S01]  /*4a80*/  IMAD R4, R8, R9, R7 ;  /* 0x0000000908047224 */ /* 0x000fe200078e0207 */
[----:B------:R-:W-:Y:S01]  /*4a90*/  IADD3 R9, R10, 0x140, RZ ;  /* 0x000001400a097810 */ /* 0x000fe20007ffe0ff */
[----:B------:R-:W-:Y:S01]  /*4aa0*/  @!P6 IMAD.IADD R15, R15, 0x1, -R8 ;  /* 0x000000010f0fe824 */ /* 0x000fe200078e0a08 */
[----:B------:R0:W-:Y:S01]  /*4ab0*/  STL [R1+0x130], R3 ;  /* 0x0001300301007387 */ /* 0x0001e20000100800 */
[----:B------:R-:W-:Y:S01]  /*4ac0*/  IMAD R2, R8, R11, R2 ;  /* 0x0000000b08027224 */ /* 0x000fe200078e0202 */
[----:B------:R-:W-:Y:S01]  /*4ad0*/  IADD3 R11, R10, 0x14c, RZ ;  /* 0x0000014c0a0b7810 */ /* 0x000fe20007ffe0ff */
[----:B------:R-:W-:Y:S01]  /*4ae0*/  @!P0 IMAD.IADD R5, R5, 0x1, -R8 ;  /* 0x0000000105058824 */ /* 0x000fe200078e0a08 */
[----:B------:R-:W-:-:S02]  /*4af0*/  IABS R14, R9 ;  /* 0x00000009000e7213 */ /* 0x000fc40000000000 */
[----:B------:R-:W-:Y:S02]  /*4b00*/  ISETP.GE.AND P6, PT, R11, RZ, PT ;  /* 0x000000ff0b00720c */ /* 0x000fe40003fc6270 */
[----:B------:R-:W-:Y:S01]  /*4b10*/  ISETP.GT.U32.AND P0, PT, R8, R5, PT ;  /* 0x000000050800720c */ /* 0x000fe20003f04070 */
[----:B0-----:R-:W-:Y:S01]  /*4b20*/  IMAD.MOV.U32 R3, RZ, RZ, R6 ;  /* 0x000000ffff037224 */ /* 0x001fe200078e0006 */
[----:B------:R-:W-:Y:S02]  /*4b30*/  IADD3 R6, R10, 0x148, RZ ;  /* 0x000001480a067810 */ /* 0x000fe40007ffe0ff */
[----:B------:R-:W-:Y:S01]  /*4b40*/  IABS R11, R11 ;  /* 0x0000000b000b7213 */ /* 0x000fe20000000000 */
[----:B------:R-:W-:Y:S01]  /*4b50*/  @!P4 IMAD.MOV R3, RZ, RZ, -R3 ;  /* 0x000000ffff03c224 */ /* 0x000fe200078e0a03 */
[----:B------:R-:W-:Y:S02]  /*4b60*/  ISETP.GT.U32.AND P4, PT, R8, R4, PT ;  /* 0x000000040800720c */ /* 0x000fe40003f84070 */
[----:B------:R-:W-:-:S02]  /*4b70*/  IABS R12, R6 ;  /* 0x00000006000c7213 */ /* 0x000fc40000000000 */
[----:B------:R0:W-:Y:S01]  /*4b80*/  STL [R1+0x1fc], R3 ;  /* 0x0001fc0301007387 */ /* 0x0001e20000100800 */
[----:B------:R-:W-:Y:S02]  /*4b90*/  IADD3 R7, R10, 0x144, RZ ;  /* 0x000001440a077810 */ /* 0x000fe40007ffe0ff */
[----:B------:R-:W-:Y:S01]  /*4ba0*/  @!P0 IMAD.IADD R5, R5, 0x1, -R8 ;  /* 0x0000000105058824 */ /* 0x000fe200078e0a08 */
[----:B------:R-:W-:Y:S01]  /*4bb0*/  ISETP.GE.AND P0, PT, R6, RZ, PT ;  /* 0x000000ff0600720c */ /* 0x000fe20003f06270 */
[----:B------:R-:W-:Y:S01]  /*4bc0*/  IMAD.HI.U32 R16, R0, R12, RZ ;  /* 0x0000000c00107227 */ /* 0x000fe200078e00ff */
[----:B------:R-:W-:-:S03]  /*4bd0*/  IABS R13, R7 ;  /* 0x00000007000d7213 */ /* 0x000fc60000000000 */
[----:B------:R-:W-:Y:S02]  /*4be0*/  IMAD.MOV R16, RZ, RZ, -R16 ;  /* 0x000000ffff107224 */ /* 0x000fe400078e0a10 */
[----:B0-----:R-:W-:Y:S02]  /*4bf0*/  IMAD.MOV.U32 R3, RZ, RZ, R15 ;  /* 0x000000ffff037224 */ /* 0x001fe400078e000f */
[----:B------:R-:W-:Y:S02]  /*4c00*/  @!P4 IMAD.IADD R4, R4, 0x1, -R8 ;  /* 0x000000010404c824 */ /* 0x000fe400078e0a08 */
[----:B------:R-:W-:Y:S01]  /*4c10*/  @!P2 IMAD.MOV R3, RZ, RZ, -R3 ;  /* 0x000000ffff03a224 */ /* 0x000fe200078e0a03 */
[----:B------:R-:W-:Y:S01]  /*4c20*/  ISETP.GT.U32.AND P2, PT, R8, R2, PT ;  /* 0x000000020800720c */ /* 0x000fe20003f44070 */
[----:B------:R-:W-:Y:S01]  /*4c30*/  IMAD.HI.U32 R15, R0, R11, RZ ;  /* 0x0000000b000f7227 */ /* 0x000fe200078e00ff */
[----:B------:R-:W-:Y:S02]  /*4c40*/  ISETP.GT.U32.AND P4, PT, R8, R4, PT ;  /* 0x000000040800720c */ /* 0x000fe40003f84070 */
[----:B------:R0:W-:Y:S01]  /*4c50*/  STL [R1+0x12c], R3 ;  /* 0x00012c0301007387 */ /* 0x0001e20000100800 */
[----:B------:R-:W-:-:S02]  /*4c60*/  IMAD.MOV R15, RZ, RZ, -R15 ;  /* 0x000000ffff0f7224 */ /* 0x000fc400078e0a0f */
[C---:B------:R-:W-:Y:S02]  /*4c70*/  IMAD R16, R8.reuse, R16, R12 ;  /* 0x0000001008107224 */ /* 0x040fe400078e020c */
[----:B------:R-:W-:Y:S02]  /*4c80*/  IMAD.MOV.U32 R18, RZ, RZ, R5 ;  /* 0x000000ffff127224 */ /* 0x000fe400078e0005 */
[----:B------:R-:W-:Y:S02]  /*4c90*/  IMAD R11, R8, R15, R11 ;  /* 0x0000000f080b7224 */ /* 0x000fe400078e020b */
[--C-:B------:R-:W-:Y:S02]  /*4ca0*/  @!P2 IMAD.IADD R2, R2, 0x1, -R8.reuse ;  /* 0x000000010202a824 */ /* 0x100fe400078e0a08 */
[----:B------:R-:W-:Y:S01]  /*4cb0*/  @!P4 IMAD.IADD R4, R4, 0x1, -R8 ;  /* 0x000000010404c824 */ /* 0x000fe200078e0a08 */
[C---:B------:R-:W-:Y:S01]  /*4cc0*/  ISETP.GT.U32.AND P4, PT, R8.reuse, R11, PT ;  /* 0x0000000b0800720c */ /* 0x040fe20003f84070 */
[----:B------:R-:W-:Y:S01]  /*4cd0*/  @!P5 IMAD.MOV R18, RZ, RZ, -R18 ;  /* 0x000000ffff12d224 */ /* 0x000fe200078e0a12 */
[C---:B------:R-:W-:Y:S01]  /*4ce0*/  ISETP.GT.U32.AND P2, PT, R8.reuse, R2, PT ;  /* 0x000000020800720c */ /* 0x040fe20003f44070 */
[----:B0-----:R-:W-:Y:S01]  /*4cf0*/  IMAD.MOV.U32 R3, RZ, RZ, R4 ;  /* 0x000000ffff037224 */ /* 0x001fe200078e0004 */
[----:B------:R-:W-:Y:S01]  /*4d00*/  ISETP.GT.U32.AND P5, PT, R8, R16, PT ;  /* 0x000000100800720c */ /* 0x000fe20003fa4070 */
[----:B------:R-:W-:Y:S01]  /*4d10*/  IMAD.HI.U32 R6, R0, R14, RZ ;  /* 0x0000000e00067227 */ /* 0x000fe200078e00ff */
[----:B------:R-:W-:Y:S01]  /*4d20*/  STL [R1+0x11c], R18 ;  /* 0x00011c1201007387 */ /* 0x000fe20000100800 */
[----:B------:R-:W-:-:S02]  /*4d30*/  IADD3 R4, R10, 0x13c, RZ ;  /* 0x0000013c0a047810 */ /* 0x000fc40007ffe0ff */
[----:B------:R-:W-:Y:S01]  /*4d40*/  @!P1 IMAD.MOV R3, RZ, RZ, -R3 ;  /* 0x000000ffff039224 */ /* 0x000fe200078e0a03 */
[----:B------:R-:W-:Y:S01]  /*4d50*/  ISETP.GE.AND P1, PT, R7, RZ, PT ;  /* 0x000000ff0700720c */ /* 0x000fe20003f26270 */
[----:B------:R-:W-:Y:S01]  /*4d60*/  IMAD.MOV R5, RZ, RZ, -R6 ;  /* 0x000000ffff057224 */ /* 0x000fe200078e0a06 */
[----:B------:R-:W-:Y:S01]  /*4d70*/  IABS R12, R4 ;  /* 0x00000004000c7213 */ /* 0x000fe20000000000 */
[----:B------:R-:W-:Y:S01]  /*4d80*/  IMAD.HI.U32 R17, R0, R13, RZ ;  /* 0x0000000d00117227 */ /* 0x000fe200078e00ff */
[----:B------:R0:W-:Y:S01]  /*4d90*/  STL [R1+0x118], R3 ;  /* 0x0001180301007387 */ /* 0x0001e20000100800 */
[----:B------:R-:W-:Y:S02]  /*4da0*/  IADD3 R6, R10, 0x134, RZ ;  /* 0x000001340a067810 */ /* 0x000fe40007ffe0ff */
[----:B------:R-:W-:Y:S02]  /*4db0*/  @!P2 IMAD.IADD R2, R2, 0x1, -R8 ;  /* 0x000000010202a824 */ /* 0x000fe400078e0a08 */
[----:B------:R-:W-:Y:S01]  /*4dc0*/  IMAD R14, R8, R5, R14 ;  /* 0x00000005080e7224 */ /* 0x000fe200078e020e */
[----:B------:R-:W-:Y:S01]  /*4dd0*/  IADD3 R5, R10, 0x138, RZ ;  /* 0x000001380a057810 */ /* 0x000fe20007ffe0ff */
[----:B------:R-:W-:-:S02]  /*4de0*/  @!P5 IMAD.IADD R16, R16, 0x1, -R8 ;  /* 0x000000011010d824 */ /* 0x000fc400078e0a08 */
[----:B------:R-:W-:Y:S01]  /*4df0*/  @!P4 IMAD.IADD R11, R11, 0x1, -R8 ;  /* 0x000000010b0bc824 */ /* 0x000fe200078e0a08 */
[----:B------:R-:W-:Y:S01]  /*4e00*/  IABS R7, R5 ;  /* 0x0000000500077213 */ /* 0x000fe20000000000 */
[----:B0-----:R-:W-:Y:S01]  /*4e10*/  IMAD.MOV.U32 R3, RZ, RZ, R2 ;  /* 0x000000ffff037224 */ /* 0x001fe200078e0002 */
[C---:B------:R-:W-:Y:S01]  /*4e20*/  ISETP.GT.U32.AND P5, PT, R8.reuse, R16, PT ;  /* 0x000000100800720c */ /* 0x040fe20003fa4070 */
[----:B------:R-:W-:Y:S01]  /*4e30*/  IMAD.MOV R17, RZ, RZ, -R17 ;  /* 0x000000ffff117224 */ /* 0x000fe200078e0a11 */
[C---:B------:R-:W-:Y:S01]  /*4e40*/  ISETP.GT.U32.AND P4, PT, R8.reuse, R11, PT ;  /* 0x0000000b0800720c */ /* 0x040fe20003f84070 */
[----:B------:R-:W-:Y:S01]  /*4e50*/  @!P3 IMAD.MOV R3, RZ, RZ, -R3 ;  /* 0x000000ffff03b224 */ /* 0x000fe200078e0a03 */
[C---:B------:R-:W-:Y:S01]  /*4e60*/  ISETP.GT.U32.AND P3, PT, R8.reuse, R14, PT ;  /* 0x0000000e0800720c */ /* 0x040fe20003f64070 */
[----:B------:R-:W-:Y:S01]  /*4e70*/  IMAD R13, R8, R17, R13 ;  /* 0x00000011080d7224 */ /* 0x000fe200078e020d */
[----:B------:R-:W-:Y:S01]  /*4e80*/  IABS R2, R6 ;  /* 0x0000000600027213 */ /* 0x000fe20000000000 */
[----:B------:R-:W-:Y:S01]  /*4e90*/  IMAD.HI.U32 R15, R0, R12, RZ ;  /* 0x0000000c000f7227 */ /* 0x000fe200078e00ff */
[----:B------:R0:W-:Y:S02]  /*4ea0*/  STL [R1+0x114], R3 ;  /* 0x0001140301007387 */ /* 0x0001e40000100800 */
[----:B------:R-:W-:Y:S01]  /*4eb0*/  ISETP.GT.U32.AND P2, PT, R8, R13, PT ;  /* 0x0000000d0800720c */ /* 0x000fe20003f44070 */
[----:B------:R-:W-:-:S02]  /*4ec0*/  IMAD.MOV R15, RZ, RZ, -R15 ;  /* 0x000000ffff0f7224 */ /* 0x000fc400078e0a0f */
[--C-:B------:R-:W-:Y:S02]  /*4ed0*/  @!P5 IMAD.IADD R16, R16, 0x1, -R8.reuse ;  /* 0x000000011010d824 */ /* 0x100fe400078e0a08 */
[--C-:B------:R-:W-:Y:S01]  /*4ee0*/  @!P4 IMAD.IADD R11, R11, 0x1, -R8.reuse ;  /* 0x000000010b0bc824 */ /* 0x100fe200078e0a08 */
[----:B------:R-:W-:Y:S01]  /*4ef0*/  ISETP.GE.AND P4, PT, R9, RZ, PT ;  /* 0x000000ff0900720c */ /* 0x000fe20003f86270 */
[----:B------:R-:W-:Y:S02]  /*4f00*/  @!P3 IMAD.IADD R14, R14, 0x1, -R8 ;  /* 0x000000010e0eb824 */ /* 0x000fe400078e0a08 */
[----:B------:R-:W-:-:S03]  /*4f10*/  IMAD.HI.U32 R9, R0, R7, RZ ;  /* 0x0000000700097227 */ /* 0x000fc600078e00ff */
[C---:B------:R-:W-:Y:S01]  /*4f20*/  ISETP.GT.U32.AND P3, PT, R8.reuse, R14, PT ;  /* 0x0000000e0800720c */ /* 0x040fe20003f64070 */
[----:B0-----:R-:W-:Y:S02]  /*4f30*/  IMAD.MOV.U32 R3, RZ, RZ, R16 ;  /* 0x000000ffff037224 */ /* 0x001fe400078e0010 */
[----:B------:R-:W-:Y:S02]  /*4f40*/  IMAD.MOV.U32 R17, RZ, RZ, R11 ;  /* 0x000000ffff117224 */ /* 0x000fe400078e000b */
[----:B------:R-:W-:Y:S02]  /*4f50*/  IMAD R12, R8, R15, R12 ;  /* 0x0000000f080c7224 */ /* 0x000fe400078e020c */
[----:B------:R-:W-:-:S03]  /*4f60*/  IMAD.HI.U32 R11, R0, R2, RZ ;  /* 0x00000002000b7227 */ /* 0x000fc600078e00ff */
[C---:B------:R-:W-:Y:S01]  /*4f70*/  ISETP.GT.U32.AND P5, PT, R8.reuse, R12, PT ;  /* 0x0000000c0800720c */ /* 0x040fe20003fa4070 */
[--C-:B------:R-:W-:Y:S02]  /*4f80*/  @!P2 IMAD.IADD R13, R13, 0x1, -R8.reuse ;  /* 0x000000010d0da824 */ /* 0x100fe400078e0a08 */
[----:B------:R-:W-:Y:S02]  /*4f90*/  IMAD.MOV R9, RZ, RZ, -R9 ;  /* 0x000000ffff097224 */ /* 0x000fe400078e0a09 */
[----:B------:R-:W-:Y:S01]  /*4fa0*/  @!P0 IMAD.MOV R3, RZ, RZ, -R3 ;  /* 0x000000ffff038224 */ /* 0x000fe200078e0a03 */
[----:B------:R-:W-:Y:S01]  /*4fb0*/  ISETP.GE.AND P0, PT, R5, RZ, PT ;  /* 0x000000ff0500720c */ /* 0x000fe20003f06270 */
[----:B------:R-:W-:Y:S01]  /*4fc0*/  IMAD.MOV R5, RZ, RZ, -R11 ;  /* 0x000000ffff057224 */ /* 0x000fe200078e0a0b */
[C---:B------:R-:W-:Y:S01]  /*4fd0*/  ISETP.GT.U32.AND P2, PT, R8.reuse, R13, PT ;  /* 0x0000000d0800720c */ /* 0x040fe20003f44070 */
[----:B------:R-:W-:Y:S01]  /*4fe0*/  IMAD R11, R8, R9, R7 ;  /* 0x00000009080b7224 */ /* 0x000fe200078e0207 */
[----:B------:R-:W-:Y:S01]  /*4ff0*/  IADD3 R7, R10, 0x124, RZ ;  /* 0x000001240a077810 */ /* 0x000fe20007ffe0ff */
[----:B------:R-:W-:-:S02]  /*5000*/  @!P3 IMAD.IADD R14, R14, 0x1, -R8 ;  /* 0x000000010e0eb824 */ /* 0x000fc400078e0a08 */
[----:B------:R-:W-:Y:S01]  /*5010*/  @!P5 IMAD.IADD R12, R12, 0x1, -R8 ;  /* 0x000000010c0cd824 */ /* 0x000fe200078e0a08 */
[C---:B------:R-:W-:Y:S01]  /*5020*/  ISETP.GT.U32.AND P3, PT, R8.reuse, R11, PT ;  /* 0x0000000b0800720c */ /* 0x040fe20003f64070 */
[----:B------:R-:W-:Y:S01]  /*5030*/  IMAD R5, R8, R5, R2 ;  /* 0x0000000508057224 */ /* 0x000fe200078e0202 */
[----:B------:R-:W-:Y:S01]  /*5040*/  IADD3 R2, R10, 0x130, RZ ;  /* 0x000001300a027810 */ /* 0x000fe20007ffe0ff */
[----:B------:R-:W-:Y:S01]  /*5050*/  @!P6 IMAD.MOV R17, RZ, RZ, -R17 ;  /* 0x000000ffff11e224 */ /* 0x000fe200078e0a11 */
[----:B------:R-:W-:Y:S02]  /*5060*/  ISETP.GE.AND P6, PT, R4, RZ, PT ;  /* 0x000000ff0400720c */ /* 0x000fe40003fc6270 */
[----:B------:R-:W-:Y:S01]  /*5070*/  ISETP.GT.U32.AND P5, PT, R8, R12, PT ;  /* 0x0000000c0800720c */ /* 0x000fe20003fa4070 */
[--C-:B------:R-:W-:Y:S01]  /*5080*/  @!P2 IMAD.IADD R13, R13, 0x1, -R8.reuse ;  /* 0x000000010d0da824 */ /* 0x100fe200078e0a08 */
[----:B------:R-:W-:Y:S01]  /*5090*/  IADD3 R4, R10, 0x12c, RZ ;  /* 0x0000012c0a047810 */ /* 0x000fe20007ffe0ff */
[----:B------:R-:W-:Y:S01]  /*50a0*/  STL [R1+0x110], R17 ;  /* 0x0001101101007387 */ /* 0x000fe20000100800 */
[----:B------:R-:W-:Y:S01]  /*50b0*/  ISETP.GE.AND P2, PT, R6, RZ, PT ;  /* 0x000000ff0600720c */ /* 0x000fe20003f46270 */
[----:B------:R-:W-:Y:S01]  /*50c0*/  IMAD.MOV.U32 R15, RZ, RZ, R13 ;  /* 0x000000ffff0f7224 */ /* 0x000fe200078e000d */
[----:B------:R-:W-:Y:S01]  /*50d0*/  IABS R13, R2 ;  /* 0x00000002000d7213 */ /* 0x000fe20000000000 */
[----:B------:R-:W-:Y:S01]  /*50e0*/  @!P3 IMAD.IADD R11, R11, 0x1, -R8 ;  /* 0x000000010b0bb824 */ /* 0x000fe200078e0a08 */
[----:B------:R0:W-:Y:S01]  /*50f0*/  STL [R1+0xfc], R3 ;  /* 0x0000fc0301007387 */ /* 0x0001e20000100800 */
[----:B------:R-:W-:Y:S01]  /*5100*/  IABS R16, R4 ;  /* 0x0000000400107213 */ /* 0x000fe20000000000 */
[----:B------:R-:W-:Y:S01]  /*5110*/  @!P1 IMAD.MOV R15, RZ, RZ, -R15 ;  /* 0x000000ffff0f9224 */ /* 0x000fe200078e0a0f */
[----:B------:R-:W-:Y:S01]  /*5120*/  ISETP.GE.AND P1, PT, R2, RZ, PT ;  /* 0x000000ff0200720c */ /* 0x000fe20003f26270 */
[----:B------:R-:W-:Y:S01]  /*5130*/  IMAD.HI.U32 R9, R0, R13, RZ ;  /* 0x0000000d00097227 */ /* 0x000fe200078e00ff */
[----:B------:R-:W-:-:S02]  /*5140*/  ISETP.GT.U32.AND P3, PT, R8, R11, PT ;  /* 0x0000000b0800720c */ /* 0x000fc40003f64070 */
[----:B------:R2:W-:Y:S01]  /*5150*/  STL [R1+0x108], R15 ;  /* 0x0001080f01007387 */ /* 0x0005e20000100800 */
[----:B------:R-:W-:Y:S01]  /*5160*/  IMAD.MOV R9, RZ, RZ, -R9 ;  /* 0x000000ffff097224 */ /* 0x000fe200078e0a09 */
[----:B------:R-:W-:Y:S01]  /*5170*/  IADD3 R2, R10, 0x128, RZ ;  /* 0x000001280a027810 */ /* 0x000fe20007ffe0ff */
[----:B0-----:R-:W-:Y:S01]  /*5180*/  IMAD.MOV.U32 R3, RZ, RZ, R14 ;  /* 0x000000ffff037224 */ /* 0x001fe200078e000e */
[----:B------:R-:W-:Y:S01]  /*5190*/  IABS R14, R7 ;  /* 0x00000007000e7213 */ /* 0x000fe20000000000 */
[----:B------:R-:W-:Y:S01]  /*51a0*/  @!P5 IMAD.IADD R12, R12, 0x1, -R8 ;  /* 0x000000010c0cd824 */ /* 0x000fe200078e0a08 */
[----:B------:R-:W-:Y:S01]  /*51b0*/  ISETP.GT.U32.AND P5, PT, R8, R5, PT ;  /* 0x000000050800720c */ /* 0x000fe20003fa4070 */
[----:B------:R-:W-:Y:S01]  /*51c0*/  @!P4 IMAD.MOV R3, RZ, RZ, -R3 ;  /* 0x000000ffff03c224 */ /* 0x000fe200078e0a03 */
[----:B------:R-:W-:Y:S01]  /*51d0*/  ISETP.GE.AND P4, PT, R4, RZ, PT ;  /* 0x000000ff0400720c */ /* 0x000fe20003f86270 */
[----:B------:R-:W-:Y:S01]  /*51e0*/  IMAD.HI.U32 R4, R0, R16, RZ ;  /* 0x0000001000047227 */ /* 0x000fe200078e00ff */
[----:B------:R-:W-:-:S02]  /*51f0*/  IABS R6, R2 ;  /* 0x0000000200067213 */ /* 0x000fc40000000000 */
[----:B------:R0:W-:Y:S01]  /*5200*/  STL [R1+0x10c], R3 ;  /* 0x00010c0301007387 */ /* 0x0001e20000100800 */
[----:B------:R-:W-:Y:S01]  /*5210*/  IMAD.MOV R4, RZ, RZ, -R4 ;  /* 0x000000ffff047224 */ /* 0x000fe200078e0a04 */
[----:B------:R-:W-:Y:S01]  /*5220*/  IADD3 R17, R10, 0x110, RZ ;  /* 0x000001100a117810 */ /* 0x000fe20007ffe0ff */
[C---:B------:R-:W-:Y:S02]  /*5230*/  IMAD R13, R8.reuse, R9, R13 ;  /* 0x00000009080d7224 */ /* 0x040fe400078e020d */
[C---:B------:R-:W-:Y:S02]  /*5240*/  IMAD R16, R8.reuse, R4, R16 ;  /* 0x0000000408107224 */ /* 0x040fe400078e0210 */
[----:B------:R-:W-:Y:S01]  /*5250*/  @!P3 IMAD.IADD R11, R11, 0x1, -R8 ;  /* 0x000000010b0bb824 */ /* 0x000fe200078e0a08 */
[----:B------:R-:W-:Y:S01]  /*5260*/  ISETP.GT.U32.AND P3, PT, R8, R13, PT ;  /* 0x0000000d0800720c */ /* 0x000fe20003f64070 */
[----:B--2---:R-:W-:Y:S01]  /*5270*/  IMAD.MOV.U32 R15, RZ, RZ, R12 ;  /* 0x000000ffff0f7224 */ /* 0x004fe200078e000c */
[----:B------:R-:W-:Y:S01]  /*5280*/  IADD3 R12, R10, 0x11c, RZ ;  /* 0x0000011c0a0c7810 */ /* 0x000fe20007ffe0ff */
[----:B------:R-:W-:-:S02]  /*5290*/  @!P5 IMAD.IADD R5, R5, 0x1, -R8 ;  /* 0x000000010505d824 */ /* 0x000fc400078e0a08 */
[----:B------:R-:W-:Y:S01]  /*52a0*/  @!P6 IMAD.MOV R15, RZ, RZ, -R15 ;  /* 0x000000ffff0fe224 */ /* 0x000fe200078e0a0f */
[----:B------:R-:W-:Y:S01]  /*52b0*/  ISETP.GT.U32.AND P6, PT, R8, R16, PT ;  /* 0x000000100800720c */ /* 0x000fe20003fc4070 */
[----:B------:R-:W-:Y:S01]  /*52c0*/  IMAD.HI.U32 R4, R0, R14, RZ ;  /* 0x0000000e00047227 */ /* 0x000fe200078e00ff */
[----:B------:R-:W-:Y:S02]  /*52d0*/  ISETP.GT.U32.AND P5, PT, R8, R5, PT ;  /* 0x000000050800720c */ /* 0x000fe40003fa4070 */
[----:B------:R-:W-:Y:S01]  /*52e0*/  IABS R22, R12 ;  /* 0x0000000c00167213 */ /* 0x000fe20000000000 */
[----:B------:R-:W-:Y:S01]  /*52f0*/  IMAD.HI.U32 R9, R0, R6, RZ ;  /* 0x0000000600097227 */ /* 0x000fe200078e00ff */
[----:B------:R2:W-:Y:S03]  /*5300*/  STL [R1+0x100], R15 ;  /* 0x0001000f01007387 */ /* 0x0005e60000100800 */
[----:B------:R-:W-:-:S02]  /*5310*/  @!P3 IMAD.IADD R13, R13, 0x1, -R8 ;  /* 0x000000010d0db824 */ /* 0x000fc400078e0a08 */
[----:B------:R-:W-:Y:S02]  /*5320*/  IMAD.MOV R4, RZ, RZ, -R4 ;  /* 0x000000ffff047224 */ /* 0x000fe400078e0a04 */
[----:B------:R-:W-:Y:S01]  /*5330*/  @!P6 IMAD.IADD R16, R16, 0x1, -R8 ;  /* 0x000000011010e824 */ /* 0x000fe200078e0a08 */
[C---:B------:R-:W-:Y:S01]  /*5340*/  ISETP.GT.U32.AND P3, PT, R8.reuse, R13, PT ;  /* 0x0000000d0800720c */ /* 0x040fe20003f64070 */
[----:B0-----:R-:W-:Y:S01]  /*5350*/  IMAD.MOV.U32 R3, RZ, RZ, R11 ;  /* 0x000000ffff037224 */ /* 0x001fe200078e000b */
[----:B------:R-:W-:Y:S01]  /*5360*/  IABS R11, R17 ;  /* 0x00000011000b7213 */ /* 0x000fe20000000000 */
[----:B------:R-:W-:Y:S01]  /*5370*/  IMAD.MOV R9, RZ, RZ, -R9 ;  /* 0x000000ffff097224 */ /* 0x000fe200078e0a09 */
[C---:B------:R-:W-:Y:S01]  /*5380*/  ISETP.GT.U32.AND P6, PT, R8.reuse, R16, PT ;  /* 0x000000100800720c */ /* 0x040fe20003fc4070 */
[----:B------:R-:W-:Y:S01]  /*5390*/  IMAD R14, R8, R4, R14 ;  /* 0x00000004080e7224 */ /* 0x000fe200078e020e */
[----:B------:R-:W-:Y:S01]  /*53a0*/  IADD3 R4, R10, 0x120, RZ ;  /* 0x000001200a047810 */ /* 0x000fe20007ffe0ff */
[----:B------:R-:W-:Y:S01]  /*53b0*/  @!P0 IMAD.MOV R3, RZ, RZ, -R3 ;  /* 0x000000ffff038224 */ /* 0x000fe200078e0a03 */
[----:B------:R-:W-:Y:S01]  /*53c0*/  ISETP.GE.AND P0, PT, R2, RZ, PT ;  /* 0x000000ff0200720c */ /* 0x000fe20003f06270 */
[----:B------:R-:W-:Y:S01]  /*53d0*/  @!P5 IMAD.IADD R5, R5, 0x1, -R8 ;  /* 0x000000010505d824 */ /* 0x000fe200078e0a08 */
[----:B------:R-:W-:Y:S01]  /*53e0*/  ISETP.GE.AND P5, PT, R7, RZ, PT ;  /* 0x000000ff0700720c */ /* 0x000fe20003fa6270 */
[----:B------:R-:W-:Y:S01]  /*53f0*/  IMAD R2, R8, R9, R6 ;  /* 0x0000000908027224 */ /* 0x000fe200078e0206 */
[----:B------:R-:W-:Y:S01]  /*5400*/  IABS R7, R4 ;  /* 0x0000000400077213 */ /* 0x000fe20000000000 */
[----:B------:R-:W-:Y:S01]  /*5410*/  @!P3 IMAD.IADD R13, R13, 0x1, -R8 ;  /* 0x000000010d0db824 */ /* 0x000fe200078e0a08 */
[----:B------:R0:W-:Y:S01]  /*5420*/  STL [R1+0x104], R3 ;  /* 0x0001040301007387 */ /* 0x0001e20000100800 */
[----:B------:R-:W-:Y:S01]  /*5430*/  IMAD.HI.U32 R21, R0, R22, RZ ;  /* 0x0000001600157227 */ /* 0x000fe200078e00ff */
[----:B------:R-:W-:-:S02]  /*5440*/  ISETP.GT.U32.AND P3, PT, R8, R2, PT ;  /* 0x000000020800720c */ /* 0x000fc40003f64070 */
[----:B------:R-:W-:Y:S01]  /*5450*/  IADD3 R6, R10, 0x114, RZ ;  /* 0x000001140a067810 */ /* 0x000fe20007ffe0ff */
[----:B------:R-:W-:-:S03]  /*5460*/  IMAD.HI.U32 R9, R0, R7, RZ ;  /* 0x0000000700097227 */ /* 0x000fc600078e00ff */
[----:B--2---:R-:W-:Y:S01]  /*5470*/  IABS R15, R6 ;  /* 0x00000006000f7213 */ /* 0x004fe20000000000 */
[--C-:B------:R-:W-:Y:S01]  /*5480*/  @!P6 IMAD.IADD R16, R16, 0x1, -R8.reuse ;  /* 0x000000011010e824 */ /* 0x100fe200078e0a08 */
[C---:B------:R-:W-:Y:S01]  /*5490*/  ISETP.GT.U32.AND P6, PT, R8.reuse, R14, PT ;  /* 0x0000000e0800720c */ /* 0x040fe20003fc4070 */
[----:B------:R-:W-:Y:S02]  /*54a0*/  IMAD.MOV R9, RZ, RZ, -R9 ;  /* 0x000000ffff097224 */ /* 0x000fe400078e0a09 */
[----:B------:R-:W-:Y:S02]  /*54b0*/  IMAD.MOV R21, RZ, RZ, -R21 ;  /* 0x000000ffff157224 */ /* 0x000fe400078e0a15 */
[----:B------:R-:W-:Y:S02]  /*54c0*/  IMAD R7, R8, R9, R7 ;  /* 0x0000000908077224 */ /* 0x000fe400078e0207 */
[----:B------:R-:W-:Y:S02]  /*54d0*/  @!P3 IMAD.IADD R2, R2, 0x1, -R8 ;  /* 0x000000010202b824 */ /* 0x000fe400078e0a08 */
[C---:B------:R-:W-:Y:S01]  /*54e0*/  IMAD R21, R8.reuse, R21, R22 ;  /* 0x0000001508157224 */ /* 0x040fe200078e0216 */
[----:B------:R-:W-:Y:S01]  /*54f0*/  ISETP.GT.U32.AND P3, PT, R8, R7, PT ;  /* 0x000000070800720c */ /* 0x000fe20003f64070 */
[----:B0-----:R-:W-:-:S02]  /*5500*/  IMAD.MOV.U32 R3, RZ, RZ, R5 ;  /* 0x000000ffff037224 */ /* 0x001fc400078e0005 */
[----:B------:R-:W-:Y:S01]  /*5510*/  @!P6 IMAD.IADD R14, R14, 0x1, -R8 ;  /* 0x000000010e0ee824 */ /* 0x000fe200078e0a08 */
[----:B------:R-:W-:Y:S01]  /*5520*/  ISETP.GT.U32.AND P6, PT, R8, R21, PT ;  /* 0x000000150800720c */ /* 0x000fe20003fc4070 */
[----:B------:R-:W-:Y:S02]  /*5530*/  @!P2 IMAD.MOV R3, RZ, RZ, -R3 ;  /* 0x000000ffff03a224 */ /* 0x000fe400078e0a03 */
[----:B------:R-:W-:Y:S01]  /*5540*/  IMAD.HI.U32 R18, R0, R15, RZ ;  /* 0x0000000f00127227 */ /* 0x000fe200078e00ff */
[----:B------:R-:W-:Y:S02]  /*5550*/  ISETP.GT.U32.AND P2, PT, R8, R14, PT ;  /* 0x0000000e0800720c */ /* 0x000fe40003f44070 */
[----:B------:R0:W-:Y:S01]  /*5560*/  STL [R1+0xf4], R3 ;  /* 0x0000f40301007387 */ /* 0x0001e20000100800 */
[----:B------:R-:W-:-:S04]  /*5570*/  IMAD.HI.U32 R9, R0, R11, RZ ;  /* 0x0000000b00097227 */ /* 0x000fc800078e00ff */
[--C-:B------:R-:W-:Y:S01]  /*5580*/  @!P3 IMAD.IADD R7, R7, 0x1, -R8.reuse ;  /* 0x000000010707b824 */ /* 0x100fe200078e0a08 */
[C---:B------:R-:W-:Y:S01]  /*5590*/  ISETP.GT.U32.AND P3, PT, R8.reuse, R2, PT ;  /* 0x000000020800720c */ /* 0x040fe20003f64070 */
[----:B------:R-:W-:Y:S02]  /*55a0*/  @!P6 IMAD.IADD R21, R21, 0x1, -R8 ;  /* 0x000000011515e824 */ /* 0x000fe400078e0a08 */
[----:B------:R-:W-:Y:S01]  /*55b0*/  IMAD.MOV R18, RZ, RZ, -R18 ;  /* 0x000000ffff127224 */ /* 0x000fe200078e0a12 */
[C---:B------:R-:W-:Y:S01]  /*55c0*/  ISETP.GT.U32.AND P6, PT, R8.reuse, R7, PT ;  /* 0x000000070800720c */ /* 0x040fe20003fc4070 */
[----:B0-----:R-:W-:Y:S02]  /*55d0*/  IMAD.MOV.U32 R3, RZ, RZ, R13 ;  /* 0x000000ffff037224 */ /* 0x001fe400078e000d */
[----:B------:R-:W-:Y:S02]  /*55e0*/  IMAD.MOV R9, RZ, RZ, -R9 ;  /* 0x000000ffff097224 */ /* 0x000fe400078e0a09 */
[----:B------:R-:W-:Y:S01]  /*55f0*/  @!P1 IMAD.MOV R3, RZ, RZ, -R3 ;  /* 0x000000ffff039224 */ /* 0x000fe200078e0a03 */
[C---:B------:R-:W-:Y:S01]  /*5600*/  ISETP.GT.U32.AND P1, PT, R8.reuse, R21, PT ;  /* 0x000000150800720c */ /* 0x040fe20003f24070 */
[----:B------:R-:W-:Y:S01]  /*5610*/  IMAD R15, R8, R18, R15 ;  /* 0x00000012080f7224 */ /* 0x000fe200078e020f */
[----:B------:R-:W-:Y:S01]  /*5620*/  IADD3 R18, R10, 0x10c, RZ ;  /* 0x0000010c0a127810 */ /* 0x000fe20007ffe0ff */
[----:B------:R-:W-:Y:S01]  /*5630*/  IMAD R9, R8, R9, R11 ;  /* 0x0000000908097224 */ /* 0x000fe200078e020b */
[----:B------:R0:W-:Y:S01]  /*5640*/  STL [R1+0xf0], R3 ;  /* 0x0000f00301007387 */ /* 0x0001e20000100800 */
[--C-:B------:R-:W-:Y:S01]  /*5650*/  @!P3 IMAD.IADD R2, R2, 0x1, -R8.reuse ;  /* 0x000000010202b824 */ /* 0x100fe200078e0a08 */
[C---:B------:R-:W-:Y:S01]  /*5660*/  ISETP.GT.U32.AND P3, PT, R8.reuse, R15, PT ;  /* 0x0000000f0800720c */ /* 0x040fe20003f64070 */
[--C-:B------:R-:W-:Y:S01]  /*5670*/  @!P6 IMAD.IADD R7, R7, 0x1, -R8.reuse ;  /* 0x000000010707e824 */ /* 0x100fe200078e0a08 */
[----:B------:R-:W-:Y:S01]  /*5680*/  ISETP.GT.U32.AND P6, PT, R8, R9, PT ;  /* 0x000000090800720c */ /* 0x000fe20003fc4070 */
[----:B------:R-:W-:Y:S01]  /*5690*/  @!P2 IMAD.IADD R14, R14, 0x1, -R8 ;  /* 0x000000010e0ea824 */ /* 0x000fe200078e0a08 */
[----:B------:R-:W-:Y:S01]  /*56a0*/  IADD3 R11, R10, 0x108, RZ ;  /* 0x000001080a0b7810 */ /* 0x000fe20007ffe0ff */
[----:B------:R-:W-:Y:S01]  /*56b0*/  IMAD.MOV.U32 R22, RZ, RZ, R2 ;  /* 0x000000ffff167224 */ /* 0x000fe200078e0002 */
[----:B------:R-:W-:Y:S01]  /*56c0*/  IABS R5, R18 ;  /* 0x0000001200057213 */ /* 0x000fe20000000000 */
[----:B------:R-:W-:Y:S01]  /*56d0*/  @!P1 IMAD.IADD R21, R21, 0x1, -R8 ;  /* 0x0000000115159824 */ /* 0x000fe200078e0a08 */
[----:B------:R-:W-:Y:S01]  /*56e0*/  IABS R13, R11 ;  /* 0x0000000b000d7213 */ /* 0x000fe20000000000 */
[----:B0-----:R-:W-:Y:S01]  /*56f0*/  IMAD.MOV.U32 R3, RZ, RZ, R16 ;  /* 0x000000ffff037224 */ /* 0x001fe200078e0010 */
[----:B------:R-:W-:Y:S01]  /*5700*/  ISETP.GE.AND P2, PT, R4, RZ, PT ;  /* 0x000000ff0400720c */ /* 0x000fe20003f46270 */
[----:B------:R-:W-:Y:S01]  /*5710*/  IMAD.HI.U32 R4, R0, R5, RZ ;  /* 0x0000000500047227 */ /* 0x000fe200078e00ff */
[----:B------:R-:W-:-:S02]  /*5720*/  ISETP.GE.AND P1, PT, R12, RZ, PT ;  /* 0x000000ff0c00720c */ /* 0x000fc40003f26270 */
[----:B------:R-:W-:Y:S01]  /*5730*/  IADD3 R2, R10, 0x104, RZ ;  /* 0x000001040a027810 */ /* 0x000fe20007ffe0ff */
[----:B------:R-:W-:Y:S01]  /*5740*/  @!P4 IMAD.MOV R3, RZ, RZ, -R3 ;  /* 0x000000ffff03c224 */ /* 0x000fe200078e0a03 */
[----:B------:R-:W-:Y:S01]  /*5750*/  ISETP.GT.U32.AND P4, PT, R8, R20, PT ;  /* 0x000000140800720c */ /* 0x000fe20003f84070 */
[----:B------:R-:W-:Y:S01]  /*5760*/  @!P3 IMAD.IADD R15, R15, 0x1, -R8 ;  /* 0x000000010f0fb824 */ /* 0x000fe200078e0a08 */
[----:B------:R-:W-:Y:S01]  /*5770*/  ISETP.GE.AND P3, PT, R6, RZ, PT ;  /* 0x000000ff0600720c */ /* 0x000fe20003f66270 */
[----:B------:R-:W-:Y:S01]  /*5780*/  @!P0 IMAD.MOV R22, RZ, RZ, -R22 ;  /* 0x000000ffff168224 */ /* 0x000fe200078e0a16 */
[----:B------:R0:W-:Y:S01]  /*5790*/  STL [R1+0xec], R3 ;  /* 0x0000ec0301007387 */ /* 0x0001e20000100800 */
[----:B------:R-:W-:Y:S01]  /*57a0*/  @!P6 IMAD.IADD R9, R9, 0x1, -R8 ;  /* 0x000000010909e824 */ /* 0x000fe200078e0a08 */
[----:B------:R-:W-:Y:S01]  /*57b0*/  ISETP.GT.U32.AND P6, PT, R8, R15, PT ;  /* 0x0000000f0800720c */ /* 0x000fe20003fc4070 */
[----:B------:R-:W-:Y:S01]  /*57c0*/  IMAD.HI.U32 R16, R0, R13, RZ ;  /* 0x0000000d00107227 */ /* 0x000fe200078e00ff */
[----:B------:R-:W-:Y:S01]  /*57d0*/  STL [R1+0xe0], R22 ;  /* 0x0000e01601007387 */ /* 0x000fe20000100800 */
[----:B------:R-:W-:-:S02]  /*57e0*/  IABS R12, R2 ;  /* 0x00000002000c7213 */ /* 0x000fc40000000000 */
[----:B------:R-:W-:Y:S02]  /*57f0*/  IMAD.MOV R4, RZ, RZ, -R4 ;  /* 0x000000ffff047224 */ /* 0x000fe400078e0a04 */
[----:B------:R-:W-:Y:S01]  /*5800*/  @!P4 IMAD.IADD R20, R20, 0x1, -R8 ;  /* 0x000000011414c824 */ /* 0x000fe200078e0a08 */
[----:B------:R-:W-:Y:S01]  /*5810*/  ISETP.GE.AND P4, PT, R19, RZ, PT ;  /* 0x000000ff1300720c */ /* 0x000fe20003f86270 */
[----:B0-----:R-:W-:Y:S01]  /*5820*/  IMAD.MOV.U32 R3, RZ, RZ, R14 ;  /* 0x000000ffff037224 */ /* 0x001fe200078e000e */
[----:B------:R-:W-:Y:S01]  /*5830*/  IADD3 R14, R10, 0xfc, RZ ;  /* 0x000000fc0a0e7810 */ /* 0x000fe20007ffe0ff */
[----:B------:R-:W-:Y:S01]  /*5840*/  IMAD.MOV R16, RZ, RZ, -R16 ;  /* 0x000000ffff107224 */ /* 0x000fe200078e0a10 */
[C---:B------:R-:W-:Y:S01]  /*5850*/  ISETP.GT.U32.AND P0, PT, R8.reuse, R20, PT ;  /* 0x000000140800720c */ /* 0x040fe20003f04070 */
[----:B------:R-:W-:Y:S01]  /*5860*/  @!P5 IMAD.MOV R3, RZ, RZ, -R3 ;  /* 0x000000ffff03d224 */ /* 0x000fe200078e0a03 */
[C---:B------:R-:W-:Y:S01]  /*5870*/  ISETP.GT.U32.AND P5, PT, R8.reuse, R9, PT ;  /* 0x000000090800720c */ /* 0x040fe20003fa4070 */
[----:B------:R-:W-:Y:S01]  /*5880*/  IMAD R4, R8, R4, R5 ;  /* 0x0000000408047224 */ /* 0x000fe200078e0205 */
[----:B------:R-:W-:Y:S01]  /*5890*/  IADD3 R5, R10, 0x100, RZ ;  /* 0x000001000a057810 */ /* 0x000fe20007ffe0ff */
[----:B------:R-:W-:Y:S01]  /*58a0*/  IMAD.MOV.U32 R6, RZ, RZ, R7 ;  /* 0x000000ffff067224 */ /* 0x000fe200078e0007 */
[----:B------:R0:W-:Y:S01]  /*58b0*/  STL [R1+0xdc], R3 ;  /* 0x0000dc0301007387 */ /* 0x0001e20000100800 */
[----:B------:R-:W-:-:S02]  /*58c0*/  IMAD R13, R8, R16, R13 ;  /* 0x00000010080d7224 */ /* 0x000fc400078e020d */
[----:B------:R-:W-:Y:S01]  /*58d0*/  @!P2 IMAD.MOV R6, RZ, RZ, -R6 ;  /* 0x000000ffff06a224 */ /* 0x000fe200078e0a06 */
[----:B------:R-:W-:Y:S01]  /*58e0*/  ISETP.GT.U32.AND P2, PT, R8, R4, PT ;  /* 0x000000040800720c */ /* 0x000fe20003f44070 */
[--C-:B------:R-:W-:Y:S01]  /*58f0*/  @!P6 IMAD.IADD R15, R15, 0x1, -R8.reuse ;  /* 0x000000010f0fe824 */ /* 0x100fe200078e0a08 */
[----:B------:R-:W-:Y:S01]  /*5900*/  ISETP.GE.AND P6, PT, R18, RZ, PT ;  /* 0x000000ff1200720c */ /* 0x000fe20003fc6270 */
[----:B------:R-:W-:Y:S01]  /*5910*/  @!P0 IMAD.IADD R20, R20, 0x1, -R8 ;  /* 0x0000000114148824 */ /* 0x000fe200078e0a08 */
[----:B------:R-:W-:Y:S01]  /*5920*/  ISETP.GT.U32.AND P0, PT, R8, R13, PT ;  /* 0x0000000d0800720c */ /* 0x000fe20003f04070 */
[----:B------:R2:W-:Y:S01]  /*5930*/  STL [R1+0xd8], R6 ;  /* 0x0000d80601007387 */ /* 0x0005e20000100800 */
[----:B0-----:R-:W-:Y:S02]  /*5940*/  IMAD.MOV.U32 R3, RZ, RZ, R21 ;  /* 0x000000ffff037224 */ /* 0x001fe400078e0015 */
[----:B------:R-:W-:Y:S02]  /*5950*/  IMAD.MOV.U32 R7, RZ, RZ, R20 ;  /* 0x000000ffff077224 */ /* 0x000fe400078e0014 */
[----:B------:R-:W-:Y:S01]  /*5960*/  @!P1 IMAD.MOV R3, RZ, RZ, -R3 ;  /* 0x000000ffff039224 */ /* 0x000fe200078e0a03 */
[----:B------:R-:W-:Y:S01]  /*5970*/  ISETP.GE.AND P1, PT, R17, RZ, PT ;  /* 0x000000ff1100720c */ /* 0x000fe20003f26270 */
[----:B------:R-:W-:Y:S01]  /*5980*/  @!P4 IMAD.MOV R7, RZ, RZ, -R7 ;  /* 0x000000ffff07c224 */ /* 0x000fe200078e0a07 */
[----:B------:R-:W-:Y:S01]  /*5990*/  IABS R17, R5 ;  /* 0x0000000500117213 */ /* 0x000fe20000000000 */
[----:B------:R-:W-:Y:S01]  /*59a0*/  @!P5 IMAD.IADD R9, R9, 0x1, -R8 ;  /* 0x000000010909d824 */ /* 0x000fe200078e0a08 */
[----:B------:R0:W-:Y:S01]  /*59b0*/  STL [R1+0xd4], R3 ;  /* 0x0000d40301007387 */ /* 0x0001e20000100800 */
[----:B--2---:R-:W-:Y:S01]  /*59c0*/  IMAD.HI.U32 R6, R0, R12, RZ ;  /* 0x0000000c00067227 */ /* 0x004fe200078e00ff */
[----:B------:R-:W-:-:S02]  /*59d0*/  ISETP.GE.AND P5, PT, R11, RZ, PT ;  /* 0x000000ff0b00720c */ /* 0x000fc40003fa6270 */
[----:B------:R-:W-:Y:S01]  /*59e0*/  STL [R1+0xd0], R7 ;  /* 0x0000d00701007387 */ /* 0x000fe20000100800 */
[----:B------:R-:W-:Y:S01]  /*59f0*/  @!P2 IMAD.IADD R4, R4, 0x1, -R8 ;  /* 0x000000010404a824 */ /* 0x000fe200078e0a08 */
[----:B------:R-:W-:Y:S01]  /*5a00*/  ISETP.GE.AND P2, PT, R2, RZ, PT ;  /* 0x000000ff0200720c */ /* 0x000fe20003f46270 */
[----:B------:R-:W-:Y:S02]  /*5a10*/  IMAD.MOV R6, RZ, RZ, -R6 ;  /* 0x000000ffff067224 */ /* 0x000fe400078e0a06 */
[----:B------:R-:W-:Y:S01]  /*5a20*/  @!P0 IMAD.IADD R13, R13, 0x1, -R8 ;  /* 0x000000010d0d8824 */ /* 0x000fe200078e0a08 */
[C---:B------:R-:W-:Y:S01]  /*5a30*/  ISETP.GT.U32.AND P0, PT, R8.reuse, R4, PT ;  /* 0x000000040800720c */ /* 0x040fe20003f04070 */
[----:B0-----:R-:W-:Y:S02]  /*5a40*/  IMAD.MOV.U32 R3, RZ, RZ, R15 ;  /* 0x000000ffff037224 */ /* 0x001fe400078e000f */
[C---:B------:R-:W-:Y:S01]  /*5a50*/  IMAD R12, R8.reuse, R6, R12 ;  /* 0x00000006080c7224 */ /* 0x040fe200078e020c */
[----:B------:R-:W-:Y:S01]  /*5a60*/  ISETP.GT.U32.AND P4, PT, R8, R13, PT ;  /* 0x0000000d0800720c */ /* 0x000fe20003f84070 */
[----:B------:R-:W-:Y:S01]  /*5a70*/  @!P3 IMAD.MOV R3, RZ, RZ, -R3 ;  /* 0x000000ffff03b224 */ /* 0x000fe200078e0a03 */
[----:B------:R-:W-:Y:S01]  /*5a80*/  ISETP.GE.AND P3, PT, R5, RZ, PT ;  /* 0x000000ff0500720c */ /* 0x000fe20003f66270 */
[----:B------:R-:W-:Y:S01]  /*5a90*/  IMAD.HI.U32 R2, R0, R17, RZ ;  /* 0x0000001100027227 */ /* 0x000fe200078e00ff */
[----:B------:R-:W-:-:S02]  /*5aa0*/  IADD3 R5, R10, 0xf8, RZ ;  /* 0x000000f80a057810 */ /* 0x000fc40007ffe0ff */
[----:B------:R0:W-:Y:S01]  /*5ab0*/  STL [R1+0xcc], R3 ;  /* 0x0000cc0301007387 */ /* 0x0001e20000100800 */
[----:B------:R-:W-:Y:S02]  /*5ac0*/  IMAD.MOV R2, RZ, RZ, -R2 ;  /* 0x000000ffff027224 */ /* 0x000fe400078e0a02 */
[--C-:B------:R-:W-:Y:S01]  /*5ad0*/  @!P0 IMAD.IADD R4, R4, 0x1, -R8.reuse ;  /* 0x0000000104048824 */ /* 0x100fe200078e0a08 */
[----:B------:R-:W-:Y:S01]  /*5ae0*/  ISETP.GE.AND P0, PT, R14, RZ, PT ;  /* 0x000000ff0e00720c */ /* 0x000fe20003f06270 */
[----:B------:R-:W-:Y:S01]  /*5af0*/  IMAD R17, R8, R2, R17 ;  /* 0x0000000208117224 */ /* 0x000fe200078e0211 */
[----:B------:R-:W-:Y:S01]  /*5b00*/  IABS R14, R14 ;  /* 0x0000000e000e7213 */ /* 0x000fe20000000000 */
[----:B------:R-:W-:Y:S01]  /*5b10*/  @!P4 IMAD.IADD R13, R13, 0x1, -R8 ;  /* 0x000000010d0dc824 */ /* 0x000fe200078e0a08 */
[----:B------:R-:W-:Y:S01]  /*5b20*/  IADD3 R2, R10, 0xf4, RZ ;  /* 0x000000f40a027810 */ /* 0x000fe20007ffe0ff */
[----:B0-----:R-:W-:Y:S01]  /*5b30*/  IMAD.MOV.U32 R3, RZ, RZ, R9 ;  /* 0x000000ffff037224 */ /* 0x001fe200078e0009 */
[----:B------:R-:W-:Y:S01]  /*5b40*/  ISETP.GT.U32.AND P4, PT, R8, R17, PT ;  /* 0x000000110800720c */ /* 0x000fe20003f84070 */
[----:B------:R-:W-:Y:S01]  /*5b50*/  IMAD.HI.U32 R6, R0, R14, RZ ;  /* 0x0000000e00067227 */ /* 0x000fe200078e00ff */
[----:B------:R-:W-:-:S02]  /*5b60*/  IABS R7, R2 ;  /* 0x0000000200077213 */ /* 0x000fc40000000000 */
[----:B------:R-:W-:Y:S01]  /*5b70*/  IABS R9, R5 ;  /* 0x0000000500097213 */ /* 0x000fe20000000000 */
[----:B------:R-:W-:Y:S01]  /*5b80*/  @!P1 IMAD.MOV R3, RZ, RZ, -R3 ;  /* 0x000000ffff039224 */ /* 0x000fe200078e0a03 */
[----:B------:R-:W-:Y:S01]  /*5b90*/  ISETP.GT.U32.AND P1, PT, R8, R12, PT ;  /* 0x0000000c0800720c */ /* 0x000fe20003f24070 */
[----:B------:R-:W-:-:S03]  /*5ba0*/  IMAD.MOV R6, RZ, RZ, -R6 ;  /* 0x000000ffff067224 */ /* 0x000fc600078e0a06 */
[----:B------:R0:W-:Y:S01]  /*5bb0*/  STL [R1+0xc8], R3 ;  /* 0x0000c80301007387 */ /* 0x0001e20000100800 */
[----:B------:R-:W-:Y:S02]  /*5bc0*/  IMAD R14, R8, R6, R14 ;  /* 0x00000006080e7224 */ /* 0x000fe400078e020e */
[----:B------:R-:W-:-:S05]  /*5bd0*/  @!P4 IMAD.IADD R17, R17, 0x1, -R8 ;  /* 0x000000011111c824 */ /* 0x000fca00078e0a08 */
[----:B------:R-:W-:Y:S01]  /*5be0*/  ISETP.GT.U32.AND P4, PT, R8, R17, PT ;  /* 0x000000110800720c */ /* 0x000fe20003f84070 */
[----:B------:R-:W-:Y:S01]  /*5bf0*/  @!P1 IMAD.IADD R12, R12, 0x1, -R8 ;  /* 0x000000010c0c9824 */ /* 0x000fe200078e0a08 */
[----:B------:R-:W-:Y:S01]  /*5c00*/  ISETP.GE.AND P1, PT, R5, RZ, PT ;  /* 0x000000ff0500720c */ /* 0x000fe20003f26270 */
[----:B0-----:R-:W-:Y:S02]  /*5c10*/  IMAD.MOV.U32 R3, RZ, RZ, R4 ;  /* 0x000000ffff037224 */ /* 0x001fe400078e0004 */
[----:B------:R-:W-:-:S04]  /*5c20*/  IMAD.HI.U32 R4, R0, R7, RZ ;  /* 0x0000000700047227 */ /* 0x000fc800078e00ff */
[----:B------:R-:W-:Y:S01]  /*5c30*/  @!P6 IMAD.MOV R3, RZ, RZ, -R3 ;  /* 0x000000ffff03e224 */ /* 0x000fe200078e0a03 */
[----:B------:R-:W-:Y:S01]  /*5c40*/  ISETP.GT.U32.AND P6, PT, R8, R12, PT ;  /* 0x0000000c0800720c */ /* 0x000fe20003fc4070 */
[----:B------:R-:W-:-:S03]  /*5c50*/  IMAD.HI.U32 R5, R0, R9, RZ ;  /* 0x0000000900057227 */ /* 0x000fc600078e00ff */
[----:B------:R0:W-:Y:S01]  /*5c60*/  STL [R1+0x5c], R3 ;  /* 0x00005c0301007387 */ /* 0x0001e20000100800 */
[----:B------:R-:W-:Y:S02]  /*5c70*/  IMAD.MOV R4, RZ, RZ, -R4 ;  /* 0x000000ffff047224 */ /* 0x000fe400078e0a04 */
[----:B------:R-:W-:Y:S02]  /*5c80*/  IMAD.MOV R5, RZ, RZ, -R5 ;  /* 0x000000ffff057224 */ /* 0x000fe400078e0a05 */
[----:B------:R-:W-:Y:S01]  /*5c90*/  IMAD R7, R8, R4, R7 ;  /* 0x0000000408077224 */ /* 0x000fe200078e0207 */
[----:B------:R-:W-:Y:S01]  /*5ca0*/  IADD3 R4, R10, 0xe4, RZ ;  /* 0x000000e40a047810 */ /* 0x000fe20007ffe0ff */
[----:B------:R-:W-:Y:S01]  /*5cb0*/  IMAD R9, R8, R5, R9 ;  /* 0x0000000508097224 */ /* 0x000fe200078e0209 */
[----:B------:R-:W-:Y:S01]  /*5cc0*/  IADD3 R5, R10, 0xe8, RZ ;  /* 0x000000e80a057810 */ /* 0x000fe20007ffe0ff */
[--C-:B------:R-:W-:Y:S01]  /*5cd0*/  @!P6 IMAD.IADD R12, R12, 0x1, -R8.reuse ;  /* 0x000000010c0ce824 */ /* 0x100fe200078e0a08 */
[----:B------:R-:W-:Y:S01]  /*5ce0*/  ISETP.GT.U32.AND P6, PT, R8, R14, PT ;  /* 0x0000000e0800720c */ /* 0x000fe20003fc4070 */
[----:B0-----:R-:W-:Y:S01]  /*5cf0*/  IMAD.MOV.U32 R3, RZ, RZ, R13 ;  /* 0x000000ffff037224 */ /* 0x001fe200078e000d */
[----:B------:R-:W-:Y:S01]  /*5d00*/  IADD3 R13, R10, 0xec, RZ ;  /* 0x000000ec0a0d7810 */ /* 0x000fe20007ffe0ff */
[----:B------:R-:W-:Y:S01]  /*5d10*/  @!P4 IMAD.IADD R17, R17, 0x1, -R8 ;  /* 0x000000011111c824 */ /* 0x000fe200078e0a08 */
[----:B------:R-:W-:Y:S01]  /*5d20*/  ISETP.GT.U32.AND P4, PT, R8, R9, PT ;  /* 0x000000090800720c */ /* 0x000fe20003f84070 */
[----:B------:R-:W-:Y:S01]  /*5d30*/  @!P5 IMAD.MOV R3, RZ, RZ, -R3 ;  /* 0x000000ffff03d224 */ /* 0x000fe200078e0a03 */
[----:B------:R-:W-:-:S02]  /*5d40*/  ISETP.GE.AND P5, PT, R2, RZ, PT ;  /* 0x000000ff0200720c */ /* 0x000fc40003fa6270 */
[----:B------:R-:W-:Y:S02]  /*5d50*/  IADD3 R2, R10, 0xf0, RZ ;  /* 0x000000f00a027810 */ /* 0x000fe40007ffe0ff */
[----:B------:R0:W-:Y:S01]  /*5d60*/  STL [R1+0xc4], R3 ;  /* 0x0000c40301007387 */ /* 0x0001e20000100800 */
[----:B------:R-:W-:Y:S02]  /*5d70*/  IABS R15, R5 ;  /* 0x00000005000f7213 */ /* 0x000fe40000000000 */
[--C-:B------:R-:W-:Y:S01]  /*5d80*/  @!P6 IMAD.IADD R14, R14, 0x1, -R8.reuse ;  /* 0x000000010e0ee824 */ /* 0x100fe200078e0a08 */
[----:B------:R-:W-:Y:S02]  /*5d90*/  ISETP.GT.U32.AND P6, PT, R8, R7, PT ;  /* 0x000000070800720c */ /* 0x000fe40003fc4070 */
[----:B------:R-:W-:Y:S01]  /*5da0*/  IABS R6, R2 ;  /* 0x0000000200067213 */ /* 0x000fe20000000000 */
[----:B------:R-:W-:Y:S01]  /*5db0*/  @!P4 IMAD.IADD R9, R9, 0x1, -R8 ;  /* 0x000000010909c824 */ /* 0x000fe200078e0a08 */
[----:B------:R-:W-:Y:S01]  /*5dc0*/  IABS R16, R13 ;  /* 0x0000000d00107213 */ /* 0x000fe20000000000 */
[----:B0-----:R-:W-:Y:S01]  /*5dd0*/  IMAD.MOV.U32 R3, RZ, RZ, R12 ;  /* 0x000000ffff037224 */ /* 0x001fe200078e000c */
[----:B------:R-:W-:Y:S01]  /*5de0*/  IABS R11, R4 ;  /* 0x00000004000b7213 */ /* 0x000fe20000000000 */
[----:B------:R-:W-:Y:S01]  /*5df0*/  IMAD.HI.U32 R12, R0, R6, RZ ;  /* 0x00000006000c7227 */ /* 0x000fe200078e00ff */
[----:B------:R-:W-:-:S03]  /*5e00*/  ISETP.GT.U32.AND P4, PT, R8, R9, PT ;  /* 0x000000090800720c */ /* 0x000fc60003f84070 */
[----:B------:R-:W-:Y:S01]  /*5e10*/  @!P2 IMAD.MOV R3, RZ, RZ, -R3 ;  /* 0x000000ffff03a224 */ /* 0x000fe200078e0a03 */
[C---:B------:R-:W-:Y:S01]  /*5e20*/  ISETP.GT.U32.AND P2, PT, R8.reuse, R14, PT ;  /* 0x0000000e0800720c */ /* 0x040fe20003f44070 */
[----:B------:R-:W-:Y:S02]  /*5e30*/  @!P6 IMAD.IADD R7, R7, 0x1, -R8 ;  /* 0x000000010707e824 */ /* 0x000fe400078e0a08 */
[----:B------:R-:W-:Y:S01]  /*5e40*/  IMAD.MOV R12, RZ, RZ, -R12 ;  /* 0x000000ffff0c7224 */ /* 0x000fe200078e0a0c */
[----:B------:R0:W-:Y:S02]  /*5e50*/  STL [R1+0x7c], R3 ;  /* 0x00007c0301007387 */ /* 0x0001e40000100800 */
[----:B------:R-:W-:-:S03]  /*5e60*/  ISETP.GT.U32.AND P6, PT, R8, R7, PT ;  /* 0x000000070800720c */ /* 0x000fc60003fc4070 */
[----:B------:R-:W-:Y:S01]  /*5e70*/  @!P4 IMAD.IADD R9, R9, 0x1, -R8 ;  /* 0x000000010909c824 */ /* 0x000fe200078e0a08 */
[----:B------:R-:W-:-:S03]  /*5e80*/  ISETP.GE.AND P4, PT, R13, RZ, PT ;  /* 0x000000ff0d00720c */ /* 0x000fc60003f86270 */
[----:B------:R-:W-:Y:S02]  /*5e90*/  @!P2 IMAD.IADD R14, R14, 0x1, -R8 ;  /* 0x000000010e0ea824 */ /* 0x000fe400078e0a08 */
[----:B0-----:R-:W-:Y:S02]  /*5ea0*/  IMAD.MOV.U32 R3, RZ, RZ, R17 ;  /* 0x000000ffff037224 */ /* 0x001fe400078e0011 */
[----:B------:R-:W-:-:S04]  /*5eb0*/  IMAD.HI.U32 R17, R0, R16, RZ ;  /* 0x0000001000117227 */ /* 0x000fc800078e00ff */
[----:B------:R-:W-:Y:S01]  /*5ec0*/  @!P3 IMAD.MOV R3, RZ, RZ, -R3 ;  /* 0x000000ffff03b224 */ /* 0x000fe200078e0a03 */
[----:B------:R-:W-:Y:S01]  /*5ed0*/  ISETP.GE.AND P3, PT, R2, RZ, PT ;  /* 0x000000ff0200720c */ /* 0x000fe20003f66270 */
[----:B------:R-:W-:Y:S02]  /*5ee0*/  IMAD R2, R8, R12, R6 ;  /* 0x0000000c08027224 */ /* 0x000fe400078e0206 */
[----:B------:R-:W-:Y:S01]  /*5ef0*/  IMAD.HI.U32 R6, R0, R15, RZ ;  /* 0x0000000f00067227 */ /* 0x000fe200078e00ff */
[----:B------:R0:W-:Y:S02]  /*5f00*/  STL [R1+0xc0], R3 ;  /* 0x0000c00301007387 */ /* 0x0001e40000100800 */
[----:B------:R-:W-:Y:S01]  /*5f10*/  ISETP.GT.U32.AND P2, PT, R8, R2, PT ;  /* 0x000000020800720c */ /* 0x000fe20003f44070 */
[----:B------:R-:W-:-:S04]  /*5f20*/  IMAD.HI.U32 R12, R0, R11, RZ ;  /* 0x0000000b000c7227 */ /* 0x000fc800078e00ff */
[----:B------:R-:W-:Y:S02]  /*5f30*/  IMAD.MOV R6, RZ, RZ, -R6 ;  /* 0x000000ffff067224 */ /* 0x000fe400078e0a06 */
[----:B------:R-:W-:Y:S02]  /*5f40*/  IMAD.MOV R17, RZ, RZ, -R17 ;  /* 0x000000ffff117224 */ /* 0x000fe400078e0a11 */
[----:B0-----:R-:W-:Y:S02]  /*5f50*/  IMAD.MOV.U32 R3, RZ, RZ, R14 ;  /* 0x000000ffff037224 */ /* 0x001fe400078e000e */
[----:B------:R-:W-:Y:S02]  /*5f60*/  IMAD.MOV R12, RZ, RZ, -R12 ;  /* 0x000000ffff0c7224 */ /* 0x000fe400078e0a0c */
[----:B------:R-:W-:Y:S02]  /*5f70*/  @!P0 IMAD.MOV R3, RZ, RZ, -R3 ;  /* 0x000000ffff038224 */ /* 0x000fe400078e0a03 */
[----:B------:R-:W-:Y:S01]  /*5f80*/  IMAD R15, R8, R6, R15 ;  /* 0x00000006080f7224 */ /* 0x000fe200078e020f */
[----:B------:R-:W-:Y:S01]  /*5f90*/  IADD3 R6, R10, 0xe0, RZ ;  /* 0x000000e00a067810 */ /* 0x000fe20007ffe0ff */
[----:B------:R-:W-:Y:S01]  /*5fa0*/  @!P6 IMAD.IADD R7, R7, 0x1, -R8 ;  /* 0x000000010707e824 */ /* 0x000fe200078e0a08 */
[----:B------:R0:W-:Y:S01]  /*5fb0*/  STL [R1+0xac], R3 ;  /* 0x0000ac0301007387 */ /* 0x0001e20000100800 */
[C---:B------:R-:W-:Y:S01]  /*5fc0*/  IMAD R13, R8.reuse, R17, R16 ;  /* 0x00000011080d7224 */ /* 0x040fe200078e0210 */
[C---:B------:R-:W-:Y:S01]  /*5fd0*/  ISETP.GT.U32.AND P6, PT, R8.reuse, R15, PT ;  /* 0x0000000f0800720c */ /* 0x040fe20003fc4070 */
[----:B------:R-:W-:Y:S01]  /*5fe0*/  IMAD R11, R8, R12, R11 ;  /* 0x0000000c080b7224 */ /* 0x000fe200078e020b */
[----:B------:R-:W-:Y:S01]  /*5ff0*/  IABS R14, R6 ;  /* 0x00000006000e7213 */ /* 0x000fe20000000000 */
[----:B------:R-:W-:Y:S01]  /*6000*/  @!P2 IMAD.IADD R2, R2, 0x1, -R8 ;  /* 0x000000010202a824 */ /* 0x000fe200078e0a08 */
[C---:B------:R-:W-:Y:S01]  /*6010*/  ISETP.GT.U32.AND P0, PT, R8.reuse, R13, PT ;  /* 0x0000000d0800720c */ /* 0x040fe20003f04070 */
[----:B------:R-:W-:Y:S01]  /*6020*/  @!P1 IMAD.MOV R9, RZ, RZ, -R9 ;  /* 0x000000ffff099224 */ /* 0x000fe200078e0a09 */
[----:B------:R-:W-:Y:S01]  /*6030*/  ISETP.GE.AND P1, PT, R5, RZ, PT ;  /* 0x000000ff0500720c */ /* 0x000fe20003f26270 */
[----:B0-----:R-:W-:Y:S01]  /*6040*/  IMAD.MOV.U32 R3, RZ, RZ, R7 ;  /* 0x000000ffff037224 */ /* 0x001fe200078e0007 */
[----:B------:R-:W-:-:S02]  /*6050*/  ISETP.GT.U32.AND P2, PT, R8, R2, PT ;  /* 0x000000020800720c */ /* 0x000fc40003f44070 */
[----:B------:R0:W-:Y:S01]  /*6060*/  STL [R1+0xb4], R9 ;  /* 0x0000b40901007387 */ /* 0x0001e20000100800 */
[----:B------:R-:W-:Y:S01]  /*6070*/  IADD3 R5, R10, 0xdc, RZ ;  /* 0x000000dc0a057810 */ /* 0x000fe20007ffe0ff */
[----:B------:R-:W-:Y:S01]  /*6080*/  @!P5 IMAD.MOV R3, RZ, RZ, -R3 ;  /* 0x000000ffff03d224 */ /* 0x000fe200078e0a03 */
[----:B------:R-:W-:Y:S01]  /*6090*/  ISETP.GT.U32.AND P5, PT, R8, R11, PT ;  /* 0x0000000b0800720c */ /* 0x000fe20003fa4070 */
[--C-:B------:R-:W-:Y:S01]  /*60a0*/  @!P6 IMAD.IADD R15, R15, 0x1, -R8.reuse ;  /* 0x000000010f0fe824 */ /* 0x100fe200078e0a08 */
[----:B------:R-:W-:Y:S01]  /*60b0*/  IADD3 R12, R10, 0xd0, RZ ;  /* 0x000000d00a0c7810 */ /* 0x000fe20007ffe0ff */
[----:B------:R-:W-:Y:S01]  /*60c0*/  IMAD.HI.U32 R7, R0, R14, RZ ;  /* 0x0000000e00077227 */ /* 0x000fe200078e00ff */
[----:B------:R2:W-:Y:S02]  /*60d0*/  STL [R1+0xb8], R3 ;  /* 0x0000b80301007387 */ /* 0x0005e40000100800 */
[----:B------:R-:W-:Y:S01]  /*60e0*/  IABS R16, R12 ;  /* 0x0000000c00107213 */ /* 0x000fe20000000000 */
[--C-:B------:R-:W-:Y:S01]  /*60f0*/  @!P0 IMAD.IADD R13, R13, 0x1, -R8.reuse ;  /* 0x000000010d0d8824 */ /* 0x100fe200078e0a08 */
[----:B0-----:R-:W-:Y:S01]  /*6100*/  IABS R9, R5 ;  /* 0x0000000500097213 */ /* 0x001fe20000000000 */
[--C-:B------:R-:W-:Y:S01]  /*6110*/  @!P2 IMAD.IADD R2, R2, 0x1, -R8.reuse ;  /* 0x000000010202a824 */ /* 0x100fe200078e0a08 */
[----:B------:R-:W-:Y:S01]  /*6120*/  ISETP.GE.AND P0, PT, R6, RZ, PT ;  /* 0x000000ff0600720c */ /* 0x000fe20003f06270 */
[----:B------:R-:W-:Y:S01]  /*6130*/  IMAD.MOV R7, RZ, RZ, -R7 ;  /* 0x000000ffff077224 */ /* 0x000fe200078e0a07 */
[C---:B------:R-:W-:Y:S01]  /*6140*/  ISETP.GT.U32.AND P6, PT, R8.reuse, R13, PT ;  /* 0x0000000d0800720c */ /* 0x040fe20003fc4070 */
[----:B------:R-:W-:Y:S01]  /*6150*/  @!P5 IMAD.IADD R11, R11, 0x1, -R8 ;  /* 0x000000010b0bd824 */ /* 0x000fe200078e0a08 */
[----:B------:R-:W-:Y:S01]  /*6160*/  ISETP.GT.U32.AND P5, PT, R8, R15, PT ;  /* 0x0000000f0800720c */ /* 0x000fe20003fa4070 */
[----:B------:R-:W-:Y:S01]  /*6170*/  IMAD.HI.U32 R6, R0, R9, RZ ;  /* 0x0000000900067227 */ /* 0x000fe200078e00ff */
[----:B------:R-:W-:-:S02]  /*6180*/  ISETP.GE.AND P2, PT, R4, RZ, PT ;  /* 0x000000ff0400720c */ /* 0x000fc40003f46270 */
[C---:B------:R-:W-:Y:S01]  /*6190*/  IADD3 R4, R10.reuse, 0xd8, RZ ;  /* 0x000000d80a047810 */ /* 0x040fe20007ffe0ff */
[----:B------:R-:W-:Y:S02]  /*61a0*/  IMAD.MOV R6, RZ, RZ, -R6 ;  /* 0x000000ffff067224 */ /* 0x000fe400078e0a06 */
[----:B--2---:R-:W-:Y:S01]  /*61b0*/  IMAD.MOV.U32 R3, RZ, RZ, R2 ;  /* 0x000000ffff037224 */ /* 0x004fe200078e0002 */
[----:B------:R-:W-:Y:S01]  /*61c0*/  IADD3 R2, R10, 0xd4, RZ ;  /* 0x000000d40a027810 */ /* 0x000fe20007ffe0ff */
[C---:B------:R-:W-:Y:S02]  /*61d0*/  IMAD R9, R8.reuse, R6, R9 ;  /* 0x0000000608097224 */ /* 0x040fe400078e0209 */
[C---:B------:R-:W-:Y:S01]  /*61e0*/  IMAD R14, R8.reuse, R7, R14 ;  /* 0x00000007080e7224 */ /* 0x040fe200078e020e */
[----:B------:R-:W-:Y:S01]  /*61f0*/  IABS R6, R2 ;  /* 0x0000000200067213 */ /* 0x000fe20000000000 */
[----:B------:R-:W-:Y:S01]  /*6200*/  @!P3 IMAD.MOV R3, RZ, RZ, -R3 ;  /* 0x000000ffff03b224 */ /* 0x000fe200078e0a03 */
[C---:B------:R-:W-:Y:S01]  /*6210*/  ISETP.GT.U32.AND P3, PT, R8.reuse, R11, PT ;  /* 0x0000000b0800720c */ /* 0x040fe20003f64070 */
[--C-:B------:R-:W-:Y:S01]  /*6220*/  @!P5 IMAD.IADD R15, R15, 0x1, -R8.reuse ;  /* 0x000000010f0fd824 */ /* 0x100fe200078e0a08 */
[C---:B------:R-:W-:Y:S01]  /*6230*/  ISETP.GT.U32.AND P5, PT, R8.reuse, R9, PT ;  /* 0x000000090800720c */ /* 0x040fe20003fa4070 */
[----:B------:R-:W-:Y:S01]  /*6240*/  @!P6 IMAD.IADD R13, R13, 0x1, -R8 ;  /* 0x000000010d0de824 */ /* 0x000fe200078e0a08 */
[----:B------:R-:W-:Y:S01]  /*6250*/  ISETP.GT.U32.AND P6, PT, R8, R14, PT ;  /* 0x0000000e0800720c */ /* 0x000fe20003fc4070 */
[----:B------:R0:W-:Y:S01]  /*6260*/  STL [R1+0xbc], R3 ;  /* 0x0000bc0301007387 */ /* 0x0001e20000100800 */
[----:B------:R-:W-:Y:S01]  /*6270*/  IMAD.HI.U32 R17, R0, R6, RZ ;  /* 0x0000000600117227 */ /* 0x000fe200078e00ff */
[----:B------:R-:W-:-:S03]  /*6280*/  IABS R7, R4 ;  /* 0x0000000400077213 */ /* 0x000fc60000000000 */
[----:B------:R-:W-:-:S03]  /*6290*/  @!P1 IMAD.MOV R15, RZ, RZ, -R15 ;  /* 0x000000ffff0f9224 */ /* 0x000fc600078e0a0f */
[--C-:B------:R-:W-:Y:S01]  /*62a0*/  @!P3 IMAD.IADD R11, R11, 0x1, -R8.reuse ;  /* 0x000000010b0bb824 */ /* 0x100fe200078e0a08 */
[----:B------:R-:W-:Y:S01]  /*62b0*/  ISETP.GE.AND P3, PT, R5, RZ, PT ;  /* 0x000000ff0500720c */ /* 0x000fe20003f66270 */
[----:B0-----:R-:W-:Y:S02]  /*62c0*/  IMAD.MOV.U32 R3, RZ, RZ, R13 ;  /* 0x000000ffff037224 */ /* 0x001fe400078e000d */
[----:B------:R-:W-:Y:S02]  /*62d0*/  @!P5 IMAD.IADD R9, R9, 0x1, -R8 ;  /* 0x000000010909d824 */ /* 0x000fe400078e0a08 */
[----:B------:R-:W-:Y:S02]  /*62e0*/  IMAD.MOV.U32 R5, RZ, RZ, R16 ;  /* 0x000000ffff057224 */ /* 0x000fe400078e0010 */
[----:B------:R-:W-:Y:S01]  /*62f0*/  @!P6 IMAD.IADD R14, R14, 0x1, -R8 ;  /* 0x000000010e0ee824 */ /* 0x000fe200078e0a08 */
[----:B------:R-:W-:Y:S01]  /*6300*/  ISETP.GE.AND P6, PT, R4, RZ, PT ;  /* 0x000000ff0400720c */ /* 0x000fe20003fc6270 */
[----:B------:R-:W-:Y:S01]  /*6310*/  @!P4 IMAD.MOV R3, RZ, RZ, -R3 ;  /* 0x000000ffff03c224 */ /* 0x000fe200078e0a03 */
[----:B------:R-:W-:Y:S01]  /*6320*/  ISETP.GT.U32.AND P5, PT, R8, R9, PT ;  /* 0x000000090800720c */ /* 0x000fe20003fa4070 */
[----:B------:R-:W-:Y:S01]  /*6330*/  IMAD.HI.U32 R4, R0, R5, RZ ;  /* 0x0000000500047227 */ /* 0x000fe200078e00ff */
[----:B------:R-:W-:-:S02]  /*6340*/  ISETP.GT.U32.AND P4, PT, R8, R14, PT ;  /* 0x0000000e0800720c */ /* 0x000fc40003f84070 */
[----:B------:R0:W-:Y:S01]  /*6350*/  STL [R1+0xb0], R3 ;  /* 0x0000b00301007387 */ /* 0x0001e20000100800 */
[----:B------:R-:W-:Y:S01]  /*6360*/  IMAD.MOV R13, RZ, RZ, -R17 ;  /* 0x000000ffff0d7224 */ /* 0x000fe200078e0a11 */
[----:B------:R-:W-:Y:S01]  /*6370*/  IADD3 R17, R10, 0xcc, RZ ;  /* 0x000000cc0a117810 */ /* 0x000fe20007ffe0ff */
[----:B------:R-:W-:Y:S01]  /*6380*/  IMAD.MOV R4, RZ, RZ, -R4 ;  /* 0x000000ffff047224 */ /* 0x000fe200078e0a04 */
[----:B------:R2:W-:Y:S01]  /*6390*/  STL [R1+0x9c], R15 ;  /* 0x00009c0f01007387 */ /* 0x0005e20000100800 */
[----:B------:R-:W-:Y:S02]  /*63a0*/  IMAD R6, R8, R13, R6 ;  /* 0x0000000d08067224 */ /* 0x000fe400078e0206 */
[----:B------:R-:W-:-:S04]  /*63b0*/  IMAD.HI.U32 R16, R0, R7, RZ ;  /* 0x0000000700107227 */ /* 0x000fc800078e00ff */
[----:B0-----:R-:W-:Y:S01]  /*63c0*/  IMAD.MOV.U32 R3, RZ, RZ, R11 ;  /* 0x000000ffff037224 */ /* 0x001fe200078e000b */
[----:B------:R-:W-:Y:S01]  /*63d0*/  IADD3 R11, R10, 0xc8, RZ ;  /* 0x000000c80a0b7810 */ /* 0x000fe20007ffe0ff */
[C---:B------:R-:W-:Y:S01]  /*63e0*/  IMAD R5, R8.reuse, R4, R5 ;  /* 0x0000000408057224 */ /* 0x040fe200078e0205 */
[----:B------:R-:W-:Y:S01]  /*63f0*/  IABS R4, R17 ;  /* 0x0000001100047213 */ /* 0x000fe20000000000 */
[----:B------:R-:W-:Y:S01]  /*6400*/  @!P2 IMAD.MOV R3, RZ, RZ, -R3 ;  /* 0x000000ffff03a224 */ /* 0x000fe200078e0a03 */
[C---:B------:R-:W-:Y:S01]  /*6410*/  ISETP.GT.U32.AND P2, PT, R8.reuse, R6, PT ;  /* 0x000000060800720c */ /* 0x040fe20003f44070 */
[----:B------:R-:W-:Y:S02]  /*6420*/  IMAD.MOV R16, RZ, RZ, -R16 ;  /* 0x000000ffff107224 */ /* 0x000fe400078e0a10 */
[--C-:B------:R-:W-:Y:S01]  /*6430*/  @!P5 IMAD.IADD R9, R9, 0x1, -R8.reuse ;  /* 0x000000010909d824 */ /* 0x100fe200078e0a08 */
[C---:B------:R-:W-:Y:S01]  /*6440*/  ISETP.GT.U32.AND P5, PT, R8.reuse, R5, PT ;  /* 0x000000050800720c */ /* 0x040fe20003fa4070 */
[----:B------:R-:W-:Y:S01]  /*6450*/  IMAD R7, R8, R16, R7 ;  /* 0x0000001008077224 */ /* 0x000fe200078e0207 */
[----:B------:R0:W-:Y:S01]  /*6460*/  STL [R1+0xa0], R3 ;  /* 0x0000a00301007387 */ /* 0x0001e20000100800 */
[----:B------:R-:W-:Y:S01]  /*6470*/  @!P4 IMAD.IADD R14, R14, 0x1, -R8 ;  /* 0x000000010e0ec824 */ /* 0x000fe200078e0a08 */
[----:B------:R-:W-:Y:S01]  /*6480*/  ISETP.GE.AND P4, PT, R2, RZ, PT ;  /* 0x000000ff0200720c */ /* 0x000fe20003f86270 */
[----:B------:R-:W-:Y:S01]  /*6490*/  IMAD.HI.U32 R13, R0, R4, RZ ;  /* 0x00000004000d7227 */ /* 0x000fe200078e00ff */
[----:B------:R-:W-:-:S02]  /*64a0*/  ISETP.GT.U32.AND P1, PT, R8, R7, PT ;  /* 0x000000070800720c */ /* 0x000fc40003f24070 */
[----:B------:R-:W-:Y:S01]  /*64b0*/  IABS R2, R11 ;  /* 0x0000000b00027213 */ /* 0x000fe20000000000 */
[--C-:B------:R-:W-:Y:S02]  /*64c0*/  @!P2 IMAD.IADD R6, R6, 0x1, -R8.reuse ;  /* 0x000000010606a824 */ /* 0x100fe400078e0a08 */
[----:B------:R-:W-:Y:S02]  /*64d0*/  IMAD.MOV R13, RZ, RZ, -R13 ;  /* 0x000000ffff0d7224 */ /* 0x000fe400078e0a0d */
[----:B------:R-:W-:Y:S01]  /*64e0*/  @!P5 IMAD.IADD R5, R5, 0x1, -R8 ;  /* 0x000000010505d824 */ /* 0x000fe200078e0a08 */
[----:B------:R-:W-:Y:S01]  /*64f0*/  ISETP.GT.U32.AND P5, PT, R8, R6, PT ;  /* 0x000000060800720c */ /* 0x000fe20003fa4070 */
[----:B--2---:R-:W-:-:S04]  /*6500*/  IMAD.HI.U32 R15, R0, R2, RZ ;  /* 0x00000002000f7227 */ /* 0x004fc800078e00ff */
[----:B------:R-:W-:Y:S01]  /*6510*/  @!P1 IMAD.IADD R7, R7, 0x1, -R8 ;  /* 0x0000000107079824 */ /* 0x000fe200078e0a08 */
[----:B------:R-:W-:Y:S01]  /*6520*/  ISETP.GE.AND P1, PT, R12, RZ, PT ;  /* 0x000000ff0c00720c */ /* 0x000fe20003f26270 */
[----:B------:R-:W-:Y:S01]  /*6530*/  IMAD.MOV R15, RZ, RZ, -R15 ;  /* 0x000000ffff0f7224 */ /* 0x000fe200078e0a0f */
[----:B------:R-:W-:Y:S01]  /*6540*/  IADD3 R12, R10, 0xc4, RZ ;  /* 0x000000c40a0c7810 */ /* 0x000fe20007ffe0ff */
[----:B0-----:R-:W-:Y:S01]  /*6550*/  IMAD.MOV.U32 R3, RZ, RZ, R14 ;  /* 0x000000ffff037224 */ /* 0x001fe200078e000e */
[C---:B------:R-:W-:Y:S01]  /*6560*/  ISETP.GT.U32.AND P2, PT, R8.reuse, R7, PT ;  /* 0x000000070800720c */ /* 0x040fe20003f44070 */
[C---:B------:R-:W-:Y:S01]  /*6570*/  IMAD R2, R8.reuse, R15, R2 ;  /* 0x0000000f08027224 */ /* 0x040fe200078e0202 */
[----:B------:R-:W-:Y:S01]  /*6580*/  IABS R14, R12 ;  /* 0x0000000c000e7213 */ /* 0x000fe20000000000 */
[----:B------:R-:W-:Y:S01]  /*6590*/  @!P0 IMAD.MOV R3, RZ, RZ, -R3 ;  /* 0x000000ffff038224 */ /* 0x000fe200078e0a03 */
[----:B------:R-:W-:Y:S01]  /*65a0*/  ISETP.GT.U32.AND P0, PT, R8, R5, PT ;  /* 0x000000050800720c */ /* 0x000fe20003f04070 */
[----:B------:R-:W-:Y:S01]  /*65b0*/  @!P5 IMAD.IADD R6, R6, 0x1, -R8 ;  /* 0x000000010606d824 */ /* 0x000fe200078e0a08 */
[C---:B------:R-:W-:Y:S01]  /*65c0*/  ISETP.GT.U32.AND P5, PT, R8.reuse, R2, PT ;  /* 0x000000020800720c */ /* 0x040fe20003fa4070 */
[----:B------:R-:W-:Y:S01]  /*65d0*/  IMAD R4, R8, R13, R4 ;  /* 0x0000000d08047224 */ /* 0x000fe200078e0204 */
[----:B------:R-:W-:Y:S01]  /*65e0*/  IADD3 R13, R10, 0xc0, RZ ;  /* 0x000000c00a0d7810 */ /* 0x000fe20007ffe0ff */
[----:B------:R-:W-:Y:S01]  /*65f0*/  IMAD.HI.U32 R18, R0, R14, RZ ;  /* 0x0000000e00127227 */ /* 0x000fe200078e00ff */
[----:B------:R0:W-:Y:S01]  /*6600*/  STL [R1+0xa4], R3 ;  /* 0x0000a40301007387 */ /* 0x0001e20000100800 */
[----:B------:R-:W-:-:S02]  /*6610*/  IADD3 R15, R10, 0xbc, RZ ;  /* 0x000000bc0a0f7810 */ /* 0x000fc40007ffe0ff */
[----:B------:R-:W-:Y:S01]  /*6620*/  @!P2 IMAD.IADD R7, R7, 0x1, -R8 ;  /* 0x000000010707a824 */ /* 0x000fe200078e0a08 */
[----:B------:R-:W-:Y:S01]  /*6630*/  ISETP.GT.U32.AND P2, PT, R8, R4, PT ;  /* 0x000000040800720c */ /* 0x000fe20003f44070 */
[----:B------:R-:W-:Y:S01]  /*6640*/  @!P4 IMAD.MOV R6, RZ, RZ, -R6 ;  /* 0x000000ffff06c224 */ /* 0x000fe200078e0a06 */
[----:B------:R-:W-:Y:S01]  /*6650*/  IABS R16, R13 ;  /* 0x0000000d00107213 */ /* 0x000fe20000000000 */
[----:B------:R-:W-:Y:S01]  /*6660*/  @!P0 IMAD.IADD R5, R5, 0x1, -R8 ;  /* 0x0000000105058824 */ /* 0x000fe200078e0a08 */
[----:B------:R-:W-:Y:S01]  /*6670*/  ISETP.GE.AND P0, PT, R17, RZ, PT ;  /* 0x000000ff1100720c */ /* 0x000fe20003f06270 */
[----:B------:R-:W-:Y:S01]  /*6680*/  IMAD.MOV R17, RZ, RZ, -R18 ;  /* 0x000000ffff117224 */ /* 0x000fe200078e0a12 */
[----:B------:R-:W-:Y:S01]  /*6690*/  IABS R18, R15 ;  /* 0x0000000f00127213 */ /* 0x000fe20000000000 */
[----:B------:R-:W-:Y:S01]  /*66a0*/  @!P5 IMAD.IADD R2, R2, 0x1, -R8 ;  /* 0x000000010202d824 */ /* 0x000fe200078e0a08 */
[----:B------:R-:W-:Y:S01]  /*66b0*/  ISETP.GE.AND P4, PT, R12, RZ, PT ;  /* 0x000000ff0c00720c */ /* 0x000fe20003f86270 */
[----:B------:R-:W-:-:S02]  /*66c0*/  IMAD R14, R8, R17, R14 ;  /* 0x00000011080e7224 */ /* 0x000fc400078e020e */
[----:B------:R-:W-:Y:S01]  /*66d0*/  IMAD.HI.U32 R19, R0, R16, RZ ;  /* 0x0000001000137227 */ /* 0x000fe200078e00ff */
[----:B------:R-:W-:-:S03]  /*66e0*/  ISETP.GT.U32.AND P5, PT, R8, R2, PT ;  /* 0x000000020800720c */ /* 0x000fc60003fa4070 */
[----:B------:R-:W-:Y:S01]  /*66f0*/  @!P6 IMAD.MOV R7, RZ, RZ, -R7 ;  /* 0x000000ffff07e224 */ /* 0x000fe200078e0a07 */
[----:B------:R-:W-:Y:S01]  /*6700*/  ISETP.GT.U32.AND P6, PT, R8, R14, PT ;  /* 0x0000000e0800720c */ /* 0x000fe20003fc4070 */
[----:B------:R-:W-:Y:S01]  /*6710*/  @!P2 IMAD.IADD R4, R4, 0x1, -R8 ;  /* 0x000000010404a824 */ /* 0x000fe200078e0a08 */
[----:B------:R-:W-:Y:S01]  /*6720*/  ISETP.GE.AND P2, PT, R11, RZ, PT ;  /* 0x000000ff0b00720c */ /* 0x000fe20003f46270 */
[----:B0-----:R-:W-:Y:S02]  /*6730*/  IMAD.MOV.U32 R3, RZ, RZ, R9 ;  /* 0x000000ffff037224 */ /* 0x001fe400078e0009 */
[----:B------:R-:W-:Y:S02]  /*6740*/  IMAD.MOV R19, RZ, RZ, -R19 ;  /* 0x000000ffff137224 */ /* 0x000fe400078e0a13 */
[----:B------:R-:W-:Y:S01]  /*6750*/  @!P3 IMAD.MOV R3, RZ, RZ, -R3 ;  /* 0x000000ffff03b224 */ /* 0x000fe200078e0a03 */
[C---:B------:R-:W-:Y:S01]  /*6760*/  ISETP.GT.U32.AND P3, PT, R8.reuse, R4, PT ;  /* 0x000000040800720c */ /* 0x040fe20003f64070 */
[----:B------:R-:W-:-:S02]  /*6770*/  IMAD R16, R8, R19, R16 ;  /* 0x0000001308107224 */ /* 0x000fc400078e0210 */
[--C-:B------:R-:W-:Y:S01]  /*6780*/  @!P5 IMAD.IADD R2, R2, 0x1, -R8.reuse ;  /* 0x000000010202d824 */ /* 0x100fe200078e0a08 */
[----:B------:R0:W-:Y:S01]  /*6790*/  STL [R1+0x94], R3 ;  /* 0x0000940301007387 */ /* 0x0001e20000100800 */
[--C-:B------:R-:W-:Y:S01]  /*67a0*/  @!P6 IMAD.IADD R14, R14, 0x1, -R8.reuse ;  /* 0x000000010e0ee824 */ /* 0x100fe200078e0a08 */
[C---:B------:R-:W-:Y:S02]  /*67b0*/  ISETP.GT.U32.AND P5, PT, R8.reuse, R16, PT ;  /* 0x000000100800720c */ /* 0x040fe40003fa4070 */
[----:B------:R-:W-:Y:S02]  /*67c0*/  STL [R1+0x88], R7 ;  /* 0x0000880701007387 */ /* 0x000fe40000100800 */
[----:B------:R-:W-:Y:S02]  /*67d0*/  ISETP.GT.U32.AND P6, PT, R8, R14, PT ;  /* 0x0000000e0800720c */ /* 0x000fe40003fc4070 */
[----:B------:R2:W-:Y:S01]  /*67e0*/  STL [R1+0x84], R6 ;  /* 0x0000840601007387 */ /* 0x0005e20000100800 */
[----:B------:R-:W-:Y:S01]  /*67f0*/  @!P3 IMAD.IADD R4, R4, 0x1, -R8 ;  /* 0x000000010404b824 */ /* 0x000fe200078e0a08 */
[----:B------:R-:W-:Y:S01]  /*6800*/  ISETP.GE.AND P3, PT, R15, RZ, PT ;  /* 0x000000ff0f00720c */ /* 0x000fe20003f66270 */
[----:B0-----:R-:W-:-:S02]  /*6810*/  IMAD.MOV.U32 R3, RZ, RZ, R5 ;  /* 0x000000ffff037224 */ /* 0x001fc400078e0005 */
[----:B------:R-:W-:Y:S01]  /*6820*/  IMAD.MOV.U32 R9, RZ, RZ, R4 ;  /* 0x000000ffff097224 */ /* 0x000fe200078e0004 */
[----:B------:R-:W-:Y:S01]  /*6830*/  IADD3 R4, R10, 0xb0, RZ ;  /* 0x000000b00a047810 */ /* 0x000fe20007ffe0ff */
[----:B------:R-:W-:Y:S01]  /*6840*/  @!P1 IMAD.MOV R3, RZ, RZ, -R3 ;  /* 0x000000ffff039224 */ /* 0x000fe200078e0a03 */
[----:B------:R-:W-:Y:S01]  /*6850*/  ISETP.GE.AND P1, PT, R13, RZ, PT ;  /* 0x000000ff0d00720c */ /* 0x000fe20003f26270 */
[----:B------:R-:W-:Y:S01]  /*6860*/  @!P5 IMAD.IADD R16, R16, 0x1, -R8 ;  /* 0x000000011010d824 */ /* 0x000fe200078e0a08 */
[----:B--2---:R-:W-:Y:S01]  /*6870*/  IADD3 R6, R10, 0xb8, RZ ;  /* 0x000000b80a067810 */ /* 0x004fe20007ffe0ff */
[----:B------:R-:W-:Y:S01]  /*6880*/  IMAD.HI.U32 R5, R0, R18, RZ ;  /* 0x0000001200057227 */ /* 0x000fe200078e00ff */
[----:B------:R0:W-:Y:S01]  /*6890*/  STL [R1+0x80], R3 ;  /* 0x0000800301007387 */ /* 0x0001e20000100800 */
[----:B------:R-:W-:Y:S02]  /*68a0*/  IABS R15, R4 ;  /* 0x00000004000f7213 */ /* 0x000fe40000000000 */
[----:B------:R-:W-:Y:S01]  /*68b0*/  IABS R7, R6 ;  /* 0x0000000600077213 */ /* 0x000fe20000000000 */
[----:B------:R-:W-:Y:S01]  /*68c0*/  @!P0 IMAD.MOV R9, RZ, RZ, -R9 ;  /* 0x000000ffff098224 */ /* 0x000fe200078e0a09 */
[----:B------:R-:W-:Y:S01]  /*68d0*/  ISETP.GE.AND P0, PT, R6, RZ, PT ;  /* 0x000000ff0600720c */ /* 0x000fe20003f06270 */
[----:B------:R-:W-:Y:S01]  /*68e0*/  IMAD.MOV R5, RZ, RZ, -R5 ;  /* 0x000000ffff057224 */ /* 0x000fe200078e0a05 */
[----:B------:R-:W-:Y:S01]  /*68f0*/  ISETP.GT.U32.AND P5, PT, R8, R16, PT ;  /* 0x000000100800720c */ /* 0x000fe20003fa4070 */
[----:B------:R-:W-:Y:S01]  /*6900*/  IMAD.HI.U32 R6, R0, R7, RZ ;  /* 0x0000000700067227 */ /* 0x000fe200078e00ff */
[----:B------:R2:W-:Y:S03]  /*6910*/  STL [R1+0x70], R9 ;  /* 0x0000700901007387 */ /* 0x0005e60000100800 */
[----:B0-----:R-:W-:Y:S01]  /*6920*/  IMAD.MOV.U32 R3, RZ, RZ, R2 ;  /* 0x000000ffff037224 */ /* 0x001fe200078e0002 */
[----:B------:R-:W-:Y:S01]  /*6930*/  IADD3 R2, R10, 0xb4, RZ ;  /* 0x000000b40a027810 */ /* 0x000fe20007ffe0ff */
[----:B------:R-:W-:-:S02]  /*6940*/  @!P6 IMAD.IADD R14, R14, 0x1, -R8 ;  /* 0x000000010e0ee824 */ /* 0x000fc400078e0a08 */
[----:B------:R-:W-:Y:S01]  /*6950*/  @!P2 IMAD.MOV R3, RZ, RZ, -R3 ;  /* 0x000000ffff03a224 */ /* 0x000fe200078e0a03 */
[----:B------:R-:W-:Y:S01]  /*6960*/  IABS R11, R2 ;  /* 0x00000002000b7213 */ /* 0x000fe20000000000 */
[----:B------:R-:W-:Y:S01]  /*6970*/  IMAD R5, R8, R5, R18 ;  /* 0x0000000508057224 */ /* 0x000fe200078e0212 */
[----:B--2---:R-:W-:Y:S01]  /*6980*/  IADD3 R9, R10, 0xa8, RZ ;  /* 0x000000a80a097810 */ /* 0x004fe20007ffe0ff */
[----:B------:R-:W-:Y:S01]  /*6990*/  IMAD.MOV R6, RZ, RZ, -R6 ;  /* 0x000000ffff067224 */ /* 0x000fe200078e0a06 */
[----:B------:R0:W-:Y:S01]  /*69a0*/  STL [R1+0x6c], R3 ;  /* 0x00006c0301007387 */ /* 0x0001e20000100800 */
[----:B------:R-:W-:Y:S01]  /*69b0*/  @!P5 IMAD.IADD R16, R16, 0x1, -R8 ;  /* 0x000000011010d824 */ /* 0x000fe200078e0a08 */
[C---:B------:R-:W-:Y:S01]  /*69c0*/  ISETP.GT.U32.AND P2, PT, R8.reuse, R5, PT ;  /* 0x000000050800720c */ /* 0x040fe20003f44070 */
[----:B------:R-:W-:Y:S01]  /*69d0*/  IMAD R7, R8, R6, R7 ;  /* 0x0000000608077224 */ /* 0x000fe200078e0207 */
[----:B------:R-:W-:Y:S01]  /*69e0*/  ISETP.GE.AND P6, PT, R2, RZ, PT ;  /* 0x000000ff0200720c */ /* 0x000fe20003fc6270 */
[----:B------:R-:W-:Y:S01]  /*69f0*/  IMAD.HI.U32 R6, R0, R11, RZ ;  /* 0x0000000b00067227 */ /* 0x000fe200078e00ff */
[----:B------:R-:W-:-:S02]  /*6a00*/  IADD3 R2, R10, 0xac, RZ ;  /* 0x000000ac0a027810 */ /* 0x000fc40007ffe0ff */
[----:B------:R-:W-:Y:S01]  /*6a10*/  ISETP.GE.AND P5, PT, R4, RZ, PT ;  /* 0x000000ff0400720c */ /* 0x000fe20003fa6270 */
[----:B------:R-:W-:Y:S01]  /*6a20*/  IMAD.MOV R6, RZ, RZ, -R6 ;  /* 0x000000ffff067224 */ /* 0x000fe200078e0a06 */
[----:B------:R-:W-:Y:S01]  /*6a30*/  IABS R13, R9 ;  /* 0x00000009000d7213 */ /* 0x000fe20000000000 */
[----:B0-----:R-:W-:Y:S01]  /*6a40*/  IMAD.MOV.U32 R3, RZ, RZ, R14 ;  /* 0x000000ffff037224 */ /* 0x001fe200078e000e */
[----:B------:R-:W-:Y:S01]  /*6a50*/  IABS R14, R2 ;  /* 0x00000002000e7213 */ /* 0x000fe20000000000 */
[C---:B------:R-:W-:Y:S02]  /*6a60*/  IMAD R11, R8.reuse, R6, R11 ;  /* 0x00000006080b7224 */ /* 0x040fe400078e020b */
[----:B------:R-:W-:Y:S01]  /*6a70*/  @!P4 IMAD.MOV R3, RZ, RZ, -R3 ;  /* 0x000000ffff03c224 */ /* 0x000fe200078e0a03 */
[----:B------:R-:W-:Y:S01]  /*6a80*/  ISETP.GT.U32.AND P4, PT, R8, R7, PT ;  /* 0x000000070800720c */ /* 0x000fe20003f84070 */
[----:B------:R-:W-:Y:S02]  /*6a90*/  @!P2 IMAD.IADD R5, R5, 0x1, -R8 ;  /* 0x000000010505a824 */ /* 0x000fe400078e0a08 */
[----:B------:R-:W-:Y:S01]  /*6aa0*/  IMAD.HI.U32 R4, R0, R15, RZ ;  /* 0x0000000f00047227 */ /* 0x000fe200078e00ff */
[----:B------:R0:W-:Y:S02]  /*6ab0*/  STL [R1+0x60], R3 ;  /* 0x0000600301007387 */ /* 0x0001e40000100800 */
[----:B------:R-:W-:Y:S01]  /*6ac0*/  ISETP.GT.U32.AND P2, PT, R8, R5, PT ;  /* 0x000000050800720c */ /* 0x000fe20003f44070 */
[----:B------:R-:W-:-:S02]  /*6ad0*/  IMAD.MOV R4, RZ, RZ, -R4 ;  /* 0x000000ffff047224 */ /* 0x000fc400078e0a04 */
[----:B------:R-:W-:-:S04]  /*6ae0*/  IMAD.HI.U32 R6, R0, R13, RZ ;  /* 0x0000000d00067227 */ /* 0x000fc800078e00ff */
[----:B------:R-:W-:Y:S02]  /*6af0*/  @!P4 IMAD.IADD R7, R7, 0x1, -R8 ;  /* 0x000000010707c824 */ /* 0x000fe400078e0a08 */
[----:B0-----:R-:W-:Y:S02]  /*6b00*/  IMAD.MOV.U32 R3, RZ, RZ, R16 ;  /* 0x000000ffff037224 */ /* 0x001fe400078e0010 */
[C---:B------:R-:W-:Y:S01]  /*6b10*/  IMAD R15, R8.reuse, R4, R15 ;  /* 0x00000004080f7224 */ /* 0x040fe200078e020f */
[C---:B------:R-:W-:Y:S01]  /*6b20*/  ISETP.GT.U32.AND P4, PT, R8.reuse, R7, PT ;  /* 0x000000070800720c */ /* 0x040fe20003f84070 */
[----:B------:R-:W-:Y:S01]  /*6b30*/  @!P1 IMAD.MOV R3, RZ, RZ, -R3 ;  /* 0x000000ffff039224 */ /* 0x000fe200078e0a03 */
[----:B------:R-:W-:Y:S01]  /*6b40*/  ISETP.GT.U32.AND P1, PT, R8, R11, PT ;  /* 0x0000000b0800720c */ /* 0x000fe20003f24070 */
[----:B------:R-:W-:Y:S01]  /*6b50*/  @!P2 IMAD.IADD R5, R5, 0x1, -R8 ;  /* 0x000000010505a824 */ /* 0x000fe200078e0a08 */
[----:B------:R-:W-:Y:S01]  /*6b60*/  ISETP.GE.AND P2, PT, R2, RZ, PT ;  /* 0x000000ff0200720c */ /* 0x000fe20003f46270 */
[----:B------:R-:W-:Y:S01]  /*6b70*/  IMAD.HI.U32 R2, R0, R14, RZ ;  /* 0x0000000e00027227 */ /* 0x000fe200078e00ff */
[----:B------:R0:W-:Y:S01]  /*6b80*/  STL [R1+0x78], R3 ;  /* 0x0000780301007387 */ /* 0x0001e20000100800 */
[----:B------:R-:W-:-:S02]  /*6b90*/  IADD3 R4, R10, 0x9c, RZ ;  /* 0x0000009c0a047810 */ /* 0x000fc40007ffe0ff */
[----:B------:R-:W-:Y:S02]  /*6ba0*/  IMAD.MOV R6, RZ, RZ, -R6 ;  /* 0x000000ffff067224 */ /* 0x000fe400078e0a06 */
[----:B------:R-:W-:Y:S02]  /*6bb0*/  IMAD.MOV R2, RZ, RZ, -R2 ;  /* 0x000000ffff027224 */ /* 0x000fe400078e0a02 */
[----:B------:R-:W-:Y:S01]  /*6bc0*/  IMAD R13, R8, R6, R13 ;  /* 0x00000006080d7224 */ /* 0x000fe200078e020d */
[----:B------:R-:W-:Y:S01]  /*6bd0*/  IABS R6, R4 ;  /* 0x0000000400067213 */ /* 0x000fe20000000000 */
[----:B------:R-:W-:Y:S02]  /*6be0*/  @!P1 IMAD.IADD R11, R11, 0x1, -R8 ;  /* 0x000000010b0b9824 */ /* 0x000fe400078e0a08 */
[----:B0-----:R-:W-:Y:S01]  /*6bf0*/  IMAD.MOV.U32 R3, RZ, RZ, R5 ;  /* 0x000000ffff037224 */ /* 0x001fe200078e0005 */
[----:B------:R-:W-:Y:S01]  /*6c00*/  IADD3 R5, R10, 0xa4, RZ ;  /* 0x000000a40a057810 */ /* 0x000fe20007ffe0ff */
[C---:B------:R-:W-:Y:S01]  /*6c10*/  IMAD R14, R8.reuse, R2, R14 ;  /* 0x00000002080e7224 */ /* 0x040fe200078e020e */
[C---:B------:R-:W-:Y:S01]  /*6c20*/  ISETP.GT.U32.AND P1, PT, R8.reuse, R11, PT ;  /* 0x0000000b0800720c */ /* 0x040fe20003f24070 */
[----:B------:R-:W-:Y:S01]  /*6c30*/  @!P3 IMAD.MOV R3, RZ, RZ, -R3 ;  /* 0x000000ffff03b224 */ /* 0x000fe200078e0a03 */
[C---:B------:R-:W-:Y:S01]  /*6c40*/  ISETP.GT.U32.AND P3, PT, R8.reuse, R15, PT ;  /* 0x0000000f0800720c */ /* 0x040fe20003f64070 */
[----:B------:R-:W-:Y:S01]  /*6c50*/  @!P4 IMAD.IADD R7, R7, 0x1, -R8 ;  /* 0x000000010707c824 */ /* 0x000fe200078e0a08 */
[----:B------:R-:W-:-:S02]  /*6c60*/  ISETP.GT.U32.AND P4, PT, R8, R14, PT ;  /* 0x0000000e0800720c */ /* 0x000fc40003f84070 */
[----:B------:R0:W-:Y:S01]  /*6c70*/  STL [R1+0x1f8], R3 ;  /* 0x0001f80301007387 */ /* 0x0001e20000100800 */
[----:B------:R-:W-:Y:S02]  /*6c80*/  IABS R12, R5 ;  /* 0x00000005000c7213 */ /* 0x000fe40000000000 */
[----:B------:R-:W-:-:S03]  /*6c90*/  IADD3 R2, R10, 0xa0, RZ ;  /* 0x000000a00a027810 */ /* 0x000fc60007ffe0ff */
[----:B------:R-:W-:Y:S01]  /*6ca0*/  IMAD.HI.U32 R17, R0, R12, RZ ;  /* 0x0000000c00117227 */ /* 0x000fe200078e00ff */
[----:B------:R-:W-:-:S03]  /*6cb0*/  IABS R16, R2 ;  /* 0x0000000200107213 */ /* 0x000fc60000000000 */
[--C-:B------:R-:W-:Y:S01]  /*6cc0*/  @!P1 IMAD.IADD R11, R11, 0x1, -R8.reuse ;  /* 0x000000010b0b9824 */ /* 0x100fe200078e0a08 */
[C---:B------:R-:W-:Y:S01]  /*6cd0*/  ISETP.GT.U32.AND P1, PT, R8.reuse, R13, PT ;  /* 0x0000000d0800720c */ /* 0x040fe20003f24070 */
[----:B0-----:R-:W-:Y:S02]  /*6ce0*/  IMAD.MOV.U32 R3, RZ, RZ, R7 ;  /* 0x000000ffff037224 */ /* 0x001fe400078e0007 */
[----:B------:R-:W-:Y:S02]  /*6cf0*/  @!P3 IMAD.IADD R15, R15, 0x1, -R8 ;  /* 0x000000010f0fb824 */ /* 0x000fe400078e0a08 */
[----:B------:R-:W-:Y:S02]  /*6d00*/  @!P0 IMAD.MOV R3, RZ, RZ, -R3 ;  /* 0x000000ffff038224 */ /* 0x000fe400078e0a03 */
[----:B------:R-:W-:Y:S01]  /*6d10*/  IMAD.MOV R17, RZ, RZ, -R17 ;  /* 0x000000ffff117224 */ /* 0x000fe200078e0a11 */
[----:B------:R-:W-:Y:S01]  /*6d20*/  ISETP.GT.U32.AND P3, PT, R8, R15, PT ;  /* 0x0000000f0800720c */ /* 0x000fe20003f64070 */
[----:B------:R-:W-:Y:S01]  /*6d30*/  IMAD.MOV.U32 R7, RZ, RZ, R16 ;  /* 0x000000ffff077224 */ /* 0x000fe200078e0010 */
[----:B------:R0:W-:Y:S01]  /*6d40*/  STL [R1+0x74], R3 ;  /* 0x0000740301007387 */ /* 0x0001e20000100800 */
[--C-:B------:R-:W-:Y:S01]  /*6d50*/  @!P4 IMAD.IADD R14, R14, 0x1, -R8.reuse ;  /* 0x000000010e0ec824 */ /* 0x100fe200078e0a08 */
[----:B------:R-:W-:Y:S01]  /*6d60*/  ISETP.GE.AND P4, PT, R9, RZ, PT ;  /* 0x000000ff0900720c */ /* 0x000fe20003f86270 */
[----:B------:R-:W-:-:S02]  /*6d70*/  @!P1 IMAD.IADD R13, R13, 0x1, -R8 ;  /* 0x000000010d0d9824 */ /* 0x000fc400078e0a08 */
[C---:B------:R-:W-:Y:S01]  /*6d80*/  IMAD R9, R8.reuse, R17, R12 ;  /* 0x0000001108097224 */ /* 0x040fe200078e020c */
[----:B------:R-:W-:Y:S01]  /*6d90*/  ISETP.GT.U32.AND P0, PT, R8, R14, PT ;  /* 0x0000000e0800720c */ /* 0x000fe20003f04070 */
[----:B------:R-:W-:Y:S01]  /*6da0*/  IMAD.HI.U32 R12, R0, R7, RZ ;  /* 0x00000007000c7227 */ /* 0x000fe200078e00ff */
[----:B------:R-:W-:-:S03]  /*6db0*/  ISETP.GT.U32.AND P1, PT, R8, R13, PT ;  /* 0x0000000d0800720c */ /* 0x000fc60003f24070 */
[----:B0-----:R-:W-:Y:S01]  /*6dc0*/  IMAD.MOV.U32 R3, RZ, RZ, R11 ;  /* 0x000000ffff037224 */ /* 0x001fe200078e000b */
[----:B------:R-:W-:Y:S01]  /*6dd0*/  IADD3 R11, R10, 0x98, RZ ;  /* 0x000000980a0b7810 */ /* 0x000fe20007ffe0ff */
[----:B------:R-:W-:Y:S02]  /*6de0*/  IMAD.MOV R16, RZ, RZ, -R12 ;  /* 0x000000ffff107224 */ /* 0x000fe400078e0a0c */
[----:B------:R-:W-:Y:S01]  /*6df0*/  @!P6 IMAD.MOV R3, RZ, RZ, -R3 ;  /* 0x000000ffff03e224 */ /* 0x000fe200078e0a03 */
[----:B------:R-:W-:Y:S01]  /*6e00*/  ISETP.GE.AND P6, PT, R5, RZ, PT ;  /* 0x000000ff0500720c */ /* 0x000fe20003fc6270 */
[----:B------:R-:W-:-:S03]  /*6e10*/  IMAD.HI.U32 R5, R0, R6, RZ ;  /* 0x0000000600057227 */ /* 0x000fc600078e00ff */
[----:B------:R0:W-:Y:S01]  /*6e20*/  STL [R1+0x64], R3 ;  /* 0x0000640301007387 */ /* 0x0001e20000100800 */
[----:B------:R-:W-:Y:S01]  /*6e30*/  @!P3 IMAD.IADD R15, R15, 0x1, -R8 ;  /* 0x000000010f0fb824 */ /* 0x000fe200078e0a08 */
[C---:B------:R-:W-:Y:S01]  /*6e40*/  ISETP.GT.U32.AND P3, PT, R8.reuse, R9, PT ;  /* 0x000000090800720c */ /* 0x040fe20003f64070 */
[----:B------:R-:W-:Y:S01]  /*6e50*/  IMAD.MOV R12, RZ, RZ, -R5 ;  /* 0x000000ffff0c7224 */ /* 0x000fe200078e0a05 */
[----:B------:R-:W-:Y:S01]  /*6e60*/  IABS R5, R11 ;  /* 0x0000000b00057213 */ /* 0x000fe20000000000 */
[C---:B------:R-:W-:Y:S02]  /*6e70*/  IMAD R7, R8.reuse, R16, R7 ;  /* 0x0000001008077224 */ /* 0x040fe400078e0207 */
[C---:B------:R-:W-:Y:S02]  /*6e80*/  IMAD R6, R8.reuse, R12, R6 ;  /* 0x0000000c08067224 */ /* 0x040fe400078e0206 */
[--C-:B------:R-:W-:Y:S01]  /*6e90*/  @!P1 IMAD.IADD R13, R13, 0x1, -R8.reuse ;  /* 0x000000010d0d9824 */ /* 0x100fe200078e0a08 */
[C---:B------:R-:W-:Y:S01]  /*6ea0*/  ISETP.GT.U32.AND P1, PT, R8.reuse, R7, PT ;  /* 0x000000070800720c */ /* 0x040fe20003f24070 */
[----:B------:R-:W-:Y:S01]  /*6eb0*/  @!P5 IMAD.MOV R15, RZ, RZ, -R15 ;  /* 0x000000ffff0fd224 */ /* 0x000fe200078e0a0f */
[----:B------:R-:W-:Y:S01]  /*6ec0*/  ISETP.GT.U32.AND P5, PT, R8, R6, PT ;  /* 0x000000060800720c */ /* 0x000fe20003fa4070 */
[--C-:B------:R-:W-:Y:S01]  /*6ed0*/  @!P0 IMAD.IADD R14, R14, 0x1, -R8.reuse ;  /* 0x000000010e0e8824 */ /* 0x100fe200078e0a08 */
[----:B------:R-:W-:Y:S01]  /*6ee0*/  ISETP.GE.AND P0, PT, R2, RZ, PT ;  /* 0x000000ff0200720c */ /* 0x000fe20003f06270 */
[----:B------:R-:W-:Y:S01]  /*6ef0*/  @!P3 IMAD.IADD R9, R9, 0x1, -R8 ;  /* 0x000000010909b824 */ /* 0x000fe200078e0a08 */
[----:B------:R-:W-:Y:S01]  /*6f00*/  IADD3 R2, R10, 0x94, RZ ;  /* 0x000000940a027810 */ /* 0x000fe20007ffe0ff */
[----:B------:R-:W-:Y:S01]  /*6f10*/  IMAD.MOV.U32 R17, RZ, RZ, R14 ;  /* 0x000000ffff117224 */ /* 0x000fe200078e000e */
[----:B------:R-:W-:Y:S01]  /*6f20*/  STL [R1+0x68], R15 ;  /* 0x0000680f01007387 */ /* 0x000fe20000100800 */
[----:B0-----:R-:W-:Y:S01]  /*6f30*/  IMAD.MOV.U32 R3, RZ, RZ, R13 ;  /* 0x000000ffff037224 */ /* 0x001fe200078e000d */
[----:B------:R-:W-:Y:S01]  /*6f40*/  IABS R12, R2 ;  /* 0x00000002000c7213 */ /* 0x000fe20000000000 */
[----:B------:R-:W-:Y:S01]  /*6f50*/  @!P2 IMAD.MOV R17, RZ, RZ, -R17 ;  /* 0x000000ffff11a224 */ /* 0x000fe200078e0a11 */
[----:B------:R-:W-:Y:S01]  /*6f60*/  ISETP.GT.U32.AND P3, PT, R8, R9, PT ;  /* 0x000000090800720c */ /* 0x000fe20003f64070 */
[--C-:B------:R-:W-:Y:S01]  /*6f70*/  @!P1 IMAD.IADD R7, R7, 0x1, -R8.reuse ;  /* 0x0000000107079824 */ /* 0x100fe200078e0a08 */
[----:B------:R-:W-:Y:S01]  /*6f80*/  ISETP.GE.AND P2, PT, R4, RZ, PT ;  /* 0x000000ff0400720c */ /* 0x000fe20003f46270 */
[----:B------:R-:W-:Y:S01]  /*6f90*/  @!P5 IMAD.IADD R6, R6, 0x1, -R8 ;  /* 0x000000010606d824 */ /* 0x000fe200078e0a08 */
[----:B------:R0:W-:Y:S01]  /*6fa0*/  STL [R1+0x1e4], R17 ;  /* 0x0001e41101007387 */ /* 0x0001e20000100800 */
[----:B------:R-:W-:Y:S01]  /*6fb0*/  IMAD.MOV.U32 R4, RZ, RZ, R12 ;  /* 0x000000ffff047224 */ /* 0x000fe200078e000c */
[----:B------:R-:W-:Y:S01]  /*6fc0*/  ISETP.GT.U32.AND P1, PT, R8, R7, PT ;  /* 0x000000070800720c */ /* 0x000fe20003f24070 */
[----:B------:R-:W-:Y:S01]  /*6fd0*/  IMAD.HI.U32 R12, R0, R5, RZ ;  /* 0x00000005000c7227 */ /* 0x000fe200078e00ff */
[----:B------:R-:W-:-:S02]  /*6fe0*/  ISETP.GT.U32.AND P5, PT, R8, R6, PT ;  /* 0x000000060800720c */ /* 0x000fc40003fa4070 */
[----:B------:R-:W-:Y:S01]  /*6ff0*/  IADD3 R14, R10, 0x84, RZ ;  /* 0x000000840a0e7810 */ /* 0x000fe20007ffe0ff */
[----:B------:R-:W-:Y:S01]  /*7000*/  @!P4 IMAD.MOV R3, RZ, RZ, -R3 ;  /* 0x000000ffff03c224 */ /* 0x000fe200078e0a03 */
[----:B------:R-:W-:Y:S01]  /*7010*/  ISETP.GE.AND P4, PT, R11, RZ, PT ;  /* 0x000000ff0b00720c */ /* 0x000fe20003f86270 */
[----:B------:R-:W-:Y:S01]  /*7020*/  IMAD.HI.U32 R13, R0, R4, RZ ;  /* 0x00000004000d7227 */ /* 0x000fe200078e00ff */
[----:B------:R-:W-:Y:S02]  /*7030*/  IADD3 R11, R10, 0x90, RZ ;  /* 0x000000900a0b7810 */ /* 0x000fe40007ffe0ff */
[----:B------:R2:W-:Y:S01]  /*7040*/  STL [R1+0x1e8], R3 ;  /* 0x0001e80301007387 */ /* 0x0005e20000100800 */
[----:B------:R-:W-:Y:S01]  /*7050*/  IMAD.MOV R12, RZ, RZ, -R12 ;  /* 0x000000ffff0c7224 */ /* 0x000fe200078e0a0c */
[----:B------:R-:W-:Y:S01]  /*7060*/  IABS R18, R14 ;  /* 0x0000000e00127213 */ /* 0x000fe20000000000 */
[----:B------:R-:W-:Y:S01]  /*7070*/  @!P3 IMAD.IADD R9, R9, 0x1, -R8 ;  /* 0x000000010909b824 */ /* 0x000fe200078e0a08 */
[----:B------:R-:W-:Y:S01]  /*7080*/  ISETP.GE.AND P3, PT, R2, RZ, PT ;  /* 0x000000ff0200720c */ /* 0x000fe20003f66270 */
[----:B------:R-:W-:Y:S01]  /*7090*/  IMAD.MOV R13, RZ, RZ, -R13 ;  /* 0x000000ffff0d7224 */ /* 0x000fe200078e0a0d */
[----:B------:R-:W-:Y:S01]  /*70a0*/  IABS R2, R11 ;  /* 0x0000000b00027213 */ /* 0x000fe20000000000 */
[----:B------:R-:W-:Y:S01]  /*70b0*/  IMAD R5, R8, R12, R5 ;  /* 0x0000000c08057224 */ /* 0x000fe200078e0205 */
[----:B------:R-:W-:Y:S01]  /*70c0*/  IADD3 R12, R10, 0x8c, RZ ;  /* 0x0000008c0a0c7810 */ /* 0x000fe20007ffe0ff */
[----:B------:R-:W-:Y:S01]  /*70d0*/  IMAD R4, R8, R13, R4 ;  /* 0x0000000d08047224 */ /* 0x000fe200078e0204 */
[----:B------:R-:W-:Y:S01]  /*70e0*/  IADD3 R13, R10, 0x88, RZ ;  /* 0x000000880a0d7810 */ /* 0x000fe20007ffe0ff */
[----:B------:R-:W-:Y:S01]  /*70f0*/  @!P1 IMAD.IADD R7, R7, 0x1, -R8 ;  /* 0x0000000107079824 */ /* 0x000fe200078e0a08 */
[----:B------:R-:W-:Y:S01]  /*7100*/  ISETP.GT.U32.AND P1, PT, R8, R5, PT ;  /* 0x000000050800720c */ /* 0x000fe20003f24070 */
[----:B0-----:R-:W-:Y:S01]  /*7110*/  IMAD.HI.U32 R17, R0, R2, RZ ;  /* 0x0000000200117227 */ /* 0x001fe200078e00ff */
[----:B------:R-:W-:-:S02]  /*7120*/  IABS R15, R12 ;  /* 0x0000000c000f7213 */ /* 0x000fc40000000000 */
[----:B------:R-:W-:Y:S01]  /*7130*/  IABS R16, R13 ;  /* 0x0000000d00107213 */ /* 0x000fe20000000000 */
[----:B------:R-:W-:Y:S01]  /*7140*/  @!P5 IMAD.IADD R6, R6, 0x1, -R8 ;  /* 0x000000010606d824 */ /* 0x000fe200078e0a08 */
[C---:B------:R-:W-:Y:S01]  /*7150*/  ISETP.GT.U32.AND P5, PT, R8.reuse, R4, PT ;  /* 0x000000040800720c */ /* 0x040fe20003fa4070 */
[----:B------:R-:W-:Y:S02]  /*7160*/  IMAD.MOV R17, RZ, RZ, -R17 ;  /* 0x000000ffff117224 */ /* 0x000fe400078e0a11 */
[----:B--2---:R-:W-:Y:S02]  /*7170*/  IMAD.MOV.U32 R3, RZ, RZ, R9 ;  /* 0x000000ffff037224 */ /* 0x004fe400078e0009 */
[----:B------:R-:W-:Y:S01]  /*7180*/  IMAD R2, R8, R17, R2 ;  /* 0x0000001108027224 */ /* 0x000fe200078e0202 */
[----:B------:R-:W-:Y:S01]  /*7190*/  IADD3 R17, R10, 0x80, RZ ;  /* 0x000000800a117810 */ /* 0x000fe20007ffe0ff */
[----:B------:R-:W-:Y:S01]  /*71a0*/  @!P6 IMAD.MOV R3, RZ, RZ, -R3 ;  /* 0x000000ffff03e224 */ /* 0x000fe200078e0a03 */
[----:B------:R-:W-:Y:S01]  /*71b0*/  ISETP.GE.AND P6, PT, R11, RZ, PT ;  /* 0x000000ff0b00720c */ /* 0x000fe20003fc6270 */
[----:B------:R-:W-:Y:S01]  /*71c0*/  @!P1 IMAD.IADD R5, R5, 0x1, -R8 ;  /* 0x0000000105059824 */ /* 0x000fe200078e0a08 */
[----:B------:R-:W-:Y:S01]  /*71d0*/  ISETP.GT.U32.AND P1, PT, R8, R2, PT ;  /* 0x000000020800720c */ /* 0x000fe20003f24070 */
[----:B------:R-:W-:Y:S01]  /*71e0*/  IMAD.HI.U32 R11, R0, R18, RZ ;  /* 0x00000012000b7227 */ /* 0x000fe200078e00ff */
[----:B------:R0:W-:Y:S01]  /*71f0*/  STL [R1+0x1e0], R3 ;  /* 0x0001e00301007387 */ /* 0x0001e20000100800 */
[----:B------:R-:W-:-:S02]  /*7200*/  IABS R9, R17 ;  /* 0x0000001100097213 */ /* 0x000fc40000000000 */
[----:B------:R-:W-:Y:S01]  /*7210*/  @!P5 IMAD.IADD R4, R4, 0x1, -R8 ;  /* 0x000000010404d824 */ /* 0x000fe200078e0a08 */
[----:B------:R-:W-:Y:S01]  /*7220*/  ISETP.GT.U32.AND P5, PT, R8, R5, PT ;  /* 0x000000050800720c */ /* 0x000fe20003fa4070 */
[----:B------:R-:W-:-:S04]  /*7230*/  IMAD.HI.U32 R19, R0, R15, RZ ;  /* 0x0000000f00137227 */ /* 0x000fc800078e00ff */
[----:B------:R-:W-:Y:S02]  /*7240*/  IMAD.MOV R11, RZ, RZ, -R11 ;  /* 0x000000ffff0b7224 */ /* 0x000fe400078e0a0b */
[----:B0-----:R-:W-:Y:S01]  /*7250*/  IMAD.MOV.U32 R3, RZ, RZ, R7 ;  /* 0x000000ffff037224 */ /* 0x001fe200078e0007 */
[----:B------:R-:W-:Y:S01]  /*7260*/  IADD3 R7, R10, 0x7c, RZ ;  /* 0x0000007c0a077810 */ /* 0x000fe20007ffe0ff */
        /* <DEDUP_REMOVED lines=8> */
[----:B------:R-:W-:Y:S02]  /*72f0*/  IMAD.MOV R20, RZ, RZ, -R20 ;  /* 0x000000ffff147224 */ /* 0x000fe400078e0a14 */
[--C-:B------:R-:W-:Y:S02]  /*7300*/  @!P5 IMAD.IADD R5, R5, 0x1, -R8.reuse ;  /* 0x000000010505d824 */ /* 0x100fe400078e0a08 */
[----:B------:R-:W-:Y:S02]  /*7310*/  IMAD R15, R8, R19, R15 ;  /* 0x00000013080f7224 */ /* 0x000fe400078e020f */
[----:B------:R-:W-:Y:S01]  /*7320*/  @!P0 IMAD.IADD R4, R4, 0x1, -R8 ;  /* 0x0000000104048824 */ /* 0x000fe200078e0a08 */
[C---:B------:R-:W-:Y:S01]  /*7330*/  ISETP.GT.U32.AND P0, PT, R8.reuse, R18, PT ;  /* 0x000000120800720c */ /* 0x040fe20003f04070 */
[C---:B------:R-:W-:Y:S01]  /*7340*/  IMAD R16, R8.reuse, R20, R16 ;  /* 0x0000001408107224 */ /* 0x040fe200078e0210 */
[----:B------:R-:W-:Y:S01]  /*7350*/  ISETP.GT.U32.AND P5, PT, R8, R15, PT ;  /* 0x0000000f0800720c */ /* 0x000fe20003fa4070 */
[----:B0-----:R-:W-:-:S02]  /*7360*/  IMAD.MOV.U32 R3, RZ, RZ, R5 ;  /* 0x000000ffff037224 */ /* 0x001fc400078e0005 */
[----:B------:R-:W-:-:S04]  /*7370*/  IMAD.HI.U32 R5, R0, R9, RZ ;  /* 0x0000000900057227 */ /* 0x000fc800078e00ff */
[----:B------:R-:W-:Y:S01]  /*7380*/  @!P2 IMAD.MOV R6, RZ, RZ, -R6 ;  /* 0x000000ffff06a224 */ /* 0x000fe200078e0a06 */
[----:B------:R-:W-:Y:S01]  /*7390*/  ISETP.GT.U32.AND P2, PT, R8, R16, PT ;  /* 0x000000100800720c */ /* 0x000fe20003f44070 */
[----:B------:R-:W-:Y:S01]  /*73a0*/  @!P4 IMAD.MOV R3, RZ, RZ, -R3 ;  /* 0x000000ffff03c224 */ /* 0x000fe200078e0a03 */
[----:B------:R-:W-:Y:S01]  /*73b0*/  ISETP.GE.AND P4, PT, R12, RZ, PT ;  /* 0x000000ff0c00720c */ /* 0x000fe20003f86270 */
[----:B------:R-:W-:Y:S01]  /*73c0*/  IMAD.MOV R5, RZ, RZ, -R5 ;  /* 0x000000ffff057224 */ /* 0x000fe200078e0a05 */
[----:B------:R0:W-:Y:S01]  /*73d0*/  STL [R1+0x58], R6 ;  /* 0x0000580601007387 */ /* 0x0001e20000100800 */
[--C-:B------:R-:W-:Y:S01]  /*73e0*/  @!P1 IMAD.IADD R2, R2, 0x1, -R8.reuse ;  /* 0x0000000102029824 */ /* 0x100fe200078e0a08 */
[----:B------:R-:W-:Y:S01]  /*73f0*/  ISETP.GE.AND P1, PT, R13, RZ, PT ;  /* 0x000000ff0d00720c */ /* 0x000fe20003f26270 */
[----:B------:R-:W-:Y:S01]  /*7400*/  IMAD R13, R8, R5, R9 ;  /* 0x00000005080d7224 */ /* 0x000fe200078e0209 */
[----:B------:R2:W-:Y:S01]  /*7410*/  STL [R1+0x54], R3 ;  /* 0x0000540301007387 */ /* 0x0005e20000100800 */
[----:B------:R-:W-:Y:S01]  /*7420*/  IADD3 R9, R10, 0x78, RZ ;  /* 0x000000780a097810 */ /* 0x000fe20007ffe0ff */
[----:B------:R-:W-:-:S02]  /*7430*/  @!P0 IMAD.IADD R18, R18, 0x1, -R8 ;  /* 0x0000000112128824 */ /* 0x000fc400078e0a08 */
[--C-:B------:R-:W-:Y:S01]  /*7440*/  @!P5 IMAD.IADD R15, R15, 0x1, -R8.reuse ;  /* 0x000000010f0fd824 */ /* 0x100fe200078e0a08 */
[----:B------:R-:W-:Y:S01]  /*7450*/  ISETP.GE.AND P5, PT, R14, RZ, PT ;  /* 0x000000ff0e00720c */ /* 0x000fe20003fa6270 */
[----:B------:R-:W-:Y:S01]  /*7460*/  @!P2 IMAD.IADD R16, R16, 0x1, -R8 ;  /* 0x000000011010a824 */ /* 0x000fe200078e0a08 */
[----:B0-----:R-:W-:Y:S02]  /*7470*/  IABS R6, R7 ;  /* 0x0000000700067213 */ /* 0x001fe40000000000 */
[----:B------:R-:W-:Y:S01]  /*7480*/  ISETP.GT.U32.AND P2, PT, R8, R15, PT ;  /* 0x0000000f0800720c */ /* 0x000fe20003f44070 */
[----:B--2---:R-:W-:Y:S01]  /*7490*/  IMAD.MOV.U32 R3, RZ, RZ, R4 ;  /* 0x000000ffff037224 */ /* 0x004fe200078e0004 */
[----:B------:R-:W-:Y:S01]  /*74a0*/  IABS R4, R9 ;  /* 0x0000000900047213 */ /* 0x000fe20000000000 */
[----:B------:R-:W-:Y:S01]  /*74b0*/  IMAD.HI.U32 R5, R0, R6, RZ ;  /* 0x0000000600057227 */ /* 0x000fe200078e00ff */
[----:B------:R-:W-:-:S03]  /*74c0*/  ISETP.GT.U32.AND P0, PT, R8, R16, PT ;  /* 0x000000100800720c */ /* 0x000fc60003f04070 */
[----:B------:R-:W-:Y:S01]  /*74d0*/  @!P3 IMAD.MOV R3, RZ, RZ, -R3 ;  /* 0x000000ffff03b224 */ /* 0x000fe200078e0a03 */
[----:B------:R-:W-:-:S04]  /*74e0*/  ISETP.GT.U32.AND P3, PT, R8, R18, PT ;  /* 0x000000120800720c */ /* 0x000fc80003f64070 */
[----:B------:R0:W-:Y:S01]  /*74f0*/  STL [R1+0x1a0], R3 ;  /* 0x0001a00301007387 */ /* 0x0001e20000100800 */
[----:B------:R-:W-:Y:S01]  /*7500*/  @!P2 IMAD.IADD R15, R15, 0x1, -R8 ;  /* 0x000000010f0fa824 */ /* 0x000fe200078e0a08 */
[----:B------:R-:W-:-:S03]  /*7510*/  ISETP.GE.AND P2, PT, R17, RZ, PT ;  /* 0x000000ff1100720c */ /* 0x000fc60003f46270 */
[----:B------:R-:W-:Y:S01]  /*7520*/  @!P0 IMAD.IADD R16, R16, 0x1, -R8 ;  /* 0x0000000110108824 */ /* 0x000fe200078e0a08 */
[----:B------:R-:W-:-:S03]  /*7530*/  ISETP.GE.AND P0, PT, R7, RZ, PT ;  /* 0x000000ff0700720c */ /* 0x000fc60003f06270 */
[----:B------:R-:W-:Y:S02]  /*7540*/  @!P3 IMAD.IADD R18, R18, 0x1, -R8 ;  /* 0x000000011212b824 */ /* 0x000fe400078e0a08 */
[----:B0-----:R-:W-:Y:S02]  /*7550*/  IMAD.MOV.U32 R3, RZ, RZ, R2 ;  /* 0x000000ffff037224 */ /* 0x001fe400078e0002 */
[----:B------:R-:W-:Y:S02]  /*7560*/  IMAD.MOV.U32 R2, RZ, RZ, R4 ;  /* 0x000000ffff027224 */ /* 0x000fe400078e0004 */
[----:B------:R-:W-:Y:S01]  /*7570*/  IMAD.MOV R4, RZ, RZ, -R5 ;  /* 0x000000ffff047224 */ /* 0x000fe200078e0a05 */
[----:B------:R-:W-:Y:S01]  /*7580*/  IADD3 R5, R10, 0x74, RZ ;  /* 0x000000740a057810 */ /* 0x000fe20007ffe0ff */
        /* <DEDUP_REMOVED lines=8> */
[----:B------:R-:W-:Y:S02]  /*7610*/  IMAD.MOV.U32 R20, RZ, RZ, R16 ;  /* 0x000000ffff147224 */ /* 0x000fe400078e0010 */
[----:B------:R-:W-:Y:S01]  /*7620*/  IMAD R17, R8, R17, R2 ;  /* 0x0000001108117224 */ /* 0x000fe200078e0202 */
[C---:B------:R-:W-:Y:S01]  /*7630*/  IADD3 R2, R10.reuse, 0x68, RZ ;  /* 0x000000680a027810 */ /* 0x040fe20007ffe0ff */
[----:B------:R-:W-:Y:S01]  /*7640*/  @!P6 IMAD.IADD R13, R13, 0x1, -R8 ;  /* 0x000000010d0de824 */ /* 0x000fe200078e0a08 */
[----:B------:R-:W-:Y:S01]  /*7650*/  ISETP.GE.AND P6, PT, R9, RZ, PT ;  /* 0x000000ff0900720c */ /* 0x000fe20003fc6270 */
[----:B0-----:R-:W-:Y:S01]  /*7660*/  IMAD.MOV.U32 R3, RZ, RZ, R15 ;  /* 0x000000ffff037224 */ /* 0x001fe200078e000f */
[C---:B------:R-:W-:Y:S01]  /*7670*/  IADD3 R9, R10.reuse, 0x70, RZ ;  /* 0x000000700a097810 */ /* 0x040fe20007ffe0ff */
[----:B------:R-:W-:Y:S01]  /*7680*/  IMAD.MOV.U32 R11, RZ, RZ, R4 ;  /* 0x000000ffff0b7224 */ /* 0x000fe200078e0004 */
[----:B------:R-:W-:Y:S01]  /*7690*/  IADD3 R4, R10, 0x6c, RZ ;  /* 0x0000006c0a047810 */ /* 0x000fe20007ffe0ff */
[----:B------:R-:W-:Y:S01]  /*76a0*/  @!P4 IMAD.MOV R3, RZ, RZ, -R3 ;  /* 0x000000ffff03c224 */ /* 0x000fe200078e0a03 */
[----:B------:R-:W-:Y:S01]  /*76b0*/  IABS R14, R9 ;  /* 0x00000009000e7213 */ /* 0x000fe20000000000 */
[----:B------:R-:W-:Y:S01]  /*76c0*/  @!P3 IMAD.IADD R6, R6, 0x1, -R8 ;  /* 0x000000010606b824 */ /* 0x000fe200078e0a08 */
[C---:B------:R-:W-:Y:S01]  /*76d0*/  ISETP.GT.U32.AND P3, PT, R8.reuse, R13, PT ;  /* 0x0000000d0800720c */ /* 0x040fe20003f64070 */
[----:B------:R-:W-:Y:S01]  /*76e0*/  @!P1 IMAD.MOV R20, RZ, RZ, -R20 ;  /* 0x000000ffff149224 */ /* 0x000fe200078e0a14 */
[----:B------:R-:W-:Y:S01]  /*76f0*/  ISETP.GT.U32.AND P1, PT, R8, R17, PT ;  /* 0x000000110800720c */ /* 0x000fe20003f24070 */
[----:B------:R-:W-:Y:S01]  /*7700*/  IMAD.HI.U32 R19, R0, R11, RZ ;  /* 0x0000000b00137227 */ /* 0x000fe200078e00ff */
[----:B------:R0:W-:Y:S01]  /*7710*/  STL [R1+0x198], R3 ;  /* 0x0001980301007387 */ /* 0x0001e20000100800 */
[----:B------:R-:W-:-:S02]  /*7720*/  IABS R12, R4 ;  /* 0x00000004000c7213 */ /* 0x000fc40000000000 */
[----:B------:R-:W-:Y:S01]  /*7730*/  IMAD.MOV R15, RZ, RZ, -R19 ;  /* 0x000000ffff0f7224 */ /* 0x000fe200078e0a13 */
[----:B------:R-:W-:Y:S01]  /*7740*/  ISETP.GT.U32.AND P4, PT, R8, R6, PT ;  /* 0x000000060800720c */ /* 0x000fe20003f84070 */
[----:B------:R-:W-:Y:S01]  /*7750*/  IMAD.HI.U32 R19, R0, R14, RZ ;  /* 0x0000000e00137227 */ /* 0x000fe200078e00ff */
[----:B------:R-:W-:Y:S01]  /*7760*/  IABS R7, R2 ;  /* 0x0000000200077213 */ /* 0x000fe20000000000 */
[----:B------:R2:W-:Y:S02]  /*7770*/  STL [R1+0x180], R20 ;  /* 0x0001801401007387 */ /* 0x0005e40000100800 */
[----:B------:R-:W-:Y:S02]  /*7780*/  @!P3 IMAD.IADD R13, R13, 0x1, -R8 ;  /* 0x000000010d0db824 */ /* 0x000fe400078e0a08 */
[----:B0-----:R-:W-:Y:S02]  /*7790*/  IMAD.MOV.U32 R3, RZ, RZ, R18 ;  /* 0x000000ffff037224 */ /* 0x001fe400078e0012 */
[----:B------:R-:W-:-:S02]  /*77a0*/  @!P1 IMAD.IADD R17, R17, 0x1, -R8 ;  /* 0x0000000111119824 */ /* 0x000fc400078e0a08 */
[----:B------:R-:W-:Y:S01]  /*77b0*/  @!P5 IMAD.MOV R3, RZ, RZ, -R3 ;  /* 0x000000ffff03d224 */ /* 0x000fe200078e0a03 */
[----:B------:R-:W-:Y:S01]  /*77c0*/  ISETP.GE.AND P5, PT, R5, RZ, PT ;  /* 0x000000ff0500720c */ /* 0x000fe20003fa6270 */
[C---:B------:R-:W-:Y:S01]  /*77d0*/  IMAD R5, R8.reuse, R15, R11 ;  /* 0x0000000f08057224 */ /* 0x040fe200078e020b */
[----:B------:R-:W-:Y:S01]  /*77e0*/  ISETP.GT.U32.AND P1, PT, R8, R17, PT ;  /* 0x000000110800720c */ /* 0x000fe20003f24070 */
[----:B------:R-:W-:Y:S01]  /*77f0*/  IMAD.HI.U32 R21, R0, R12, RZ ;  /* 0x0000000c00157227 */ /* 0x000fe200078e00ff */
[----:B------:R-:W-:Y:S01]  /*7800*/  STL [R1+0x168], R3 ;  /* 0x0001680301007387 */ /* 0x000fe20000100800 */
[----:B--2---:R-:W-:Y:S02]  /*7810*/  IADD3 R20, R10, 0x44, RZ ;  /* 0x000000440a147810 */ /* 0x004fe40007ffe0ff */
[----:B------:R-:W-:Y:S01]  /*7820*/  ISETP.GT.U32.AND P3, PT, R8, R5, PT ;  /* 0x000000050800720c */ /* 0x000fe20003f64070 */
[----:B------:R-:W-:Y:S02]  /*7830*/  IMAD.MOV R19, RZ, RZ, -R19 ;  /* 0x000000ffff137224 */ /* 0x000fe400078e0a13 */
[----:B------:R-:W-:-:S02]  /*7840*/  IMAD.MOV R21, RZ, RZ, -R21 ;  /* 0x000000ffff157224 */ /* 0x000fc400078e0a15 */
[----:B------:R-:W-:Y:S01]  /*7850*/  IMAD R19, R8, R19, R14 ;  /* 0x0000001308137224 */ /* 0x000fe200078e020e */
[C---:B------:R-:W-:Y:S01]  /*7860*/  IADD3 R14, R10.reuse, 0x60, RZ ;  /* 0x000000600a0e7810 */ /* 0x040fe20007ffe0ff */
[----:B------:R-:W-:Y:S01]  /*7870*/  IMAD.MOV.U32 R16, RZ, RZ, R7 ;  /* 0x000000ffff107224 */ /* 0x000fe200078e0007 */
[----:B------:R-:W-:Y:S01]  /*7880*/  IADD3 R7, R10, 0x64, RZ ;  /* 0x000000640a077810 */ /* 0x000fe20007ffe0ff */
[----:B------:R-:W-:Y:S01]  /*7890*/  @!P4 IMAD.IADD R6, R6, 0x1, -R8 ;  /* 0x000000010606c824 */ /* 0x000fe200078e0a08 */
[----:B------:R-:W-:Y:S01]  /*78a0*/  ISETP.GE.AND P4, PT, R9, RZ, PT ;  /* 0x000000ff0900720c */ /* 0x000fe20003f86270 */
[C---:B------:R-:W-:Y:S01]  /*78b0*/  IMAD R21, R8.reuse, R21, R12 ;  /* 0x0000001508157224 */ /* 0x040fe200078e020c */
[----:B------:R-:W-:Y:S01]  /*78c0*/  IABS R11, R7 ;  /* 0x00000007000b7213 */ /* 0x000fe20000000000 */
[----:B------:R-:W-:Y:S01]  /*78d0*/  @!P3 IMAD.IADD R5, R5, 0x1, -R8 ;  /* 0x000000010505b824 */ /* 0x000fe200078e0a08 */
[----:B------:R-:W-:Y:S01]  /*78e0*/  ISETP.GT.U32.AND P3, PT, R8, R19, PT ;  /* 0x000000130800720c */ /* 0x000fe20003f64070 */
[----:B------:R-:W-:-:S04]  /*78f0*/  IMAD.HI.U32 R9, R0, R16, RZ ;  /* 0x0000001000097227 */ /* 0x000fc800078e00ff */
[----:B------:R-:W-:Y:S01]  /*7900*/  @!P1 IMAD.IADD R17, R17, 0x1, -R8 ;  /* 0x0000000111119824 */ /* 0x000fe200078e0a08 */
[C---:B------:R-:W-:Y:S01]  /*7910*/  ISETP.GT.U32.AND P1, PT, R8.reuse, R21, PT ;  /* 0x000000150800720c */ /* 0x040fe20003f24070 */
[----:B------:R-:W-:Y:S01]  /*7920*/  @!P2 IMAD.MOV R13, RZ, RZ, -R13 ;  /* 0x000000ffff0da224 */ /* 0x000fe200078e0a0d */
[C---:B------:R-:W-:Y:S01]  /*7930*/  ISETP.GT.U32.AND P2, PT, R8.reuse, R5, PT ;  /* 0x000000050800720c */ /* 0x040fe20003f44070 */
[----:B------:R-:W-:Y:S02]  /*7940*/  IMAD.MOV R9, RZ, RZ, -R9 ;  /* 0x000000ffff097224 */ /* 0x000fe400078e0a09 */
[----:B------:R-:W-:Y:S01]  /*7950*/  @!P6 IMAD.MOV R17, RZ, RZ, -R17 ;  /* 0x000000ffff11e224 */ /* 0x000fe200078e0a11 */
[----:B------:R0:W-:Y:S01]  /*7960*/  STL [R1+0x1894], R13 ;  /* 0x0018940d01007387 */ /* 0x0001e20000100800 */
[----:B------:R-:W-:Y:S02]  /*7970*/  IMAD R16, R8, R9, R16 ;  /* 0x0000000908107224 */ /* 0x000fe400078e0210 */
[----:B------:R-:W-:Y:S01]  /*7980*/  IMAD.MOV.U32 R9, RZ, RZ, R11 ;  /* 0x000000ffff097224 */ /* 0x000fe200078e000b */
[----:B------:R-:W-:Y:S01]  /*7990*/  IADD3 R11, R10, 0x54, RZ ;  /* 0x000000540a0b7810 */ /* 0x000fe20007ffe0ff */
[----:B------:R-:W-:Y:S01]  /*79a0*/  @!P3 IMAD.IADD R19, R19, 0x1, -R8 ;  /* 0x000000011313b824 */ /* 0x000fe200078e0a08 */
[----:B------:R-:W-:Y:S01]  /*79b0*/  ISETP.GT.U32.AND P6, PT, R8, R16, PT ;  /* 0x000000100800720c */ /* 0x000fe20003fc4070 */
[----:B------:R-:W-:Y:S01]  /*79c0*/  IMAD.MOV.U32 R15, RZ, RZ, R6 ;  /* 0x000000ffff0f7224 */ /* 0x000fe200078e0006 */
[----:B------:R-:W-:Y:S01]  /*79d0*/  ISETP.GE.AND P3, PT, R7, RZ, PT ;  /* 0x000000ff0700720c */ /* 0x000fe20003f66270 */
[----:B------:R-:W-:Y:S01]  /*79e0*/  IMAD.HI.U32 R6, R0, R9, RZ ;  /* 0x0000000900067227 */ /* 0x000fe200078e00ff */
[----:B------:R-:W-:-:S02]  /*79f0*/  IADD3 R7, R10, 0x58, RZ ;  /* 0x000000580a077810 */ /* 0x000fc40007ffe0ff */
[----:B------:R-:W-:Y:S01]  /*7a00*/  IABS R12, R11 ;  /* 0x0000000b000c7213 */ /* 0x000fe20000000000 */
[--C-:B------:R-:W-:Y:S01]  /*7a10*/  @!P1 IMAD.IADD R21, R21, 0x1, -R8.reuse ;  /* 0x0000000115159824 */ /* 0x100fe200078e0a08 */
[----:B------:R-:W-:Y:S01]  /*7a20*/  ISETP.GT.U32.AND P1, PT, R8, R19, PT ;  /* 0x000000130800720c */ /* 0x000fe20003f24070 */
[----:B------:R-:W-:Y:S01]  /*7a30*/  @!P2 IMAD.IADD R5, R5, 0x1, -R8 ;  /* 0x000000010505a824 */ /* 0x000fe200078e0a08 */
[----:B------:R-:W-:Y:S01]  /*7a40*/  ISETP.GE.AND P2, PT, R2, RZ, PT ;  /* 0x000000ff0200720c */ /* 0x000fe20003f46270 */
[----:B------:R-:W-:Y:S01]  /*7a50*/  IMAD.MOV R6, RZ, RZ, -R6 ;  /* 0x000000ffff067224 */ /* 0x000fe200078e0a06 */
[----:B------:R-:W-:Y:S01]  /*7a60*/  IABS R2, R14 ;  /* 0x0000000e00027213 */ /* 0x000fe20000000000 */
[----:B------:R-:W-:Y:S01]  /*7a70*/  @!P0 IMAD.MOV R15, RZ, RZ, -R15 ;  /* 0x000000ffff0f8224 */ /* 0x000fe200078e0a0f */
[----:B------:R-:W-:Y:S01]  /*7a80*/  ISETP.GE.AND P0, PT, R4, RZ, PT ;  /* 0x000000ff0400720c */ /* 0x000fe20003f06270 */
[----:B------:R-:W-:Y:S01]  /*7a90*/  IMAD R4, R8, R6, R9 ;  /* 0x0000000608047224 */ /* 0x000fe200078e0209 */
[C---:B0-----:R-:W-:Y:S01]  /*7aa0*/  IADD3 R13, R10.reuse, 0xc, RZ ;  /* 0x0000000c0a0d7810 */ /* 0x041fe20007ffe0ff */
[----:B------:R-:W-:Y:S01]  /*7ab0*/  IMAD.MOV.U32 R6, RZ, RZ, R2 ;  /* 0x000000ffff067224 */ /* 0x000fe200078e0002 */
[----:B------:R-:W-:Y:S01]  /*7ac0*/  IADD3 R2, R10, 0x5c, RZ ;  /* 0x0000005c0a027810 */ /* 0x000fe20007ffe0ff */
[--C-:B------:R-:W-:Y:S01]  /*7ad0*/  @!P6 IMAD.IADD R16, R16, 0x1, -R8.reuse ;  /* 0x000000011010e824 */ /* 0x100fe200078e0a08 */
[----:B------:R-:W-:Y:S01]  /*7ae0*/  ISETP.GT.U32.AND P6, PT, R8, R21, PT ;  /* 0x000000150800720c */ /* 0x000fe20003fc4070 */
[----:B------:R-:W-:Y:S01]  /*7af0*/  IMAD.HI.U32 R9, R0, R6, RZ ;  /* 0x0000000600097227 */ /* 0x000fe200078e00ff */
[----:B------:R0:W-:Y:S03]  /*7b00*/  STL [R1+0x1898], R15 ;  /* 0x0018980f01007387 */ /* 0x0001e60000100800 */
[----:B------:R-:W-:Y:S01]  /*7b10*/  @!P1 IMAD.IADD R19, R19, 0x1, -R8 ;  /* 0x0000000113139824 */ /* 0x000fe200078e0a08 */
[C---:B------:R-:W-:Y:S01]  /*7b20*/  ISETP.GT.U32.AND P1, PT, R8.reuse, R4, PT ;  /* 0x000000040800720c */ /* 0x040fe20003f24070 */
[----:B------:R-:W-:Y:S01]  /*7b30*/  IMAD.MOV.U32 R3, RZ, RZ, R5 ;  /* 0x000000ffff037224 */ /* 0x000fe200078e0005 */
[----:B------:R-:W-:Y:S01]  /*7b40*/  IABS R5, R2 ;  /* 0x0000000200057213 */ /* 0x000fe20000000000 */
[----:B------:R-:W-:Y:S01]  /*7b50*/  IMAD.MOV R9, RZ, RZ, -R9 ;  /* 0x000000ffff097224 */ /* 0x000fe200078e0a09 */
[----:B------:R2:W-:Y:S01]  /*7b60*/  STL [R1+0x189c], R17 ;  /* 0x00189c1101007387 */ /* 0x0005e20000100800 */
[----:B------:R-:W-:Y:S01]  /*7b70*/  @!P5 IMAD.MOV R3, RZ, RZ, -R3 ;  /* 0x000000ffff03d224 */ /* 0x000fe200078e0a03 */
[C---:B------:R-:W-:Y:S01]  /*7b80*/  ISETP.GT.U32.AND P5, PT, R8.reuse, R16, PT ;  /* 0x000000100800720c */ /* 0x040fe20003fa4070 */
[----:B------:R-:W-:Y:S01]  /*7b90*/  IMAD R6, R8, R9, R6 ;  /* 0x0000000908067224 */ /* 0x000fe200078e0206 */
[----:B------:R-:W-:Y:S01]  /*7ba0*/  IABS R9, R7 ;  /* 0x0000000700097213 */ /* 0x000fe20000000000 */
[----:B------:R-:W-:Y:S01]  /*7bb0*/  IMAD.HI.U32 R18, R0, R5, RZ ;  /* 0x0000000500127227 */ /* 0x000fe200078e00ff */
[----:B------:R-:W-:Y:S01]  /*7bc0*/  STL [R1+0x128], R3 ;  /* 0x0001280301007387 */ /* 0x000fe20000100800 */
[----:B0-----:R-:W-:-:S02]  /*7bd0*/  IADD3 R15, R10, 0x10, RZ ;  /* 0x000000100a0f7810 */ /* 0x001fc40007ffe0ff */
[----:B------:R-:W-:Y:S01]  /*7be0*/  @!P6 IMAD.IADD R21, R21, 0x1, -R8 ;  /* 0x000000011515e824 */ /* 0x000fe200078e0a08 */
[----:B------:R-:W-:Y:S01]  /*7bf0*/  ISETP.GT.U32.AND P6, PT, R8, R6, PT ;  /* 0x000000060800720c */ /* 0x000fe20003fc4070 */
[----:B------:R-:W-:Y:S01]  /*7c00*/  IMAD.MOV R18, RZ, RZ, -R18 ;  /* 0x000000ffff127224 */ /* 0x000fe200078e0a12 */
[----:B--2---:R-:W-:Y:S01]  /*7c10*/  IADD3 R17, R10, 0x18, RZ ;  /* 0x000000180a117810 */ /* 0x004fe20007ffe0ff */
[--C-:B------:R-:W-:Y:S01]  /*7c20*/  @!P1 IMAD.IADD R4, R4, 0x1, -R8.reuse ;  /* 0x0000000104049824 */ /* 0x100fe200078e0a08 */
[----:B------:R-:W-:Y:S01]  /*7c30*/  ISETP.GE.AND P1, PT, R2, RZ, PT ;  /* 0x000000ff0200720c */ /* 0x000fe20003f26270 */
[----:B------:R-:W-:Y:S02]  /*7c40*/  IMAD R2, R8, R18, R5 ;  /* 0x0000001208027224 */ /* 0x000fe400078e0205 */
[----:B------:R-:W-:Y:S02]  /*7c50*/  @!P0 IMAD.MOV R21, RZ, RZ, -R21 ;  /* 0x000000ffff158224 */ /* 0x000fe400078e0a15 */
[--C-:B------:R-:W-:Y:S01]  /*7c60*/  @!P5 IMAD.IADD R16, R16, 0x1, -R8.reuse ;  /* 0x000000011010d824 */ /* 0x100fe200078e0a08 */
[----:B------:R-:W-:Y:S01]  /*7c70*/  ISETP.GT.U32.AND P0, PT, R8, R2, PT ;  /* 0x000000020800720c */ /* 0x000fe20003f04070 */
[----:B------:R-:W-:Y:S01]  /*7c80*/  @!P4 IMAD.MOV R19, RZ, RZ, -R19 ;  /* 0x000000ffff13c224 */ /* 0x000fe200078e0a13 */
[----:B------:R-:W-:Y:S01]  /*7c90*/  ISETP.GE.AND P5, PT, R14, RZ, PT ;  /* 0x000000ff0e00720c */ /* 0x000fe20003fa6270 */
[----:B------:R-:W-:Y:S01]  /*7ca0*/  @!P6 IMAD.IADD R6, R6, 0x1, -R8 ;  /* 0x000000010606e824 */ /* 0x000fe200078e0a08 */
[----:B------:R-:W-:Y:S01]  /*7cb0*/  ISETP.GT.U32.AND P6, PT, R8, R4, PT ;  /* 0x000000040800720c */ /* 0x000fe20003fc4070 */
[----:B------:R-:W-:Y:S01]  /*7cc0*/  IMAD.HI.U32 R14, R0, R9, RZ ;  /* 0x00000009000e7227 */ /* 0x000fe200078e00ff */
[----:B------:R0:W-:Y:S02]  /*7cd0*/  STL [R1+0x18a0], R19 ;  /* 0x0018a01301007387 */ /* 0x0001e40000100800 */
[C---:B------:R-:W-:Y:S01]  /*7ce0*/  ISETP.GT.U32.AND P4, PT, R8.reuse, R6, PT ;  /* 0x000000060800720c */ /* 0x040fe20003f84070 */
[----:B------:R-:W-:Y:S01]  /*7cf0*/  IMAD.MOV R14, RZ, RZ, -R14 ;  /* 0x000000ffff0e7224 */ /* 0x000fe200078e0a0e */
[----:B------:R-:W-:Y:S01]  /*7d00*/  STL [R1+0x18a4], R21 ;  /* 0x0018a41501007387 */ /* 0x000fe20000100800 */
[----:B------:R-:W-:Y:S01]  /*7d10*/  @!P2 IMAD.MOV R16, RZ, RZ, -R16 ;  /* 0x000000ffff10a224 */ /* 0x000fe200078e0a10 */
[----:B------:R-:W-:Y:S01]  /*7d20*/  ISETP.GE.AND P2, PT, R7, RZ, PT ;  /* 0x000000ff0700720c */ /* 0x000fe20003f46270 */
[----:B------:R-:W-:Y:S01]  /*7d30*/  IMAD R7, R8, R14, R9 ;  /* 0x0000000e08077224 */ /* 0x000fe200078e0209 */
[----:B------:R-:W-:Y:S01]  /*7d40*/  IADD3 R14, R10, 0x50, RZ ;  /* 0x000000500a0e7810 */ /* 0x000fe20007ffe0ff */
[----:B------:R-:W-:Y:S01]  /*7d50*/  @!P0 IMAD.IADD R2, R2, 0x1, -R8 ;  /* 0x0000000102028824 */ /* 0x000fe200078e0a08 */
[----:B------:R2:W-:Y:S01]  /*7d60*/  STL [R1+0x18a8], R16 ;  /* 0x0018a81001007387 */ /* 0x0005e20000100800 */
[----:B------:R-:W-:Y:S01]  /*7d70*/  IMAD.HI.U32 R5, R0, R12, RZ ;  /* 0x0000000c00057227 */ /* 0x000fe200078e00ff */
[----:B------:R-:W-:-:S02]  /*7d80*/  IABS R9, R14 ;  /* 0x0000000e00097213 */ /* 0x000fc40000000000 */
[----:B------:R-:W-:Y:S01]  /*7d90*/  ISETP.GT.U32.AND P0, PT, R8, R2, PT ;  /* 0x000000020800720c */ /* 0x000fe20003f04070 */
[----:B------:R-:W-:Y:S01]  /*7da0*/  @!P6 IMAD.IADD R4, R4, 0x1, -R8 ;  /* 0x000000010404e824 */ /* 0x000fe200078e0a08 */
[----:B------:R-:W-:Y:S01]  /*7db0*/  ISETP.GT.U32.AND P6, PT, R8, R7, PT ;  /* 0x000000070800720c */ /* 0x000fe20003fc4070 */
[----:B------:R-:W-:Y:S01]  /*7dc0*/  IMAD.MOV R5, RZ, RZ, -R5 ;  /* 0x000000ffff057224 */ /* 0x000fe200078e0a05 */
[----:B0-----:R-:W-:Y:S01]  /*7dd0*/  IADD3 R19, R10, 0x1c, RZ ;  /* 0x0000001c0a137810 */ /* 0x001fe20007ffe0ff */
[----:B------:R-:W-:Y:S01]  /*7de0*/  @!P3 IMAD.MOV R4, RZ, RZ, -R4 ;  /* 0x000000ffff04b224 */ /* 0x000fe200078e0a04 */
[----:B------:R-:W-:Y:S01]  /*7df0*/  ISETP.GE.AND P3, PT, R11, RZ, PT ;  /* 0x000000ff0b00720c */ /* 0x000fe20003f66270 */
[----:B------:R-:W-:Y:S01]  /*7e00*/  IMAD R12, R8, R5, R12 ;  /* 0x00000005080c7224 */ /* 0x000fe200078e020c */
[----:B------:R-:W-:Y:S01]  /*7e10*/  IADD3 R5, R10, 0x4c, RZ ;  /* 0x0000004c0a057810 */ /* 0x000fe20007ffe0ff */
[----:B------:R-:W-:Y:S01]  /*7e20*/  @!P4 IMAD.IADD R6, R6, 0x1, -R8 ;  /* 0x000000010606c824 */ /* 0x000fe200078e0a08 */
[----:B------:R-:W-:Y:S01]  /*7e30*/  STL [R1+0x18ac], R4 ;  /* 0x0018ac0401007387 */ /* 0x000fe20000100800 */
[----:B------:R-:W-:Y:S01]  /*7e40*/  IMAD.HI.U32 R11, R0, R9, RZ ;  /* 0x00000009000b7227 */ /* 0x000fe200078e00ff */
[----:B------:R-:W-:-:S02]  /*7e50*/  ISETP.GT.U32.AND P4, PT, R8, R12, PT ;  /* 0x0000000c0800720c */ /* 0x000fc40003f84070 */
[----:B------:R-:W-:Y:S01]  /*7e60*/  IABS R18, R5 ;  /* 0x0000000500127213 */ /* 0x000fe20000000000 */
[----:B------:R-:W-:Y:S01]  /*7e70*/  @!P6 IMAD.IADD R7, R7, 0x1, -R8 ;  /* 0x000000010707e824 */ /* 0x000fe200078e0a08 */
[----:B------:R-:W-:Y:S01]  /*7e80*/  ISETP.GE.AND P6, PT, R14, RZ, PT ;  /* 0x000000ff0e00720c */ /* 0x000fe20003fc6270 */
[----:B------:R-:W-:Y:S01]  /*7e90*/  IMAD.MOV.U32 R3, RZ, RZ, R6 ;  /* 0x000000ffff037224 */ /* 0x000fe200078e0006 */
[C---:B------:R-:W-:Y:S01]  /*7ea0*/  IADD3 R14, R10.reuse, 0x3c, RZ ;  /* 0x0000003c0a0e7810 */ /* 0x040fe20007ffe0ff */
[----:B------:R-:W-:Y:S01]  /*7eb0*/  IMAD.MOV R11, RZ, RZ, -R11 ;  /* 0x000000ffff0b7224 */ /* 0x000fe200078e0a0b */
[----:B--2---:R-:W-:Y:S01]  /*7ec0*/  IADD3 R16, R10, 0x14, RZ ;  /* 0x000000140a107810 */ /* 0x004fe20007ffe0ff */
[----:B------:R-:W-:Y:S01]  /*7ed0*/  @!P0 IMAD.IADD R2, R2, 0x1, -R8 ;  /* 0x0000000102028824 */ /* 0x000fe200078e0a08 */
[----:B------:R-:W-:Y:S01]  /*7ee0*/  ISETP.GE.AND P0, PT, R5, RZ, PT ;  /* 0x000000ff0500720c */ /* 0x000fe20003f06270 */
[----:B------:R-:W-:Y:S01]  /*7ef0*/  @!P5 IMAD.MOV R3, RZ, RZ, -R3 ;  /* 0x000000ffff03d224 */ /* 0x000fe200078e0a03 */
[C---:B------:R-:W-:Y:S01]  /*7f00*/  ISETP.GT.U32.AND P5, PT, R8.reuse, R7, PT ;  /* 0x000000070800720c */ /* 0x040fe20003fa4070 */
[----:B------:R-:W-:Y:S01]  /*7f10*/  IMAD R5, R8, R11, R9 ;  /* 0x0000000b08057224 */ /* 0x000fe200078e0209 */
[----:B------:R-:W-:Y:S01]  /*7f20*/  IADD3 R11, R10, 0x48, RZ ;  /* 0x000000480a0b7810 */ /* 0x000fe20007ffe0ff */
[----:B------:R-:W-:Y:S01]  /*7f30*/  IMAD.MOV.U32 R28, RZ, RZ, R2 ;  /* 0x000000ffff1c7224 */ /* 0x000fe200078e0002 */
[----:B------:R0:W-:Y:S01]  /*7f40*/  STL [R1+0x90], R3 ;  /* 0x0000900301007387 */ /* 0x0001e20000100800 */
[----:B------:R-:W-:Y:S01]  /*7f50*/  @!P4 IMAD.IADD R12, R12, 0x1, -R8 ;  /* 0x000000010c0cc824 */ /* 0x000fe200078e0a08 */
[----:B------:R-:W-:Y:S01]  /*7f60*/  IADD3 R9, R10, 0x40, RZ ;  /* 0x000000400a097810 */ /* 0x000fe20007ffe0ff */
[----:B------:R-:W-:Y:S01]  /*7f70*/  @!P1 IMAD.MOV R28, RZ, RZ, -R28 ;  /* 0x000000ffff1c9224 */ /* 0x000fe200078e0a1c */
[----:B------:R-:W-:Y:S01]  /*7f80*/  ISETP.GT.U32.AND P1, PT, R8, R5, PT ;  /* 0x000000050800720c */ /* 0x000fe20003f24070 */
[----:B------:R-:W-:Y:S01]  /*7f90*/  IMAD.HI.U32 R6, R0, R18, RZ ;  /* 0x0000001200067227 */ /* 0x000fe200078e00ff */
[----:B------:R-:W-:-:S02]  /*7fa0*/  ISETP.GT.U32.AND P4, PT, R8, R12, PT ;  /* 0x0000000c0800720c */ /* 0x000fc40003f84070 */
[----:B------:R2:W-:Y:S01]  /*7fb0*/  STL [R1+0x18b0], R28 ;  /* 0x0018b01c01007387 */ /* 0x0005e20000100800 */
[----:B------:R-:W-:Y:S01]  /*7fc0*/  @!P5 IMAD.IADD R7, R7, 0x1, -R8 ;  /* 0x000000010707d824 */ /* 0x000fe200078e0a08 */
[----:B------:R-:W-:Y:S01]  /*7fd0*/  ISETP.GE.AND P5, PT, R11, RZ, PT ;  /* 0x000000ff0b00720c */ /* 0x000fe20003fa6270 */
[----:B------:R-:W-:Y:S01]  /*7fe0*/  IMAD.MOV R6, RZ, RZ, -R6 ;  /* 0x000000ffff067224 */ /* 0x000fe200078e0a06 */
[----:B------:R-:W-:Y:S01]  /*7ff0*/  IABS R11, R11 ;  /* 0x0000000b000b7213 */ /* 0x000fe20000000000 */
[----:B0-----:R-:W-:Y:S01]  /*8000*/  IMAD.MOV.U32 R3, RZ, RZ, R7 ;  /* 0x000000ffff037224 */ /* 0x001fe200078e0007 */
[----:B------:R-:W-:Y:S01]  /*8010*/  IABS R2, R14 ;  /* 0x0000000e00027213 */ /* 0x000fe20000000000 */
[----:B------:R-:W-:Y:S01]  /*8020*/  IMAD R18, R8, R6, R18 ;  /* 0x0000000608127224 */ /* 0x000fe200078e0212 */
[----:B------:R-:W-:Y:S01]  /*8030*/  IABS R6, R9 ;  /* 0x0000000900067213 */ /* 0x000fe20000000000 */
[--C-:B------:R-:W-:Y:S01]  /*8040*/  @!P1 IMAD.IADD R5, R5, 0x1, -R8.reuse ;  /* 0x0000000105059824 */ /* 0x100fe200078e0a08 */
[----:B--2---:R-:W-:Y:S01]  /*8050*/  IADD3 R28, R10, 0x20, RZ ;  /* 0x000000200a1c7810 */ /* 0x004fe20007ffe0ff */
[----:B------:R-:W-:Y:S01]  /*8060*/  @!P2 IMAD.MOV R3, RZ, RZ, -R3 ;  /* 0x000000ffff03a224 */ /* 0x000fe200078e0a03 */
[----:B------:R-:W-:Y:S01]  /*8070*/  ISETP.GT.U32.AND P1, PT, R8, R18, PT ;  /* 0x000000120800720c */ /* 0x000fe20003f24070 */
[----:B------:R-:W-:Y:S01]  /*8080*/  @!P4 IMAD.IADD R12, R12, 0x1, -R8 ;  /* 0x000000010c0cc824 */ /* 0x000fe200078e0a08 */
[----:B------:R-:W-:Y:S01]  /*8090*/  ISETP.GT.U32.AND P2, PT, R8, R5, PT ;  /* 0x000000050800720c */ /* 0x000fe20003f44070 */
[----:B------:R-:W-:Y:S01]  /*80a0*/  IMAD.HI.U32 R22, R0, R11, RZ ;  /* 0x0000000b00167227 */ /* 0x000fe200078e00ff */
[----:B------:R-:W-:Y:S01]  /*80b0*/  ISETP.GE.AND P4, PT, R20, RZ, PT ;  /* 0x000000ff1400720c */ /* 0x000fe20003f86270 */
[----:B------:R0:W-:Y:S01]  /*80c0*/  STL [R1+0x98], R3 ;  /* 0x0000980301007387 */ /* 0x0001e20000100800 */
[----:B------:R-:W-:-:S05]  /*80d0*/  IABS R20, R20 ;  /* 0x0000001400147213 */ /* 0x000fca0000000000 */
[----:B------:R-:W-:-:S04]  /*80e0*/  IMAD.HI.U32 R7, R0, R20, RZ ;  /* 0x0000001400077227 */ /* 0x000fc800078e00ff */
[----:B0-----:R-:W-:Y:S02]  /*80f0*/  IMAD.MOV.U32 R3, RZ, RZ, R12 ;  /* 0x000000ffff037224 */ /* 0x001fe400078e000c */
[----:B------:R-:W-:Y:S02]  /*8100*/  IMAD.MOV R7, RZ, RZ, -R7 ;  /* 0x000000ffff077224 */ /* 0x000fe400078e0a07 */
[----:B------:R-:W-:Y:S01]  /*8110*/  @!P3 IMAD.MOV R3, RZ, RZ, -R3 ;  /* 0x000000ffff03b224 */ /* 0x000fe200078e0a03 */
[----:B------:R-:W-:Y:S01]  /*8120*/  ISETP.GE.AND P3, PT, R9, RZ, PT ;  /* 0x000000ff0900720c */ /* 0x000fe20003f66270 */
[----:B------:R-:W-:Y:S02]  /*8130*/  @!P2 IMAD.IADD R5, R5, 0x1, -R8 ;  /* 0x000000010505a824 */ /* 0x000fe400078e0a08 */
[----:B------:R-:W-:Y:S01]  /*8140*/  IMAD R20, R8, R7, R20 ;  /* 0x0000000708147224 */ /* 0x000fe200078e0214 */
[----:B------:R0:W-:Y:S01]  /*8150*/  STL [R1+0x8c], R3 ;  /* 0x00008c0301007387 */ /* 0x0001e20000100800 */
[----:B------:R-:W-:-:S02]  /*8160*/  @!P1 IMAD.IADD R18, R18, 0x1, -R8 ;  /* 0x0000000112129824 */ /* 0x000fc400078e0a08 */
[----:B------:R-:W-:Y:S01]  /*8170*/  IMAD.MOV R12, RZ, RZ, -R22 ;  /* 0x000000ffff0c7224 */ /* 0x000fe200078e0a16 */
[----:B------:R-:W-:Y:S01]  /*8180*/  IABS R22, R24 ;  /* 0x0000001800167213 */ /* 0x000fe20000000000 */
[----:B------:R-:W-:Y:S01]  /*8190*/  IMAD.HI.U32 R7, R0, R6, RZ ;  /* 0x0000000600077227 */ /* 0x000fe200078e00ff */
[----:B------:R-:W-:-:S03]  /*81a0*/  ISETP.GT.U32.AND P1, PT, R8, R18, PT ;  /* 0x000000120800720c */ /* 0x000fc60003f24070 */
[C---:B------:R-:W-:Y:S02]  /*81b0*/  IMAD R9, R8.reuse, R12, R11 ;  /* 0x0000000c08097224 */ /* 0x040fe400078e020b */
[----:B0-----:R-:W-:Y:S02]  /*81c0*/  IMAD.MOV.U32 R3, RZ, RZ, R5 ;  /* 0x000000ffff037224 */ /* 0x001fe400078e0005 */
[----:B------:R-:W-:Y:S01]  /*81d0*/  IMAD.MOV R7, RZ, RZ, -R7 ;  /* 0x000000ffff077224 */ /* 0x000fe200078e0a07 */
[C---:B------:R-:W-:Y:S01]  /*81e0*/  ISETP.GT.U32.AND P2, PT, R8.reuse, R9, PT ;  /* 0x000000090800720c */ /* 0x040fe20003f44070 */
[----:B------:R-:W-:Y:S01]  /*81f0*/  @!P6 IMAD.MOV R3, RZ, RZ, -R3 ;  /* 0x000000ffff03e224 */ /* 0x000fe200078e0a03 */
[C---:B------:R-:W-:Y:S01]  /*8200*/  ISETP.GT.U32.AND P6, PT, R8.reuse, R20, PT ;  /* 0x000000140800720c */ /* 0x040fe20003fc4070 */
[----:B------:R-:W-:Y:S01]  /*8210*/  IMAD R6, R8, R7, R6 ;  /* 0x0000000708067224 */ /* 0x000fe200078e0206 */
[----:B------:R-:W-:Y:S01]  /*8220*/  IADD3 R7, R10, 0x30, RZ ;  /* 0x000000300a077810 */ /* 0x000fe20007ffe0ff */
[----:B------:R-:W-:Y:S01]  /*8230*/  @!P1 IMAD.IADD R18, R18, 0x1, -R8 ;  /* 0x0000000112129824 */ /* 0x000fe200078e0a08 */
[----:B------:R0:W-:Y:S01]  /*8240*/  STL [R1+0x48], R3 ;  /* 0x0000480301007387 */ /* 0x0001e20000100800 */
[----:B------:R-:W-:Y:S01]  /*8250*/  IMAD.HI.U32 R11, R0, R2, RZ ;  /* 0x00000002000b7227 */ /* 0x000fe200078e00ff */
[----:B------:R-:W-:-:S02]  /*8260*/  ISETP.GT.U32.AND P1, PT, R8, R6, PT ;  /* 0x000000060800720c */ /* 0x000fc40003f24070 */
[----:B------:R-:W-:Y:S01]  /*8270*/  IABS R12, R7 ;  /* 0x00000007000c7213 */ /* 0x000fe20000000000 */
[----:B------:R-:W-:Y:S02]  /*8280*/  IMAD.MOV R5, RZ, RZ, -R11 ;  /* 0x000000ffff057224 */ /* 0x000fe400078e0a0b */
[--C-:B------:R-:W-:Y:S02]  /*8290*/  @!P2 IMAD.IADD R9, R9, 0x1, -R8.reuse ;  /* 0x000000010909a824 */ /* 0x100fe400078e0a08 */
[----:B------:R-:W-:Y:S02]  /*82a0*/  @!P6 IMAD.IADD R20, R20, 0x1, -R8 ;  /* 0x000000011414e824 */ /* 0x000fe400078e0a08 */
[----:B0-----:R-:W-:Y:S01]  /*82b0*/  IMAD.MOV.U32 R3, RZ, RZ, R18 ;  /* 0x000000ffff037224 */ /* 0x001fe200078e0012 */
[----:B------:R-:W-:Y:S01]  /*82c0*/  ISETP.GT.U32.AND P2, PT, R8, R9, PT ;  /* 0x000000090800720c */ /* 0x000fe20003f44070 */
[----:B------:R-:W-:Y:S01]  /*82d0*/  IMAD.HI.U32 R18, R0, R22, RZ ;  /* 0x0000001600127227 */ /* 0x000fe200078e00ff */
[----:B------:R-:W-:-:S03]  /*82e0*/  ISETP.GT.U32.AND P6, PT, R8, R20, PT ;  /* 0x000000140800720c */ /* 0x000fc60003fc4070 */
[----:B------:R-:W-:Y:S02]  /*82f0*/  IMAD.MOV R18, RZ, RZ, -R18 ;  /* 0x000000ffff127224 */ /* 0x000fe400078e0a12 */
[----:B------:R-:W-:Y:S01]  /*8300*/  IMAD R2, R8, R5, R2 ;  /* 0x0000000508027224 */ /* 0x000fe200078e0202 */
[----:B------:R-:W-:Y:S01]  /*8310*/  IADD3 R5, R10, 0x34, RZ ;  /* 0x000000340a057810 */ /* 0x000fe20007ffe0ff */
[----:B------:R-:W-:Y:S02]  /*8320*/  IMAD R22, R8, R18, R22 ;  /* 0x0000001208167224 */ /* 0x000fe400078e0216 */
[--C-:B------:R-:W-:Y:S01]  /*8330*/  @!P1 IMAD.IADD R6, R6, 0x1, -R8.reuse ;  /* 0x0000000106069824 */ /* 0x100fe200078e0a08 */
[----:B------:R-:W-:Y:S01]  /*8340*/  IABS R11, R5 ;  /* 0x00000005000b7213 */ /* 0x000fe20000000000 */
[----:B------:R-:W-:Y:S01]  /*8350*/  @!P0 IMAD.MOV R3, RZ, RZ, -R3 ;  /* 0x000000ffff038224 */ /* 0x000fe200078e0a03 */
[----:B------:R-:W-:Y:S01]  /*8360*/  ISETP.GT.U32.AND P0, PT, R8, R2, PT ;  /* 0x000000020800720c */ /* 0x000fe20003f04070 */
[--C-:B------:R-:W-:Y:S01]  /*8370*/  @!P6 IMAD.IADD R20, R20, 0x1, -R8.reuse ;  /* 0x000000011414e824 */ /* 0x100fe200078e0a08 */
[C---:B------:R-:W-:Y:S01]  /*8380*/  ISETP.GT.U32.AND P6, PT, R8.reuse, R22, PT ;  /* 0x000000160800720c */ /* 0x040fe20003fc4070 */
[----:B------:R-:W-:Y:S01]  /*8390*/  @!P2 IMAD.IADD R9, R9, 0x1, -R8 ;  /* 0x000000010909a824 */ /* 0x000fe200078e0a08 */
[----:B------:R-:W-:Y:S01]  /*83a0*/  ISETP.GT.U32.AND P1, PT, R8, R6, PT ;  /* 0x000000060800720c */ /* 0x000fe20003f24070 */
[----:B------:R-:W-:Y:S01]  /*83b0*/  IMAD.HI.U32 R18, R0, R12, RZ ;  /* 0x0000000c00127227 */ /* 0x000fe200078e00ff */
[----:B------:R-:W-:Y:S01]  /*83c0*/  ISETP.GE.AND P2, PT, R14, RZ, PT ;  /* 0x000000ff0e00720c */ /* 0x000fe20003f46270 */
[----:B------:R0:W-:Y:S02]  /*83d0*/  STL [R1+0x44], R3 ;  /* 0x0000440301007387 */ /* 0x0001e40000100800 */
[----:B------:R-:W-:-:S04]  /*83e0*/  IMAD.HI.U32 R14, R0, R11, RZ ;  /* 0x0000000b000e7227 */ /* 0x000fc800078e00ff */
[--C-:B------:R-:W-:Y:S02]  /*83f0*/  @!P0 IMAD.IADD R2, R2, 0x1, -R8.reuse ;  /* 0x0000000102028824 */ /* 0x100fe400078e0a08 */
[----:B------:R-:W-:Y:S02]  /*8400*/  @!P6 IMAD.IADD R22, R22, 0x1, -R8 ;  /* 0x000000011616e824 */ /* 0x000fe400078e0a08 */
[----:B------:R-:W-:Y:S01]  /*8410*/  IMAD.MOV R14, RZ, RZ, -R14 ;  /* 0x000000ffff0e7224 */ /* 0x000fe200078e0a0e */
[----:B------:R-:W-:Y:S01]  /*8420*/  ISETP.GT.U32.AND P0, PT, R8, R2, PT ;  /* 0x000000020800720c */ /* 0x000fe20003f04070 */
[----:B------:R-:W-:Y:S01]  /*8430*/  @!P1 IMAD.IADD R6, R6, 0x1, -R8 ;  /* 0x0000000106069824 */ /* 0x000fe200078e0a08 */
[C---:B------:R-:W-:Y:S01]  /*8440*/  ISETP.GT.U32.AND P6, PT, R8.reuse, R22, PT ;  /* 0x000000160800720c */ /* 0x040fe20003fc4070 */
[----:B------:R-:W-:Y:S01]  /*8450*/  IMAD.MOV R18, RZ, RZ, -R18 ;  /* 0x000000ffff127224 */ /* 0x000fe200078e0a12 */
[----:B------:R-:W-:Y:S01]  /*8460*/  ISETP.GE.AND P1, PT, R7, RZ, PT ;  /* 0x000000ff0700720c */ /* 0x000fe20003f26270 */
[----:B------:R-:W-:Y:S01]  /*8470*/  IMAD R11, R8, R14, R11 ;  /* 0x0000000e080b7224 */ /* 0x000fe200078e020b */
[----:B------:R-:W-:Y:S01]  /*8480*/  IADD3 R14, R10, 0x2c, RZ ;  /* 0x0000002c0a0e7810 */ /* 0x000fe20007ffe0ff */
[----:B------:R-:W-:-:S02]  /*8490*/  IMAD.MOV.U32 R4, RZ, RZ, R6 ;  /* 0x000000ffff047224 */ /* 0x000fc400078e0006 */
[----:B------:R-:W-:Y:S01]  /*84a0*/  IMAD R12, R8, R18, R12 ;  /* 0x00000012080c7224 */ /* 0x000fe200078e020c */
[----:B------:R-:W-:Y:S01]  /*84b0*/  IADD3 R18, R10, 0x28, RZ ;  /* 0x000000280a127810 */ /* 0x000fe20007ffe0ff */
[----:B------:R-:W-:Y:S01]  /*84c0*/  @!P3 IMAD.MOV R4, RZ, RZ, -R4 ;  /* 0x000000ffff04b224 */ /* 0x000fe200078e0a04 */
[----:B------:R-:W-:Y:S01]  /*84d0*/  ISETP.GT.U32.AND P3, PT, R8, R11, PT ;  /* 0x0000000b0800720c */ /* 0x000fe20003f64070 */
[----:B0-----:R-:W-:Y:S02]  /*84e0*/  IMAD.MOV.U32 R3, RZ, RZ, R20 ;  /* 0x000000ffff037224 */ /* 0x001fe400078e0014 */
[----:B------:R-:W-:Y:S01]  /*84f0*/  @!P5 IMAD.MOV R9, RZ, RZ, -R9 ;  /* 0x000000ffff09d224 */ /* 0x000fe200078e0a09 */
[----:B------:R-:W-:Y:S01]  /*8500*/  ISETP.GE.AND P5, PT, R24, RZ, PT ;  /* 0x000000ff1800720c */ /* 0x000fe20003fa6270 */
[--C-:B------:R-:W-:Y:S01]  /*8510*/  @!P6 IMAD.IADD R22, R22, 0x1, -R8.reuse ;  /* 0x000000011616e824 */ /* 0x100fe200078e0a08 */
[----:B------:R-:W-:Y:S01]  /*8520*/  ISETP.GT.U32.AND P6, PT, R8, R12, PT ;  /* 0x0000000c0800720c */ /* 0x000fe20003fc4070 */
[----:B------:R-:W-:Y:S01]  /*8530*/  @!P4 IMAD.MOV R3, RZ, RZ, -R3 ;  /* 0x000000ffff03c224 */ /* 0x000fe200078e0a03 */
[----:B------:R0:W-:Y:S01]  /*8540*/  STL [R1+0x18b4], R9 ;  /* 0x0018b40901007387 */ /* 0x0001e20000100800 */
[----:B------:R-:W-:Y:S01]  /*8550*/  @!P0 IMAD.IADD R2, R2, 0x1, -R8 ;  /* 0x0000000102028824 */ /* 0x000fe200078e0a08 */
[----:B------:R-:W-:Y:S01]  /*8560*/  ISETP.GE.AND P0, PT, R14, RZ, PT ;  /* 0x000000ff0e00720c */ /* 0x000fe20003f06270 */
[----:B------:R-:W-:Y:S01]  /*8570*/  IMAD.MOV.U32 R29, RZ, RZ, R22 ;  /* 0x000000ffff1d7224 */ /* 0x000fe200078e0016 */
[----:B------:R2:W-:Y:S01]  /*8580*/  STL [R1+0xc], R3 ;  /* 0x00000c0301007387 */ /* 0x0005e20000100800 */
[----:B------:R-:W-:Y:S01]  /*8590*/  @!P3 IMAD.IADD R11, R11, 0x1, -R8 ;  /* 0x000000010b0bb824 */ /* 0x000fe200078e0a08 */
[----:B------:R-:W-:-:S02]  /*85a0*/  IABS R14, R14 ;  /* 0x0000000e000e7213 */ /* 0x000fc40000000000 */
[----:B------:R-:W-:Y:S01]  /*85b0*/  ISETP.GE.AND P4, PT, R5, RZ, PT ;  /* 0x000000ff0500720c */ /* 0x000fe20003f86270 */
[----:B------:R-:W-:Y:S01]  /*85c0*/  @!P5 IMAD.MOV R29, RZ, RZ, -R29 ;  /* 0x000000ffff1dd224 */ /* 0x000fe200078e0a1d */
[----:B------:R-:W-:Y:S01]  /*85d0*/  ISETP.GT.U32.AND P5, PT, R8, R11, PT ;  /* 0x0000000b0800720c */ /* 0x000fe20003fa4070 */
[----:B------:R-:W-:Y:S01]  /*85e0*/  @!P6 IMAD.IADD R12, R12, 0x1, -R8 ;  /* 0x000000010c0ce824 */ /* 0x000fe200078e0a08 */
[----:B------:R-:W-:Y:S01]  /*85f0*/  IADD3 R5, R10, 0x24, RZ ;  /* 0x000000240a057810 */ /* 0x000fe20007ffe0ff */
[----:B------:R-:W-:Y:S01]  /*8600*/  IMAD.HI.U32 R24, R0, R14, RZ ;  /* 0x0000000e00187227 */ /* 0x000fe200078e00ff */
[----:B------:R3:W-:Y:S01]  /*8610*/  STL [R1+0x10], R4 ;  /* 0x0000100401007387 */ /* 0x0007e20000100800 */
[----:B0-----:R-:W-:Y:S02]  /*8620*/  IADD3 R9, R10, 0x4, RZ ;  /* 0x000000040a097810 */ /* 0x001fe40007ffe0ff */
[----:B--2---:R-:W-:Y:S01]  /*8630*/  IMAD.MOV.U32 R3, RZ, RZ, R2 ;  /* 0x000000ffff037224 */ /* 0x004fe200078e0002 */
[----:B------:R-:W-:Y:S01]  /*8640*/  ISETP.GT.U32.AND P6, PT, R8, R12, PT ;  /* 0x0000000c0800720c */ /* 0x000fe20003fc4070 */
[----:B------:R-:W-:Y:S01]  /*8650*/  IMAD.MOV R22, RZ, RZ, -R24 ;  /* 0x000000ffff167224 */ /* 0x000fe200078e0a18 */
[----:B------:R-:W-:Y:S01]  /*8660*/  IABS R20, R5 ;  /* 0x0000000500147213 */ /* 0x000fe20000000000 */
[----:B------:R-:W-:Y:S01]  /*8670*/  @!P2 IMAD.MOV R3, RZ, RZ, -R3 ;  /* 0x000000ffff03a224 */ /* 0x000fe200078e0a03 */
[----:B------:R-:W-:Y:S01]  /*8680*/  ISETP.GE.AND P2, PT, R18, RZ, PT ;  /* 0x000000ff1200720c */ /* 0x000fe20003f46270 */
[----:B------:R-:W-:Y:S01]  /*8690*/  IMAD R14, R8, R22, R14 ;  /* 0x00000016080e7224 */ /* 0x000fe200078e020e */
[----:B------:R-:W-:Y:S01]  /*86a0*/  IABS R18, R18 ;  /* 0x0000001200127213 */ /* 0x000fe20000000000 */
[----:B------:R-:W-:Y:S01]  /*86b0*/  @!P5 IMAD.IADD R11, R11, 0x1, -R8 ;  /* 0x000000010b0bd824 */ /* 0x000fe200078e0a08 */
[----:B------:R-:W-:Y:S01]  /*86c0*/  IABS R2, R28 ;  /* 0x0000001c00027213 */ /* 0x000fe20000000000 */
[----:B------:R0:W-:Y:S01]  /*86d0*/  STL [R1+0x18b8], R3 ;  /* 0x0018b80301007387 */ /* 0x0001e20000100800 */
[----:B------:R-:W-:Y:S01]  /*86e0*/  ISETP.GE.AND P3, PT, R5, RZ, PT ;  /* 0x000000ff0500720c */ /* 0x000fe20003f66270 */
[----:B------:R-:W-:Y:S01]  /*86f0*/  IMAD.HI.U32 R7, R0, R18, RZ ;  /* 0x0000001200077227 */ /* 0x000fe200078e00ff */
[----:B------:R-:W-:Y:S01]  /*8700*/  ISETP.GT.U32.AND P5, PT, R8, R14, PT ;  /* 0x0000000e0800720c */ /* 0x000fe20003fa4070 */
[----:B------:R-:W-:Y:S01]  /*8710*/  STL [R1+0x18bc], R29 ;  /* 0x0018bc1d01007387 */ /* 0x000fe20000100800 */
[----:B------:R-:W-:Y:S01]  /*8720*/  IABS R24, R19 ;  /* 0x0000001300187213 */ /* 0x000fe20000000000 */
[----:B------:R-:W-:Y:S01]  /*8730*/  IMAD.MOV R7, RZ, RZ, -R7 ;  /* 0x000000ffff077224 */ /* 0x000fe200078e0a07 */
[----:B---3--:R-:W-:Y:S01]  /*8740*/  IADD3 R4, R10, 0x8, RZ ;  /* 0x000000080a047810 */ /* 0x008fe20007ffe0ff */
[----:B------:R-:W-:-:S04]  /*8750*/  IMAD.HI.U32 R5, R0, R20, RZ ;  /* 0x0000001400057227 */ /* 0x000fc800078e00ff */
[----:B------:R-:W-:Y:S01]  /*8760*/  IMAD R18, R8, R7, R18 ;  /* 0x0000000708127224 */ /* 0x000fe200078e0212 */
[----:B------:R-:W-:Y:S01]  /*8770*/  IABS R7, R16 ;  /* 0x0000001000077213 */ /* 0x000fe20000000000 */
[----:B------:R-:W-:Y:S02]  /*8780*/  @!P6 IMAD.IADD R12, R12, 0x1, -R8 ;  /* 0x000000010c0ce824 */ /* 0x000fe400078e0a08 */
[----:B------:R-:W-:Y:S01]  /*8790*/  IMAD.HI.U32 R6, R0, R2, RZ ;  /* 0x0000000200067227 */ /* 0x000fe200078e00ff */
[----:B------:R-:W-:-:S03]  /*87a0*/  ISETP.GT.U32.AND P6, PT, R8, R18, PT ;  /* 0x000000120800720c */ /* 0x000fc60003fc4070 */
[----:B------:R-:W-:Y:S02]  /*87b0*/  IMAD.MOV R5, RZ, RZ, -R5 ;  /* 0x000000ffff057224 */ /* 0x000fe400078e0a05 */
[----:B------:R-:W-:Y:S02]  /*87c0*/  IMAD.MOV R6, RZ, RZ, -R6 ;  /* 0x000000ffff067224 */ /* 0x000fe400078e0a06 */
[C---:B------:R-:W-:Y:S02]  /*87d0*/  IMAD R20, R8.reuse, R5, R20 ;  /* 0x0000000508147224 */ /* 0x040fe400078e0214 */
[----:B------:R-:W-:Y:S01]  /*87e0*/  IMAD R2, R8, R6, R2 ;  /* 0x0000000608027224 */ /* 0x000fe200078e0202 */
[----:B------:R-:W-:Y:S01]  /*87f0*/  IABS R6, R17 ;  /* 0x0000001100067213 */ /* 0x000fe20000000000 */
[--C-:B------:R-:W-:Y:S01]  /*8800*/  @!P5 IMAD.IADD R14, R14, 0x1, -R8.reuse ;  /* 0x000000010e0ed824 */ /* 0x100fe200078e0a08 */
[----:B------:R-:W-:Y:S01]  /*8810*/  ISETP.GT.U32.AND P5, PT, R8, R20, PT ;  /* 0x000000140800720c */ /* 0x000fe20003fa4070 */
[----:B------:R-:W-:Y:S01]  /*8820*/  @!P6 IMAD.IADD R18, R18, 0x1, -R8 ;  /* 0x000000011212e824 */ /* 0x000fe200078e0a08 */
[----:B------:R-:W-:Y:S01]  /*8830*/  ISETP.GT.U32.AND P6, PT, R8, R2, PT ;  /* 0x000000020800720c */ /* 0x000fe20003fc4070 */
[----:B------:R-:W-:-:S02]  /*8840*/  @!P4 IMAD.MOV R11, RZ, RZ, -R11 ;  /* 0x000000ffff0bc224 */ /* 0x000fc400078e0a0b */
[----:B------:R-:W-:Y:S01]  /*8850*/  IMAD.HI.U32 R22, R0, R6, RZ ;  /* 0x0000000600167227 */ /* 0x000fe200078e00ff */
[----:B------:R-:W-:Y:S02]  /*8860*/  ISETP.GT.U32.AND P4, PT, R8, R18, PT ;  /* 0x000000120800720c */ /* 0x000fe40003f84070 */
[----:B------:R-:W-:Y:S01]  /*8870*/  STL [R1+0x18c0], R11 ;  /* 0x0018c00b01007387 */ /* 0x000fe20000100800 */
[----:B------:R-:W-:-:S04]  /*8880*/  IMAD.HI.U32 R25, R0, R7, RZ ;  /* 0x0000000700197227 */ /* 0x000fc800078e00ff */
[--C-:B------:R-:W-:Y:S01]  /*8890*/  @!P5 IMAD.IADD R20, R20, 0x1, -R8.reuse ;  /* 0x000000011414d824 */ /* 0x100fe200078e0a08 */
[----:B------:R-:W-:Y:S01]  /*88a0*/  ISETP.GT.U32.AND P5, PT, R8, R14, PT ;  /* 0x0000000e0800720c */ /* 0x000fe20003fa4070 */
[----:B------:R-:W-:Y:S02]  /*88b0*/  @!P6 IMAD.IADD R2, R2, 0x1, -R8 ;  /* 0x000000010202e824 */ /* 0x000fe400078e0a08 */
[----:B------:R-:W-:Y:S01]  /*88c0*/  IMAD.MOV R22, RZ, RZ, -R22 ;  /* 0x000000ffff167224 */ /* 0x000fe200078e0a16 */
[C---:B------:R-:W-:Y:S01]  /*88d0*/  ISETP.GT.U32.AND P6, PT, R8.reuse, R20, PT ;  /* 0x000000140800720c */ /* 0x040fe20003fc4070 */
[----:B------:R-:W-:Y:S02]  /*88e0*/  IMAD.MOV R25, RZ, RZ, -R25 ;  /* 0x000000ffff197224 */ /* 0x000fe400078e0a19 */
[----:B------:R-:W-:Y:S01]  /*88f0*/  IMAD R6, R8, R22, R6 ;  /* 0x0000001608067224 */ /* 0x000fe200078e0206 */
[----:B------:R-:W-:Y:S01]  /*8900*/  IABS R22, R15 ;  /* 0x0000000f00167213 */ /* 0x000fe20000000000 */
[----:B------:R-:W-:-:S04]  /*8910*/  IMAD.HI.U32 R5, R0, R24, RZ ;  /* 0x0000001800057227 */ /* 0x000fc800078e00ff */
[----:B------:R-:W-:Y:S01]  /*8920*/  IMAD R7, R8, R25, R7 ;  /* 0x0000001908077224 */ /* 0x000fe200078e0207 */
[----:B------:R-:W-:Y:S01]  /*8930*/  IABS R25, R4 ;  /* 0x0000000400197213 */ /* 0x000fe20000000000 */
[--C-:B------:R-:W-:Y:S01]  /*8940*/  @!P4 IMAD.IADD R18, R18, 0x1, -R8.reuse ;  /* 0x000000011212c824 */ /* 0x100fe200078e0a08 */
[----:B------:R-:W-:Y:S01]  /*8950*/  ISETP.GT.U32.AND P4, PT, R8, R6, PT ;  /* 0x000000060800720c */ /* 0x000fe20003f84070 */
[----:B------:R-:W-:Y:S02]  /*8960*/  IMAD.MOV R5, RZ, RZ, -R5 ;  /* 0x000000ffff057224 */ /* 0x000fe400078e0a05 */
[----:B------:R-:W-:Y:S01]  /*8970*/  @!P6 IMAD.IADD R20, R20, 0x1, -R8 ;  /* 0x000000011414e824 */ /* 0x000fe200078e0a08 */
[C---:B------:R-:W-:Y:S01]  /*8980*/  ISETP.GT.U32.AND P6, PT, R8.reuse, R7, PT ;  /* 0x000000070800720c */ /* 0x040fe20003fc4070 */
[----:B------:R-:W-:Y:S01]  /*8990*/  IMAD R5, R8, R5, R24 ;  /* 0x0000000508057224 */ /* 0x000fe200078e0218 */
[----:B------:R-:W-:Y:S01]  /*89a0*/  IABS R24, R13 ;  /* 0x0000000d00187213 */ /* 0x000fe20000000000 */
[----:B------:R-:W-:-:S02]  /*89b0*/  @!P5 IMAD.IADD R14, R14, 0x1, -R8 ;  /* 0x000000010e0ed824 */ /* 0x000fc400078e0a08 */
[----:B------:R-:W-:Y:S01]  /*89c0*/  @!P1 IMAD.MOV R12, RZ, RZ, -R12 ;  /* 0x000000ffff0c9224 */ /* 0x000fe200078e0a0c */
[----:B------:R-:W-:Y:S01]  /*89d0*/  ISETP.GT.U32.AND P5, PT, R8, R5, PT ;  /* 0x000000050800720c */ /* 0x000fe20003fa4070 */
[----:B------:R-:W-:Y:S01]  /*89e0*/  IMAD.HI.U32 R26, R0, R24, RZ ;  /* 0x00000018001a7227 */ /* 0x000fe200078e00ff */
[----:B------:R-:W-:Y:S02]  /*89f0*/  ISETP.GT.U32.AND P1, PT, R8, R2, PT ;  /* 0x000000020800720c */ /* 0x000fe40003f24070 */
[----:B------:R-:W-:Y:S01]  /*8a00*/  STL [R1+0x18c4], R12 ;  /* 0x0018c40c01007387 */ /* 0x000fe20000100800 */
[--C-:B------:R-:W-:Y:S02]  /*8a10*/  @!P4 IMAD.IADD R6, R6, 0x1, -R8.reuse ;  /* 0x000000010606c824 */ /* 0x100fe400078e0a08 */
[----:B------:R-:W-:Y:S02]  /*8a20*/  @!P6 IMAD.IADD R7, R7, 0x1, -R8 ;  /* 0x000000010707e824 */ /* 0x000fe400078e0a08 */
[----:B------:R-:W-:Y:S01]  /*8a30*/  IMAD.MOV R26, RZ, RZ, -R26 ;  /* 0x000000ffff1a7224 */ /* 0x000fe200078e0a1a */
[----:B------:R-:W-:Y:S01]  /*8a40*/  ISETP.GT.U32.AND P6, PT, R8, R6, PT ;  /* 0x000000060800720c */ /* 0x000fe20003fc4070 */
[----:B------:R-:W-:-:S02]  /*8a50*/  @!P0 IMAD.MOV R14, RZ, RZ, -R14 ;  /* 0x000000ffff0e8224 */ /* 0x000fc400078e0a0e */
[--C-:B------:R-:W-:Y:S02]  /*8a60*/  @!P5 IMAD.IADD R5, R5, 0x1, -R8.reuse ;  /* 0x000000010505d824 */ /* 0x100fe400078e0a08 */
[----:B------:R-:W-:Y:S01]  /*8a70*/  @!P1 IMAD.IADD R2, R2, 0x1, -R8 ;  /* 0x0000000102029824 */ /* 0x000fe200078e0a08 */
[----:B------:R-:W-:Y:S01]  /*8a80*/  ISETP.GE.AND P1, PT, R28, RZ, PT ;  /* 0x000000ff1c00720c */ /* 0x000fe20003f26270 */
[C---:B------:R-:W-:Y:S01]  /*8a90*/  IMAD R26, R8.reuse, R26, R24 ;  /* 0x0000001a081a7224 */ /* 0x040fe200078e0218 */
[----:B------:R-:W-:Y:S01]  /*8aa0*/  ISETP.GT.U32.AND P4, PT, R8, R5, PT ;  /* 0x000000050800720c */ /* 0x000fe20003f84070 */
[----:B------:R-:W-:Y:S01]  /*8ab0*/  IMAD.HI.U32 R10, R0, R22, RZ ;  /* 0x00000016000a7227 */ /* 0x000fe200078e00ff */
[----:B------:R-:W-:Y:S02]  /*8ac0*/  STL [R1+0x18c8], R14 ;  /* 0x0018c80e01007387 */ /* 0x000fe40000100800 */
[----:B------:R-:W-:Y:S01]  /*8ad0*/  ISETP.GT.U32.AND P0, PT, R8, R26, PT ;  /* 0x0000001a0800720c */ /* 0x000fe20003f04070 */
[----:B------:R-:W-:Y:S01]  /*8ae0*/  @!P6 IMAD.IADD R6, R6, 0x1, -R8 ;  /* 0x000000010606e824 */ /* 0x000fe200078e0a08 */
[----:B------:R-:W-:Y:S01]  /*8af0*/  ISETP.GE.AND P6, PT, R19, RZ, PT ;  /* 0x000000ff1300720c */ /* 0x000fe20003fc6270 */
[----:B------:R-:W-:-:S02]  /*8b00*/  IMAD.MOV R10, RZ, RZ, -R10 ;  /* 0x000000ffff0a7224 */ /* 0x000fc400078e0a0a */
[----:B------:R-:W-:Y:S02]  /*8b10*/  IMAD.MOV.U32 R21, RZ, RZ, R25 ;  /* 0x000000ffff157224 */ /* 0x000fe400078e0019 */
[----:B------:R-:W-:Y:S01]  /*8b20*/  @!P1 IMAD.MOV R2, RZ, RZ, -R2 ;  /* 0x000000ffff029224 */ /* 0x000fe200078e0a02 */
[----:B------:R-:W-:Y:S01]  /*8b30*/  ISETP.GE.AND P1, PT, R15, RZ, PT ;  /* 0x000000ff0f00720c */ /* 0x000fe20003f26270 */
[----:B------:R-:W-:Y:S01]  /*8b40*/  @!P4 IMAD.IADD R5, R5, 0x1, -R8 ;  /* 0x000000010505c824 */ /* 0x000fe200078e0a08 */
[----:B------:R-:W2:Y:S01]  /*8b50*/  S2R R15, SR_TID.X ;  /* 0x00000000000f7919 */ /* 0x000ea20000002100 */
[----:B------:R-:W-:Y:S01]  /*8b60*/  IMAD R10, R8, R10, R22 ;  /* 0x0000000a080a7224 */ /* 0x000fe200078e0216 */
[----:B------:R-:W-:Y:S01]  /*8b70*/  IABS R22, R9 ;  /* 0x0000000900167213 */ /* 0x000fe20000000000 */
[----:B------:R-:W-:Y:S02]  /*8b80*/  @!P0 IMAD.IADD R26, R26, 0x1, -R8 ;  /* 0x000000011a1a8824 */ /* 0x000fe400078e0a08 */
[----:B------:R-:W-:Y:S01]  /*8b90*/  @!P6 IMAD.MOV R5, RZ, RZ, -R5 ;  /* 0x000000ffff05e224 */ /* 0x000fe200078e0a05 */
[----:B------:R-:W-:Y:S01]  /*8ba0*/  ISETP.GE.AND P6, PT, R13, RZ, PT ;  /* 0x000000ff0d00720c */ /* 0x000fe20003fc6270 */
[----:B------:R-:W-:Y:S01]  /*8bb0*/  IMAD.MOV.U32 R24, RZ, RZ, R22 ;  /* 0x000000ffff187224 */ /* 0x000fe200078e0016 */
[----:B------:R-:W3:Y:S01]  /*8bc0*/  S2R R13, SR_TID.X ;  /* 0x00000000000d7919 */ /* 0x000ee20000002100 */
[----:B------:R-:W-:Y:S01]  /*8bd0*/  ISETP.GT.U32.AND P0, PT, R8, R26, PT ;  /* 0x0000001a0800720c */ /* 0x000fe20003f04070 */
[----:B------:R-:W-:Y:S01]  /*8be0*/  IMAD.HI.U32 R25, R0, R21, RZ ;  /* 0x0000001500197227 */ /* 0x000fe200078e00ff */
[----:B------:R-:W-:-:S03]  /*8bf0*/  ISETP.GT.U32.AND P5, PT, R8, R10, PT ;  /* 0x0000000a0800720c */ /* 0x000fc60003fa4070 */
[----:B------:R-:W-:-:S04]  /*8c00*/  IMAD.HI.U32 R0, R0, R24, RZ ;  /* 0x0000001800007227 */ /* 0x000fc800078e00ff */
[----:B------:R-:W-:Y:S02]  /*8c10*/  @!P2 IMAD.MOV R18, RZ, RZ, -R18 ;  /* 0x000000ffff12a224 */ /* 0x000fe400078e0a12 */
[----:B------:R-:W-:Y:S01]  /*8c20*/  @!P3 IMAD.MOV R20, RZ, RZ, -R20 ;  /* 0x000000ffff14b224 */ /* 0x000fe200078e0a14 */
[----:B------:R-:W-:Y:S01]  /*8c30*/  ISETP.GE.AND P3, PT, R17, RZ, PT ;  /* 0x000000ff1100720c */ /* 0x000fe20003f66270 */
[----:B------:R-:W-:Y:S01]  /*8c40*/  IMAD.MOV R0, RZ, RZ, -R0 ;  /* 0x000000ffff007224 */ /* 0x000fe200078e0a00 */
[----:B------:R-:W-:Y:S01]  /*8c50*/  STL [R1+0x18cc], R18 ;  /* 0x0018cc1201007387 */ /* 0x000fe20000100800 */
[----:B------:R-:W-:Y:S01]  /*8c60*/  @!P0 IMAD.IADD R26, R26, 0x1, -R8 ;  /* 0x000000011a1a8824 */ /* 0x000fe200078e0a08 */
[----:B------:R-:W-:Y:S01]  /*8c70*/  ISETP.GE.AND P0, PT, R4, RZ, PT ;  /* 0x000000ff0400720c */ /* 0x000fe20003f06270 */
[----:B------:R-:W-:Y:S01]  /*8c80*/  IMAD R24, R8, R0, R24 ;  /* 0x0000000008187224 */ /* 0x000fe200078e0218 */
[----:B------:R-:W-:Y:S01]  /*8c90*/  STL [R1+0x18d0], R20 ;  /* 0x0018d01401007387 */ /* 0x000fe20000100800 */
[----:B--2---:R-:W-:Y:S01]  /*8ca0*/  LOP3.LUT R15, R15, 0x60, RZ, 0xc0, !PT ;  /* 0x000000600f0f7812 */ /* 0x004fe200078ec0ff */
[----:B------:R-:W-:Y:S01]  /*8cb0*/  @!P5 IMAD.IADD R10, R10, 0x1, -R8 ;  /* 0x000000010a0ad824 */ /* 0x000fe200078e0a08 */
[----:B------:R-:W-:Y:S01]  /*8cc0*/  ISETP.GT.U32.AND P5, PT, R8, R7, PT ;  /* 0x000000070800720c */ /* 0x000fe20003fa4070 */
[----:B------:R2:W-:Y:S01]  /*8cd0*/  STL [R1+0x18d4], R2 ;  /* 0x0018d40201007387 */ /* 0x0005e20000100800 */
[C---:B---3--:R-:W-:Y:S01]  /*8ce0*/  IMAD.SHL.U32 R4, R13.reuse, 0x2, RZ ;  /* 0x000000020d047824 */ /* 0x048fe200078e00ff */
[----:B------:R-:W-:Y:S01]  /*8cf0*/  SHF.R.S32.HI R0, RZ, 0x6, R13 ;  /* 0x00000006ff007819 */ /* 0x000fe2000001140d */
[C---:B------:R-:W-:Y:S01]  /*8d00*/  IMAD.SHL.U32 R22, R13.reuse, 0x8, RZ ;  /* 0x000000080d167824 */ /* 0x040fe200078e00ff */
[----:B------:R3:W-:Y:S01]  /*8d10*/  STL [R1+0x18d8], R5 ;  /* 0x0018d80501007387 */ /* 0x0007e20000100800 */
[----:B------:R-:W-:Y:S01]  /*8d20*/  @!P3 IMAD.MOV R6, RZ, RZ, -R6 ;  /* 0x000000ffff06b224 */ /* 0x000fe200078e0a06 */
[----:B0-----:R-:W-:Y:S01]  /*8d30*/  SGXT R3, R0, 0x1 ;  /* 0x000000010003781a */ /* 0x001fe20000000200 */
[----:B------:R-:W-:Y:S01]  /*8d40*/  IMAD.MOV R25, RZ, RZ, -R25 ;  /* 0x000000ffff197224 */ /* 0x000fe200078e0a19 */
[----:B------:R-:W-:Y:S01]  /*8d50*/  LOP3.LUT R22, R22, 0x30, R4, 0x48, !PT ;  /* 0x0000003016167812 */ /* 0x000fe200078e4804 */
[----:B------:R-:W4:Y:S01]  /*8d60*/  LDL.LU R17, [R1+0x50] ;  /* 0x0000500001117983 */ /* 0x000f220000300800 */
[----:B--2---:R-:W-:Y:S01]  /*8d70*/  LOP3.LUT R2, R13, 0x7, RZ, 0xc0, !PT ;  /* 0x000000070d027812 */ /* 0x004fe200078ec0ff */
[C---:B------:R-:W-:Y:S01]  /*8d80*/  IMAD R25, R8.reuse, R25, R21 ;  /* 0x0000001908197224 */ /* 0x040fe200078e0215 */
[----:B------:R-:W-:Y:S01]  /*8d90*/  ISETP.GT.U32.AND P2, PT, R8, R10, PT ;  /* 0x0000000a0800720c */ /* 0x000fe20003f44070 */
[----:B------:R-:W-:Y:S01]  /*8da0*/  @!P5 IMAD.IADD R7, R7, 0x1, -R8 ;  /* 0x000000010707d824 */ /* 0x000fe200078e0a08 */
[----:B------:R-:W-:Y:S01]  /*8db0*/  ISETP.GE.AND P5, PT, R16, RZ, PT ;  /* 0x000000ff1000720c */ /* 0x000fe20003fa6270 */
[----:B------:R-:W-:Y:S01]  /*8dc0*/  IMAD R0, R2, 0x4, R15 ;  /* 0x0000000402007824 */ /* 0x000fe200078e020f */
[----:B------:R-:W-:Y:S01]  /*8dd0*/  ISETP.GT.U32.AND P4, PT, R8, R25, PT ;  /* 0x000000190800720c */ /* 0x000fe20003f84070 */
[----:B------:R-:W-:-:S02]  /*8de0*/  IMAD R2, R2, 0x210, RZ ;  /* 0x0000021002027824 */ /* 0x000fc400078e02ff */
[----:B---3--:R-:W-:Y:S01]  /*8df0*/  IMAD.U32 R5, R0, 0x10, R22 ;  /* 0x0000001000057824 */ /* 0x008fe200078e0016 */
[----:B------:R-:W-:Y:S01]  /*8e00*/  LOP3.LUT R0, R3, 0x90, RZ, 0xc0, !PT ;  /* 0x0000009003007812 */ /* 0x000fe200078ec0ff */
[C---:B------:R-:W-:Y:S01]  /*8e10*/  IMAD.SHL.U32 R3, R13.reuse, 0x100, RZ ;  /* 0x000001000d037824 */ /* 0x040fe200078e00ff */
[--C-:B------:R-:W-:Y:S02]  /*8e20*/  LOP3.LUT R22, R2, 0x10, R4.reuse, 0x78, !PT ;  /* 0x0000001002167812 */ /* 0x100fe400078e7804 */
[----:B------:R-:W-:Y:S01]  /*8e30*/  LOP3.LUT R0, R0, 0x7e, R4, 0x78, !PT ;  /* 0x0000007e00007812 */ /* 0x000fe200078e7804 */
[--C-:B------:R-:W-:Y:S01]  /*8e40*/  @!P2 IMAD.IADD R10, R10, 0x1, -R8.reuse ;  /* 0x000000010a0aa824 */ /* 0x100fe200078e0a08 */
[----:B------:R-:W-:Y:S02]  /*8e50*/  LOP3.LUT R2, R13, 0x1f, RZ, 0xc0, !PT ;  /* 0x0000001f0d027812 */ /* 0x000fe400078ec0ff */
[----:B------:R-:W-:Y:S01]  /*8e60*/  ISETP.GT.U32.AND P2, PT, R8, R24, PT ;  /* 0x000000180800720c */ /* 0x000fe20003f44070 */
[----:B------:R0:W-:Y:S01]  /*8e70*/  STL [R1+0x17a0], R0 ;  /* 0x0017a00001007387 */ /* 0x0001e20000100800 */
[----:B------:R-:W-:-:S03]  /*8e80*/  @!P4 IMAD.IADD R25, R25, 0x1, -R8 ;  /* 0x000000011919c824 */ /* 0x000fc600078e0a08 */
[----:B------:R-:W2:Y:S02]  /*8e90*/  LDL.LU R16, [R1+0x34] ;  /* 0x0000340001107983 */ /* 0x000ea40000300800 */
[----:B------:R-:W-:Y:S02]  /*8ea0*/  ISETP.GT.U32.AND P4, PT, R8, R25, PT ;  /* 0x000000190800720c */ /* 0x000fe40003f84070 */
[----:B------:R-:W3:Y:S04]  /*8eb0*/  LDL.LU R15, [R1+0x28] ;  /* 0x00002800010f7983 */ /* 0x000ee80000300800 */
[----:B------:R-:W-:Y:S01]  /*8ec0*/  STL [R1+0x18dc], R6 ;  /* 0x0018dc0601007387 */ /* 0x000fe20000100800 */
[----:B------:R-:W-:-:S03]  /*8ed0*/  @!P2 IMAD.IADD R24, R24, 0x1, -R8 ;  /* 0x000000011818a824 */ /* 0x000fc600078e0a08 */
[----:B------:R-:W3:Y:S02]  /*8ee0*/  LDL.LU R13, [R1+0x24] ;  /* 0x00002400010d7983 */ /* 0x000ee40000300800 */
[----:B------:R-:W-:Y:S01]  /*8ef0*/  ISETP.GT.U32.AND P2, PT, R8, R24, PT ;  /* 0x000000180800720c */ /* 0x000fe20003f44070 */
[----:B0-----:R-:W-:Y:S01]  /*8f00*/  IMAD R0, R2, c[0x0][0x18c], RZ ;  /* 0x0000630002007a24 */ /* 0x001fe200078e02ff */
[----:B------:R-:W3:Y:S01]  /*8f10*/  LDL.LU R21, [R1+0x18c] ;  /* 0x00018c0001157983 */ /* 0x000ee20000300800 */
[----:B------:R-:W-:Y:S01]  /*8f20*/  @!P4 IMAD.IADD R25, R25, 0x1, -R8 ;  /* 0x000000011919c824 */ /* 0x000fe200078e0a08 */
[----:B------:R-:W-:Y:S02]  /*8f30*/  LOP3.LUT R3, R22, 0x1000, R3, 0xf8, !PT ;  /* 0x0000100016037812 */ /* 0x000fe400078ef803 */
[----:B------:R-:W3:Y:S01]  /*8f40*/  LDL.LU R19, [R1+0x1a4] ;  /* 0x0001a40001137983 */ /* 0x000ee20000300800 */
[----:B------:R-:W-:Y:S01]  /*8f50*/  @!P5 IMAD.MOV R7, RZ, RZ, -R7 ;  /* 0x000000ffff07d224 */ /* 0x000fe200078e0a07 */
[----:B------:R-:W-:Y:S01]  /*8f60*/  LOP3.LUT R22, RZ, c[0x0][0x17c], RZ, 0x33, !PT ;  /* 0x00005f00ff167a12 */ /* 0x000fe200078e33ff */
[----:B------:R-:W-:Y:S01]  /*8f70*/  @!P1 IMAD.MOV R10, RZ, RZ, -R10 ;  /* 0x000000ffff0a9224 */ /* 0x000fe200078e0a0a */
[----:B------:R-:W-:-:S03]  /*8f80*/  ISETP.GE.AND P4, PT, R9, RZ, PT ;  /* 0x000000ff0900720c */ /* 0x000fc60003f86270 */
[----:B------:R-:W-:Y:S01]  /*8f90*/  @!P2 IMAD.IADD R24, R24, 0x1, -R8 ;  /* 0x000000011818a824 */ /* 0x000fe200078e0a08 */
[----:B------:R-:W-:Y:S01]  /*8fa0*/  LEA R8, P3, R0, c[0x0][0x168], 0x1 ;  /* 0x00005a0000087a11 */ /* 0x000fe200078608ff */
[----:B------:R-:W-:Y:S01]  /*8fb0*/  @!P6 IMAD.MOV R26, RZ, RZ, -R26 ;  /* 0x000000ffff1ae224 */ /* 0x000fe200078e0a1a */
[----:B------:R-:W-:Y:S01]  /*8fc0*/  ISETP.NE.AND P2, PT, RZ, c[0x0][0x17c], PT ;  /* 0x00005f00ff007a0c */ /* 0x000fe20003f45270 */
[----:B------:R-:W-:Y:S02]  /*8fd0*/  @!P0 IMAD.MOV R25, RZ, RZ, -R25 ;  /* 0x000000ffff198224 */ /* 0x000fe400078e0a19 */
[----:B------:R-:W-:Y:S01]  /*8fe0*/  STL [R1+0x1804], R8 ;  /* 0x0018040801007387 */ /* 0x000fe20000100800 */
[----:B------:R-:W-:-:S03]  /*8ff0*/  SEL R2, R22, R23, !P2 ;  /* 0x0000001716027207 */ /* 0x000fc60005000000 */
[----:B------:R-:W-:Y:S04]  /*9000*/  STL [R1+0x18e0], R7 ;  /* 0x0018e00701007387 */ /* 0x000fe80000100800 */
[----:B------:R-:W-:Y:S04]  /*9010*/  STL [R1+0x18e4], R10 ;  /* 0x0018e40a01007387 */ /* 0x000fe80000100800 */
[----:B------:R-:W-:Y:S04]  /*9020*/  STL [R1+0x18e8], R26 ;  /* 0x0018e81a01007387 */ /* 0x000fe80000100800 */
[----:B------:R0:W-:Y:S04]  /*9030*/  STL [R1+0x18ec], R25 ;  /* 0x0018ec1901007387 */ /* 0x0001e80000100800 */
[----:B------:R-:W3:Y:S04]  /*9040*/  LDL.LU R23, [R1+0x1a8] ;  /* 0x0001a80001177983 */ /* 0x000ee80000300800 */
[----:B------:R2:W-:Y:S04]  /*9050*/  STL [R1+0x1ec], R2 ;  /* 0x0001ec0201007387 */ /* 0x0005e80000100800 */
[----:B0-----:R-:W3:Y:S01]  /*9060*/  LDL.LU R25, [R1+0x194] ;  /* 0x0001940001197983 */ /* 0x001ee20000300800 */
[----:B----4-:R-:W-:-:S05]  /*9070*/  SEL R0, R22, R17, !P2 ;  /* 0x0000001116007207 */ /* 0x010fca0005000000 */
[----:B------:R3:W-:Y:S04]  /*9080*/  STL [R1+0x1f4], R0 ;  /* 0x0001f40001007387 */ /* 0x0007e80000100800 */
[----:B------:R-:W4:Y:S04]  /*9090*/  LDL.LU R26, [R1+0x190] ;  /* 0x00019000011a7983 */ /* 0x000f280000300800 */
[----:B------:R-:W4:Y:S04]  /*90a0*/  LDL.LU R10, [R1+0x4] ;  /* 0x00000400010a7983 */ /* 0x000f280000300800 */
[----:B------:R-:W4:Y:S04]  /*90b0*/  LDL.LU R17, [R1] ;  /* 0x0000000001117983 */ /* 0x000f280000300800 */
[----:B------:R-:W4:Y:S01]  /*90c0*/  LDL.LU R7, [R1+0x160] ;  /* 0x0001600001077983 */ /* 0x000f220000300800 */
[----:B--2---:R-:W-:-:S02]  /*90d0*/  SEL R2, R22, R16, !P2 ;  /* 0x0000001016027207 */ /* 0x004fc40005000000 */
[----:B---3--:R-:W-:-:S03]  /*90e0*/  SEL R0, R22, R15, !P2 ;  /* 0x0000000f16007207 */ /* 0x008fc60005000000 */
[----:B------:R-:W-:Y:S04]  /*90f0*/  STL [R1+0x1f0], R2 ;  /* 0x0001f00201007387 */ /* 0x000fe80000100800 */
[----:B------:R-:W2:Y:S04]  /*9100*/  LDL.LU R8, [R1+0x164] ;  /* 0x0001640001087983 */ /* 0x000ea80000300800 */
[----:B------:R0:W-:Y:S04]  /*9110*/  STL [R1+0x1dc], R0 ;  /* 0x0001dc0001007387 */ /* 0x0001e80000100800 */
[----:B------:R-:W3:Y:S04]  /*9120*/  LDL.LU R6, [R1+0x16c] ;  /* 0x00016c0001067983 */ /* 0x000ee80000300800 */
[----:B0-----:R-:W3:Y:S04]  /*9130*/  LDL.LU R0, [R1+0x170] ;  /* 0x0001700001007983 */ /* 0x001ee80000300800 */
[----:B------:R-:W3:Y:S04]  /*9140*/  LDL.LU R5, [R1+0x178] ;  /* 0x0001780001057983 */ /* 0x000ee80000300800 */
[----:B------:R-:W3:Y:S01]  /*9150*/  LDL.LU R15, [R1+0x184] ;  /* 0x00018400010f7983 */ /* 0x000ee20000300800 */
[----:B------:R-:W-:-:S03]  /*9160*/  SEL R3, R22, R13, !P2 ;  /* 0x0000000d16037207 */ /* 0x000fc60005000000 */
[----:B------:R-:W3:Y:S04]  /*9170*/  LDL.LU R2, [R1+0x188] ;  /* 0x0001880001027983 */ /* 0x000ee80000300800 */
[----:B------:R-:W3:Y:S04]  /*9180*/  LDL.LU R20, [R1+0x200] ;  /* 0x0002000001147983 */ /* 0x000ee80000300800 */
[----:B------:R0:W-:Y:S04]  /*9190*/  STL [R1+0x1d8], R3 ;  /* 0x0001d80301007387 */ /* 0x0001e80000100800 */
[----:B------:R-:W3:Y:S01]  /*91a0*/  LDL.LU R13, [R1+0x17c] ;  /* 0x00017c00010d7983 */ /* 0x000ee20000300800 */
[----:B------:R-:W-:-:S03]  /*91b0*/  SEL R4, R22, R21, !P2 ;  /* 0x0000001516047207 */ /* 0x000fc60005000000 */
[----:B------:R-:W3:Y:S01]  /*91c0*/  LDL.LU R21, [R1+0x174] ;  /* 0x0001740001157983 */ /* 0x000ee20000300800 */
[----:B0-----:R-:W-:-:S03]  /*91d0*/  SEL R3, R22, R19, !P2 ;  /* 0x0000001316037207 */ /* 0x001fc60005000000 */
[----:B------:R-:W-:Y:S04]  /*91e0*/  STL [R1+0x1d4], R4 ;  /* 0x0001d40401007387 */ /* 0x000fe80000100800 */
[----:B------:R-:W3:Y:S04]  /*91f0*/  LDL.LU R18, [R1+0x14c] ;  /* 0x00014c0001127983 */ /* 0x000ee80000300800 */
[----:B------:R-:W3:Y:S04]  /*9200*/  LDL.LU R14, [R1+0x150] ;  /* 0x00015000010e7983 */ /* 0x000ee80000300800 */
[----:B------:R0:W-:Y:S04]  /*9210*/  STL [R1+0x1d0], R3 ;  /* 0x0001d00301007387 */ /* 0x0001e80000100800 */
[----:B------:R-:W3:Y:S04]  /*9220*/  LDL.LU R12, [R1+0x154] ;  /* 0x00015400010c7983 */ /* 0x000ee80000300800 */
[----:B------:R-:W3:Y:S04]  /*9230*/  LDL.LU R11, [R1+0x158] ;  /* 0x00015800010b7983 */ /* 0x000ee80000300800 */
[----:B------:R-:W3:Y:S04]  /*9240*/  LDL.LU R29, [R1+0x15c] ;  /* 0x00015c00011d7983 */ /* 0x000ee80000300800 */
[----:B0-----:R-:W3:Y:S04]  /*9250*/  LDL.LU R3, [R1+0xe4] ;  /* 0x0000e40001037983 */ /* 0x001ee80000300800 */
[----:B------:R-:W3:Y:S04]  /*9260*/  LDL.LU R9, [R1+0xe8] ;  /* 0x0000e80001097983 */ /* 0x000ee80000300800 */
[----:B------:R-:W3:Y:S04]  /*9270*/  LDL.LU R28, [R1+0xf8] ;  /* 0x0000f800011c7983 */ /* 0x000ee80000300800 */
[----:B------:R-:W3:Y:S01]  /*9280*/  LDL.LU R4, [R1+0x13c] ;  /* 0x00013c0001047983 */ /* 0x000ee20000300800 */
[----:B------:R-:W-:-:S02]  /*9290*/  SEL R23, R22, R23, !P2 ;  /* 0x0000001716177207 */ /* 0x000fc40005000000 */
[C---:B------:R-:W-:Y:S01]  /*92a0*/  SEL R25, R22.reuse, R25, !P2 ;  /* 0x0000001916197207 */ /* 0x040fe20005000000 */
[----:B------:R-:W3:Y:S04]  /*92b0*/  LDL.LU R16, [R1+0x140] ;  /* 0x0001400001107983 */ /* 0x000ee80000300800 */
[----:B------:R-:W3:Y:S04]  /*92c0*/  LDL.LU R19, [R1+0x148] ;  /* 0x0001480001137983 */ /* 0x000ee80000300800 */
[----:B------:R4:W-:Y:S04]  /*92d0*/  STL [R1+0x1cc], R23 ;  /* 0x0001cc1701007387 */ /* 0x0009e80000100800 */
[----:B------:R0:W-:Y:S01]  /*92e0*/  STL [R1+0x1c4], R25 ;  /* 0x0001c41901007387 */ /* 0x0001e20000100800 */
[----:B----4-:R-:W-:-:S02]  /*92f0*/  SEL R23, R22, R26, !P2 ;  /* 0x0000001a16177207 */ /* 0x010fc40005000000 */
[----:B0-----:R-:W-:-:S03]  /*9300*/  SEL R25, R22, R10, !P2 ;  /* 0x0000000a16197207 */ /* 0x001fc60005000000 */
[----:B------:R0:W-:Y:S01]  /*9310*/  STL [R1+0x1c0], R23 ;  /* 0x0001c01701007387 */ /* 0x0001e20000100800 */
[----:B------:R-:W-:-:S03]  /*9320*/  SEL R10, R22, R17, !P2 ;  /* 0x00000011160a7207 */ /* 0x000fc60005000000 */
[----:B------:R-:W-:Y:S04]  /*9330*/  STL [R1+0x1bc], R25 ;  /* 0x0001bc1901007387 */ /* 0x000fe80000100800 */
[----:B------:R-:W4:Y:S01]  /*9340*/  LDL.LU R17, [R1+0x144] ;  /* 0x0001440001117983 */ /* 0x000f220000300800 */
[----:B0-----:R-:W-:-:S03]  /*9350*/  SEL R23, R22, R27, !P2 ;  /* 0x0000001b16177207 */ /* 0x001fc60005000000 */
[----:B------:R0:W-:Y:S04]  /*9360*/  STL [R1+0x1b8], R10 ;  /* 0x0001b80a01007387 */ /* 0x0001e80000100800 */
[----:B------:R-:W-:Y:S01]  /*9370*/  STL [R1+0x1b4], R23 ;  /* 0x0001b41701007387 */ /* 0x000fe20000100800 */
[C---:B--2---:R-:W-:Y:S02]  /*9380*/  SEL R8, R22.reuse, R8, !P2 ;  /* 0x0000000816087207 */ /* 0x044fe40005000000 */
[C---:B0-----:R-:W-:Y:S02]  /*9390*/  SEL R10, R22.reuse, R7, !P2 ;  /* 0x00000007160a7207 */ /* 0x041fe40005000000 */
[----:B---3--:R-:W-:-:S03]  /*93a0*/  SEL R7, R22, R6, !P2 ;  /* 0x0000000616077207 */ /* 0x008fc60005000000 */
[----:B------:R-:W-:Y:S01]  /*93b0*/  STL [R1+0x1b0], R10 ;  /* 0x0001b00a01007387 */ /* 0x000fe20000100800 */
[----:B------:R-:W-:-:S03]  /*93c0*/  SEL R6, R22, R0, !P2 ;  /* 0x0000000016067207 */ /* 0x000fc60005000000 */
[----:B------:R-:W-:Y:S01]  /*93d0*/  STL [R1+0x1ac], R8 ;  /* 0x0001ac0801007387 */ /* 0x000fe20000100800 */
[----:B------:R-:W-:-:S03]  /*93e0*/  SEL R5, R22, R5, !P2 ;  /* 0x0000000516057207 */ /* 0x000fc60005000000 */
[----:B------:R-:W-:Y:S01]  /*93f0*/  STL [R1+0x1a8], R7 ;  /* 0x0001a80701007387 */ /* 0x000fe20000100800 */
[----:B------:R-:W-:-:S03]  /*9400*/  SEL R0, R22, R15, !P2 ;  /* 0x0000000f16007207 */ /* 0x000fc60005000000 */
[----:B------:R-:W-:Y:S04]  /*9410*/  STL [R1+0x1a4], R6 ;  /* 0x0001a40601007387 */ /* 0x000fe80000100800 */
[----:B------:R-:W2:Y:S04]  /*9420*/  LDL.LU R15, [R1+0x120] ;  /* 0x00012000010f7983 */ /* 0x000ea80000300800 */
[----:B------:R0:W-:Y:S04]  /*9430*/  STL [R1+0x194], R5 ;  /* 0x0001940501007387 */ /* 0x0001e80000100800 */
[----:B------:R3:W-:Y:S01]  /*9440*/  STL [R1+0x190], R0 ;  /* 0x0001900001007387 */ /* 0x0007e20000100800 */
[----:B0-----:R-:W-:-:S02]  /*9450*/  SEL R5, R22, R2, !P2 ;  /* 0x0000000216057207 */ /* 0x001fc40005000000 */
[----:B------:R-:W-:-:S03]  /*9460*/  SEL R2, R22, R13, !P2 ;  /* 0x0000000d16027207 */ /* 0x000fc60005000000 */
[----:B------:R-:W-:Y:S04]  /*9470*/  STL [R1+0x18c], R5 ;  /* 0x00018c0501007387 */ /* 0x000fe80000100800 */
[----:B------:R-:W2:Y:S01]  /*9480*/  LDL.LU R13, [R1+0x124] ;  /* 0x00012400010d7983 */ /* 0x000ea20000300800 */
[----:B---3--:R-:W-:-:S05]  /*9490*/  SEL R0, R22, R20, !P2 ;  /* 0x0000001416007207 */ /* 0x008fca0005000000 */
[----:B------:R0:W-:Y:S04]  /*94a0*/  STL [R1+0x188], R0 ;  /* 0x0001880001007387 */ /* 0x0001e80000100800 */
[----:B------:R3:W-:Y:S01]  /*94b0*/  STL [R1+0x184], R2 ;  /* 0x0001840201007387 */ /* 0x0007e20000100800 */
[----:B0-----:R-:W-:-:S03]  /*94c0*/  SEL R0, R22, R21, !P2 ;  /* 0x0000001516007207 */ /* 0x001fc60005000000 */
[----:B------:R-:W2:Y:S01]  /*94d0*/  LDL.LU R21, [R1+0x138] ;  /* 0x0001380001157983 */ /* 0x000ea20000300800 */
[----:B---3--:R-:W-:-:S03]  /*94e0*/  SEL R2, R22, R18, !P2 ;  /* 0x0000001216027207 */ /* 0x008fc60005000000 */
[----:B------:R0:W-:Y:S01]  /*94f0*/  STL [R1+0x17c], R0 ;  /* 0x00017c0001007387 */ /* 0x0001e20000100800 */
[----:B------:R-:W-:-:S03]  /*9500*/  SEL R5, R22, R12, !P2 ;  /* 0x0000000c16057207 */ /* 0x000fc60005000000 */
[----:B------:R3:W-:Y:S01]  /*9510*/  STL [R1+0x178], R2 ;  /* 0x0001780201007387 */ /* 0x0007e20000100800 */
[C---:B0-----:R-:W-:Y:S02]  /*9520*/  SEL R0, R22.reuse, R14, !P2 ;  /* 0x0000000e16007207 */ /* 0x041fe40005000000 */
[C---:B------:R-:W-:Y:S02]  /*9530*/  SEL R3, R22.reuse, R3, !P2 ;  /* 0x0000000316037207 */ /* 0x040fe40005000000 */
[C---:B---3--:R-:W-:Y:S01]  /*9540*/  SEL R2, R22.reuse, R11, !P2 ;  /* 0x0000000b16027207 */ /* 0x048fe20005000000 */
[----:B------:R0:W-:Y:S04]  /*9550*/  STL [R1+0x174], R0 ;  /* 0x0001740001007387 */ /* 0x0001e80000100800 */
[----:B------:R-:W-:Y:S01]  /*9560*/  STL [R1+0x170], R5 ;  /* 0x0001700501007387 */ /* 0x000fe20000100800 */
[----:B0-----:R-:W-:-:S03]  /*9570*/  SEL R0, R22, R29, !P2 ;  /* 0x0000001d16007207 */ /* 0x001fc60005000000 */
[----:B------:R0:W-:Y:S04]  /*9580*/  STL [R1+0x16c], R2 ;  /* 0x00016c0201007387 */ /* 0x0001e80000100800 */
[----:B------:R3:W-:Y:S04]  /*9590*/  STL [R1+0x164], R0 ;  /* 0x0001640001007387 */ /* 0x0007e80000100800 */
[----:B------:R1:W-:Y:S01]  /*95a0*/  STL [R1+0x160], R3 ;  /* 0x0001600301007387 */ /* 0x0003e20000100800 */
[C---:B0-----:R-:W-:Y:S02]  /*95b0*/  SEL R2, R22.reuse, R9, !P2 ;  /* 0x0000000916027207 */ /* 0x041fe40005000000 */
[----:B---3--:R-:W-:-:S03]  /*95c0*/  SEL R0, R22, R28, !P2 ;  /* 0x0000001c16007207 */ /* 0x008fc60005000000 */
[----:B------:R0:W-:Y:S01]  /*95d0*/  STL [R1+0x15c], R2 ;  /* 0x00015c0201007387 */ /* 0x0001e20000100800 */
[----:B-1----:R-:W-:-:S03]  /*95e0*/  SEL R3, R22, R4, !P2 ;  /* 0x0000000416037207 */ /* 0x002fc60005000000 */
[----:B------:R1:W-:Y:S04]  /*95f0*/  STL [R1+0x158], R0 ;  /* 0x0001580001007387 */ /* 0x0003e80000100800 */
[----:B------:R-:W-:Y:S01]  /*9600*/  STL [R1+0x154], R3 ;  /* 0x0001540301007387 */ /* 0x000fe20000100800 */
[----:B0-----:R-:W-:-:S03]  /*9610*/  SEL R2, R22, R16, !P2 ;  /* 0x0000001016027207 */ /* 0x001fc60005000000 */
[----:B------:R-:W3:Y:S01]  /*9620*/  LDL.LU R27, [R1+0x134] ;  /* 0x00013400011b7983 */ /* 0x000ee20000300800 */
[----:B-1----:R-:W-:-:S03]  /*9630*/  SEL R0, R22, R19, !P2 ;  /* 0x0000001316007207 */ /* 0x002fc60005000000 */
[----:B------:R-:W-:Y:S04]  /*9640*/  STL [R1+0x150], R2 ;  /* 0x0001500201007387 */ /* 0x000fe80000100800 */
[----:B------:R-:W3:Y:S04]  /*9650*/  LDL.LU R23, [R1+0x130] ;  /* 0x0001300001177983 */ /* 0x000ee80000300800 */
[----:B------:R4:W-:Y:S04]  /*9660*/  STL [R1+0x14c], R0 ;  /* 0x00014c0001007387 */ /* 0x0009e80000100800 */
[----:B------:R-:W3:Y:S04]  /*9670*/  LDL.LU R25, [R1+0x1fc] ;  /* 0x0001fc0001197983 */ /* 0x000ee80000300800 */
[----:B------:R-:W3:Y:S04]  /*9680*/  LDL.LU R26, [R1+0x12c] ;  /* 0x00012c00011a7983 */ /* 0x000ee80000300800 */
[----:B------:R-:W3:Y:S04]  /*9690*/  LDL.LU R10, [R1+0x11c] ;  /* 0x00011c00010a7983 */ /* 0x000ee80000300800 */
[----:B------:R-:W3:Y:S04]  /*96a0*/  LDL.LU R19, [R1+0x118] ;  /* 0x0001180001137983 */ /* 0x000ee80000300800 */
[----:B------:R-:W3:Y:S04]  /*96b0*/  LDL.LU R7, [R1+0x114] ;  /* 0x0001140001077983 */ /* 0x000ee80000300800 */
[----:B------:R-:W3:Y:S01]  /*96c0*/  LDL.LU R8, [R1+0x110] ;  /* 0x0001100001087983 */ /* 0x000ee20000300800 */
[----:B----4-:R-:W-:-:S05]  /*96d0*/  SEL R0, R22, R17, !P2 ;  /* 0x0000001116007207 */ /* 0x010fca0005000000 */
[----:B------:R0:W-:Y:S04]  /*96e0*/  STL [R1+0x148], R0 ;  /* 0x0001480001007387 */ /* 0x0001e80000100800 */
[----:B------:R-:W4:Y:S04]  /*96f0*/  LDL.LU R6, [R1+0xfc] ;  /* 0x0000fc0001067983 */ /* 0x000f280000300800 */
[----:B0-----:R-:W4:Y:S04]  /*9700*/  LDL.LU R0, [R1+0x108] ;  /* 0x0001080001007983 */ /* 0x001f280000300800 */
[----:B------:R-:W4:Y:S04]  /*9710*/  LDL.LU R5, [R1+0x10c] ;  /* 0x00010c0001057983 */ /* 0x000f280000300800 */
[----:B------:R-:W4:Y:S04]  /*9720*/  LDL.LU R17, [R1+0x100] ;  /* 0x0001000001117983 */ /* 0x000f280000300800 */
[----:B------:R-:W4:Y:S04]  /*9730*/  LDL.LU R2, [R1+0x104] ;  /* 0x0001040001027983 */ /* 0x000f280000300800 */
[----:B------:R-:W4:Y:S01]  /*9740*/  LDL.LU R20, [R1+0xf4] ;  /* 0x0000f40001147983 */ /* 0x000f220000300800 */
[----:B--2---:R-:W-:-:S05]  /*9750*/  SEL R3, R22, R15, !P2 ;  /* 0x0000000f16037207 */ /* 0x004fca0005000000 */
[----:B------:R0:W-:Y:S04]  /*9760*/  STL [R1+0x144], R3 ;  /* 0x0001440301007387 */ /* 0x0001e80000100800 */
[----:B------:R-:W2:Y:S01]  /*9770*/  LDL.LU R15, [R1+0xf0] ;  /* 0x0000f000010f7983 */ /* 0x000ea20000300800 */
[----:B------:R-:W-:-:S03]  /*9780*/  SEL R4, R22, R13, !P2 ;  /* 0x0000000d16047207 */ /* 0x000fc60005000000 */
[----:B------:R-:W2:Y:S04]  /*9790*/  LDL.LU R13, [R1+0xec] ;  /* 0x0000ec00010d7983 */ /* 0x000ea80000300800 */
[----:B------:R-:W-:Y:S04]  /*97a0*/  STL [R1+0x140], R4 ;  /* 0x0001400401007387 */ /* 0x000fe80000100800 */
[----:B------:R-:W2:Y:S04]  /*97b0*/  LDL.LU R18, [R1+0xe0] ;  /* 0x0000e00001127983 */ /* 0x000ea80000300800 */
[----:B------:R-:W2:Y:S01]  /*97c0*/  LDL.LU R14, [R1+0xdc] ;  /* 0x0000dc00010e7983 */ /* 0x000ea20000300800 */
[----:B0-----:R-:W-:-:S05]  /*97d0*/  SEL R3, R22, R21, !P2 ;  /* 0x0000001516037207 */ /* 0x001fca0005000000 */
[----:B------:R0:W-:Y:S04]  /*97e0*/  STL [R1+0x13c], R3 ;  /* 0x00013c0301007387 */ /* 0x0001e80000100800 */
[----:B------:R-:W2:Y:S04]  /*97f0*/  LDL.LU R12, [R1+0xd8] ;  /* 0x0000d800010c7983 */ /* 0x000ea80000300800 */
[----:B------:R-:W2:Y:S04]  /*9800*/  LDL.LU R11, [R1+0xd4] ;  /* 0x0000d400010b7983 */ /* 0x000ea80000300800 */
[----:B------:R-:W2:Y:S04]  /*9810*/  LDL.LU R29, [R1+0xd0] ;  /* 0x0000d000011d7983 */ /* 0x000ea80000300800 */
[----:B0-----:R-:W2:Y:S04]  /*9820*/  LDL.LU R3, [R1+0xcc] ;  /* 0x0000cc0001037983 */ /* 0x001ea80000300800 */
[----:B------:R-:W2:Y:S04]  /*9830*/  LDL.LU R9, [R1+0xc8] ;  /* 0x0000c80001097983 */ /* 0x000ea80000300800 */
[----:B------:R-:W2:Y:S04]  /*9840*/  LDL.LU R28, [R1+0x5c] ;  /* 0x00005c00011c7983 */ /* 0x000ea80000300800 */
[----:B------:R-:W2:Y:S04]  /*9850*/  LDL.LU R4, [R1+0xc4] ;  /* 0x0000c40001047983 */ /* 0x000ea80000300800 */
[----:B------:R-:W2:Y:S04]  /*9860*/  LDL.LU R16, [R1+0x7c] ;  /* 0x00007c0001107983 */ /* 0x000ea80000300800 */
[----:B------:R-:W2:Y:S01]  /*9870*/  LDL.LU R21, [R1+0xc0] ;  /* 0x0000c00001157983 */ /* 0x000ea20000300800 */
[----:B---3--:R-:W-:-:S05]  /*9880*/  SEL R27, R22, R27, !P2 ;  /* 0x0000001b161b7207 */ /* 0x008fca0005000000 */
[----:B------:R0:W-:Y:S02]  /*9890*/  STL [R1+0x138], R27 ;  /* 0x0001381b01007387 */ /* 0x0001e40000100800 */
[C---:B0-----:R-:W-:Y:S02]  /*98a0*/  SEL R27, R22.reuse, R23, !P2 ;  /* 0x00000017161b7207 */ /* 0x041fe40005000000 */
[C---:B------:R-:W-:Y:S02]  /*98b0*/  SEL R23, R22.reuse, R25, !P2 ;  /* 0x0000001916177207 */ /* 0x040fe40005000000 */
[C---:B------:R-:W-:Y:S01]  /*98c0*/  SEL R25, R22.reuse, R26, !P2 ;  /* 0x0000001a16197207 */ /* 0x040fe20005000000 */
[----:B------:R-:W-:Y:S01]  /*98d0*/  STL [R1+0x134], R27 ;  /* 0x0001341b01007387 */ /* 0x000fe20000100800 */
[----:B------:R-:W-:-:S03]  /*98e0*/  SEL R10, R22, R10, !P2 ;  /* 0x0000000a160a7207 */ /* 0x000fc60005000000 */
[----:B------:R0:W-:Y:S04]  /*98f0*/  STL [R1+0x130], R23 ;  /* 0x0001301701007387 */ /* 0x0001e80000100800 */
[----:B------:R-:W-:Y:S01]  /*9900*/  STL [R1+0x12c], R25 ;  /* 0x00012c1901007387 */ /* 0x000fe20000100800 */
[----:B0-----:R-:W-:-:S03]  /*9910*/  SEL R23, R22, R19, !P2 ;  /* 0x0000001316177207 */ /* 0x001fc60005000000 */
[----:B------:R-:W3:Y:S01]  /*9920*/  LDL.LU R19, [R1+0xac] ;  /* 0x0000ac0001137983 */ /* 0x000ee20000300800 */
[----:B------:R-:W-:-:S03]  /*9930*/  SEL R8, R22, R8, !P2 ;  /* 0x0000000816087207 */ /* 0x000fc60005000000 */
[----:B------:R0:W-:Y:S04]  /*9940*/  STL [R1+0x124], R10 ;  /* 0x0001240a01007387 */ /* 0x0001e80000100800 */
[----:B------:R-:W-:Y:S01]  /*9950*/  STL [R1+0x120], R23 ;  /* 0x0001201701007387 */ /* 0x000fe20000100800 */
[----:B0-----:R-:W-:-:S05]  /*9960*/  SEL R10, R22, R7, !P2 ;  /* 0x00000007160a7207 */ /* 0x001fca0005000000 */
[----:B------:R-:W-:Y:S04]  /*9970*/  STL [R1+0x11c], R10 ;  /* 0x00011c0a01007387 */ /* 0x000fe80000100800 */
[----:B------:R-:W-:Y:S01]  /*9980*/  STL [R1+0x118], R8 ;  /* 0x0001180801007387 */ /* 0x000fe20000100800 */
[C---:B----4-:R-:W-:Y:S02]  /*9990*/  SEL R7, R22.reuse, R6, !P2 ;  /* 0x0000000616077207 */ /* 0x050fe40005000000 */
[----:B------:R-:W-:-:S03]  /*99a0*/  SEL R6, R22, R0, !P2 ;  /* 0x0000000016067207 */ /* 0x000fc60005000000 */
[----:B------:R-:W-:Y:S01]  /*99b0*/  STL [R1+0x114], R7 ;  /* 0x0001140701007387 */ /* 0x000fe20000100800 */
[----:B------:R-:W-:-:S03]  /*99c0*/  SEL R5, R22, R5, !P2 ;  /* 0x0000000516057207 */ /* 0x000fc60005000000 */
[----:B------:R-:W-:Y:S01]  /*99d0*/  STL [R1+0x110], R6 ;  /* 0x0001100601007387 */ /* 0x000fe20000100800 */
[----:B------:R-:W-:-:S03]  /*99e0*/  SEL R0, R22, R17, !P2 ;  /* 0x0000001116007207 */ /* 0x000fc60005000000 */
[----:B------:R-:W4:Y:S04]  /*99f0*/  LDL.LU R17, [R1+0xb4] ;  /* 0x0000b40001117983 */ /* 0x000f280000300800 */
[----:B------:R0:W-:Y:S04]  /*9a00*/  STL [R1+0x10c], R5 ;  /* 0x00010c0501007387 */ /* 0x0001e80000100800 */
[----:B------:R1:W-:Y:S01]  /*9a10*/  STL [R1+0x108], R0 ;  /* 0x0001080001007387 */ /* 0x0003e20000100800 */
[C---:B0-----:R-:W-:Y:S02]  /*9a20*/  SEL R5, R22.reuse, R2, !P2 ;  /* 0x0000000216057207 */ /* 0x041fe40005000000 */
[----:B-1----:R-:W-:-:S03]  /*9a30*/  SEL R0, R22, R20, !P2 ;  /* 0x0000001416007207 */ /* 0x002fc60005000000 */
[----:B------:R-:W-:Y:S01]  /*9a40*/  STL [R1+0x104], R5 ;  /* 0x0001040501007387 */ /* 0x000fe20000100800 */
[----:B--2---:R-:W-:-:S03]  /*9a50*/  SEL R2, R22, R15, !P2 ;  /* 0x0000000f16027207 */ /* 0x004fc60005000000 */
[----:B------:R-:W2:Y:S04]  /*9a60*/  LDL.LU R15, [R1+0xb8] ;  /* 0x0000b800010f7983 */ /* 0x000ea80000300800 */
[----:B------:R0:W-:Y:S04]  /*9a70*/  STL [R1+0x100], R0 ;  /* 0x0001000001007387 */ /* 0x0001e80000100800 */
[----:B------:R1:W-:Y:S01]  /*9a80*/  STL [R1+0xfc], R2 ;  /* 0x0000fc0201007387 */ /* 0x0003e20000100800 */
[----:B0-----:R-:W-:-:S03]  /*9a90*/  SEL R0, R22, R13, !P2 ;  /* 0x0000000d16007207 */ /* 0x001fc60005000000 */
[----:B------:R-:W2:Y:S04]  /*9aa0*/  LDL.LU R13, [R1+0xbc] ;  /* 0x0000bc00010d7983 */ /* 0x000ea80000300800 */
[----:B------:R0:W-:Y:S01]  /*9ab0*/  STL [R1+0xf8], R0 ;  /* 0x0000f80001007387 */ /* 0x0001e20000100800 */
[----:B-1----:R-:W-:-:S05]  /*9ac0*/  SEL R2, R22, R18, !P2 ;  /* 0x0000001216027207 */ /* 0x002fca0005000000 */
[----:B------:R1:W-:Y:S01]  /*9ad0*/  STL [R1+0xf4], R2 ;  /* 0x0000f40201007387 */ /* 0x0003e20000100800 */
[----:B0-----:R-:W-:-:S05]  /*9ae0*/  SEL R0, R22, R14, !P2 ;  /* 0x0000000e16007207 */ /* 0x001fca0005000000 */
[----:B------:R0:W-:Y:S01]  /*9af0*/  STL [R1+0xf0], R0 ;  /* 0x0000f00001007387 */ /* 0x0001e20000100800 */
[C---:B------:R-:W-:Y:S02]  /*9b00*/  SEL R5, R22.reuse, R12, !P2 ;  /* 0x0000000c16057207 */ /* 0x040fe40005000000 */
[----:B-1----:R-:W-:-:S03]  /*9b10*/  SEL R2, R22, R11, !P2 ;  /* 0x0000000b16027207 */ /* 0x002fc60005000000 */
[----:B------:R-:W-:Y:S01]  /*9b20*/  STL [R1+0xec], R5 ;  /* 0x0000ec0501007387 */ /* 0x000fe20000100800 */
[----:B0-----:R-:W-:-:S03]  /*9b30*/  SEL R0, R22, R29, !P2 ;  /* 0x0000001d16007207 */ /* 0x001fc60005000000 */
[----:B------:R0:W-:Y:S01]  /*9b40*/  STL [R1+0xe8], R2 ;  /* 0x0000e80201007387 */ /* 0x0001e20000100800 */
[----:B------:R-:W-:-:S03]  /*9b50*/  SEL R3, R22, R3, !P2 ;  /* 0x0000000316037207 */ /* 0x000fc60005000000 */
[----:B------:R1:W-:Y:S01]  /*9b60*/  STL [R1+0xe4], R0 ;  /* 0x0000e40001007387 */ /* 0x0003e20000100800 */
[----:B0-----:R-:W-:-:S03]  /*9b70*/  SEL R2, R22, R9, !P2 ;  /* 0x0000000916027207 */ /* 0x001fc60005000000 */
[----:B------:R0:W-:Y:S01]  /*9b80*/  STL [R1+0xe0], R3 ;  /* 0x0000e00301007387 */ /* 0x0001e20000100800 */
[----:B-1----:R-:W-:-:S03]  /*9b90*/  SEL R0, R22, R28, !P2 ;  /* 0x0000001c16007207 */ /* 0x002fc60005000000 */
[----:B------:R1:W-:Y:S01]  /*9ba0*/  STL [R1+0xdc], R2 ;  /* 0x0000dc0201007387 */ /* 0x0003e20000100800 */
[----:B0-----:R-:W-:-:S03]  /*9bb0*/  SEL R3, R22, R4, !P2 ;  /* 0x0000000416037207 */ /* 0x001fc60005000000 */
[----:B------:R0:W-:Y:S01]  /*9bc0*/  STL [R1+0xd8], R0 ;  /* 0x0000d80001007387 */ /* 0x0001e20000100800 */
[----:B-1----:R-:W-:-:S03]  /*9bd0*/  SEL R2, R22, R16, !P2 ;  /* 0x0000001016027207 */ /* 0x002fc60005000000 */
[----:B------:R-:W-:Y:S04]  /*9be0*/  STL [R1+0xd4], R3 ;  /* 0x0000d40301007387 */ /* 0x000fe80000100800 */
[----:B------:R-:W2:Y:S01]  /*9bf0*/  LDL.LU R25, [R1+0xb0] ;  /* 0x0000b00001197983 */ /* 0x000ea20000300800 */
[----:B0-----:R-:W-:-:S03]  /*9c00*/  SEL R0, R22, R21, !P2 ;  /* 0x0000001516007207 */ /* 0x001fc60005000000 */
[----:B------:R0:W-:Y:S04]  /*9c10*/  STL [R1+0xd0], R2 ;  /* 0x0000d00201007387 */ /* 0x0001e80000100800 */
[----:B------:R-:W2:Y:S04]  /*9c20*/  LDL.LU R26, [R1+0x9c] ;  /* 0x00009c00011a7983 */ /* 0x000ea80000300800 */
[----:B------:R3:W-:Y:S04]  /*9c30*/  STL [R1+0xcc], R0 ;  /* 0x0000cc0001007387 */ /* 0x0007e80000100800 */
[----:B------:R-:W2:Y:S04]  /*9c40*/  LDL.LU R10, [R1+0xa0] ;  /* 0x0000a000010a7983 */ /* 0x000ea80000300800 */
[----:B------:R-:W2:Y:S04]  /*9c50*/  LDL.LU R7, [R1+0xa4] ;  /* 0x0000a40001077983 */ /* 0x000ea80000300800 */
[----:B------:R-:W2:Y:S04]  /*9c60*/  LDL.LU R6, [R1+0x94] ;  /* 0x0000940001067983 */ /* 0x000ea80000300800 */
[----:B------:R-:W2:Y:S04]  /*9c70*/  LDL.LU R8, [R1+0x88] ;  /* 0x0000880001087983 */ /* 0x000ea80000300800 */
[----:B------:R-:W2:Y:S04]  /*9c80*/  LDL.LU R5, [R1+0x84] ;  /* 0x0000840001057983 */ /* 0x000ea80000300800 */
[----:B0-----:R-:W2:Y:S01]  /*9c90*/  LDL.LU R2, [R1+0x80] ;  /* 0x0000800001027983 */ /* 0x001ea20000300800 */
[----:B---3--:R-:W-:-:S05]  /*9ca0*/  SEL R0, R22, R19, !P2 ;  /* 0x0000001316007207 */ /* 0x008fca0005000000 */
[----:B------:R0:W-:Y:S04]  /*9cb0*/  STL [R1+0xc8], R0 ;  /* 0x0000c80001007387 */ /* 0x0001e80000100800 */
[----:B------:R-:W3:Y:S04]  /*9cc0*/  LDL.LU R20, [R1+0x70] ;  /* 0x0000700001147983 */ /* 0x000ee80000300800 */
[----:B------:R-:W3:Y:S04]  /*9cd0*/  LDL.LU R18, [R1+0x6c] ;  /* 0x00006c0001127983 */ /* 0x000ee80000300800 */
[----:B------:R-:W3:Y:S04]  /*9ce0*/  LDL.LU R14, [R1+0x60] ;  /* 0x00006000010e7983 */ /* 0x000ee80000300800 */
[----:B0-----:R-:W3:Y:S04]  /*9cf0*/  LDL.LU R0, [R1+0x78] ;  /* 0x0000780001007983 */ /* 0x001ee80000300800 */
[----:B------:R-:W3:Y:S04]  /*9d00*/  LDL.LU R12, [R1+0x1f8] ;  /* 0x0001f800010c7983 */ /* 0x000ee80000300800 */
[----:B------:R-:W3:Y:S01]  /*9d10*/  LDL.LU R11, [R1+0x74] ;  /* 0x00007400010b7983 */ /* 0x000ee20000300800 */
[----:B----4-:R-:W-:-:S05]  /*9d20*/  SEL R3, R22, R17, !P2 ;  /* 0x0000001116037207 */ /* 0x010fca0005000000 */
[----:B------:R2:W-:Y:S04]  /*9d30*/  STL [R1+0xc4], R3 ;  /* 0x0000c40301007387 */ /* 0x0005e80000100800 */
[----:B------:R-:W4:Y:S04]  /*9d40*/  LDL.LU R27, [R1+0x64] ;  /* 0x00006400011b7983 */ /* 0x000f280000300800 */
[----:B------:R-:W4:Y:S01]  /*9d50*/  LDL.LU R23, [R1+0x68] ;  /* 0x0000680001177983 */ /* 0x000f220000300800 */
[----:B--2---:R-:W-:-:S05]  /*9d60*/  SEL R3, R22, R15, !P2 ;  /* 0x0000000f16037207 */ /* 0x004fca0005000000 */
[----:B------:R0:W-:Y:S04]  /*9d70*/  STL [R1+0xc0], R3 ;  /* 0x0000c00301007387 */ /* 0x0001e80000100800 */
[----:B------:R-:W2:Y:S04]  /*9d80*/  LDL.LU R29, [R1+0x1e4] ;  /* 0x0001e400011d7983 */ /* 0x000ea80000300800 */
[----:B0-----:R-:W2:Y:S01]  /*9d90*/  LDL.LU R3, [R1+0x1e8] ;  /* 0x0001e80001037983 */ /* 0x001ea20000300800 */
[----:B------:R-:W-:-:S05]  /*9da0*/  SEL R4, R22, R13, !P2 ;  /* 0x0000000d16047207 */ /* 0x000fca0005000000 */
[----:B------:R0:W-:Y:S04]  /*9db0*/  STL [R1+0xbc], R4 ;  /* 0x0000bc0401007387 */ /* 0x0001e80000100800 */
[----:B------:R-:W2:Y:S04]  /*9dc0*/  LDL.LU R9, [R1+0x1e0] ;  /* 0x0001e00001097983 */ /* 0x000ea80000300800 */
[----:B------:R-:W2:Y:S04]  /*9dd0*/  LDL.LU R28, [R1+0x1c8] ;  /* 0x0001c800011c7983 */ /* 0x000ea80000300800 */
[----:B0-----:R-:W2:Y:S04]  /*9de0*/  LDL.LU R4, [R1+0x58] ;  /* 0x0000580001047983 */ /* 0x001ea80000300800 */
[----:B------:R-:W2:Y:S04]  /*9df0*/  LDL.LU R16, [R1+0x54] ;  /* 0x0000540001107983 */ /* 0x000ea80000300800 */
[----:B------:R-:W2:Y:S04]  /*9e00*/  LDL.LU R21, [R1+0x1a0] ;  /* 0x0001a00001157983 */ /* 0x000ea80000300800 */
[----:B------:R-:W2:Y:S04]  /*9e10*/  LDL.LU R19, [R1+0x19c] ;  /* 0x00019c0001137983 */ /* 0x000ea80000300800 */
[----:B------:R-:W2:Y:S04]  /*9e20*/  LDL.LU R17, [R1+0x198] ;  /* 0x0001980001117983 */ /* 0x000ea80000300800 */
[----:B------:R-:W2:Y:S04]  /*9e30*/  LDL.LU R15, [R1+0x180] ;  /* 0x00018000010f7983 */ /* 0x000ea80000300800 */
[----:B------:R-:W2:Y:S01]  /*9e40*/  LDL.LU R13, [R1+0x168] ;  /* 0x00016800010d7983 */ /* 0x000ea20000300800 */
[----:B------:R-:W-:-:S05]  /*9e50*/  SEL R25, R22, R25, !P2 ;  /* 0x0000001916197207 */ /* 0x000fca0005000000 */
[----:B------:R0:W-:Y:S01]  /*9e60*/  STL [R1+0xb8], R25 ;  /* 0x0000b81901007387 */ /* 0x0001e20000100800 */
[----:B------:R-:W-:-:S03]  /*9e70*/  SEL R26, R22, R26, !P2 ;  /* 0x0000001a161a7207 */ /* 0x000fc60005000000 */
[----:B0-----:R-:W2:Y:S01]  /*9e80*/  LDL.LU R25, [R1+0x18ec] ;  /* 0x0018ec0001197983 */ /* 0x001ea20000300800 */
[----:B------:R-:W-:-:S03]  /*9e90*/  SEL R10, R22, R10, !P2 ;  /* 0x0000000a160a7207 */ /* 0x000fc60005000000 */
[----:B------:R0:W-:Y:S01]  /*9ea0*/  STL [R1+0xb4], R26 ;  /* 0x0000b41a01007387 */ /* 0x0001e20000100800 */
[C---:B------:R-:W-:Y:S02]  /*9eb0*/  SEL R7, R22.reuse, R7, !P2 ;  /* 0x0000000716077207 */ /* 0x040fe40005000000 */
[C---:B------:R-:W-:Y:S01]  /*9ec0*/  SEL R6, R22.reuse, R6, !P2 ;  /* 0x0000000616067207 */ /* 0x040fe20005000000 */
[----:B0-----:R-:W2:Y:S01]  /*9ed0*/  LDL.LU R26, [R1+0x18e8] ;  /* 0x0018e800011a7983 */ /* 0x001ea20000300800 */
[----:B------:R-:W-:-:S03]  /*9ee0*/  SEL R8, R22, R8, !P2 ;  /* 0x0000000816087207 */ /* 0x000fc60005000000 */
[----:B------:R0:W-:Y:S01]  /*9ef0*/  STL [R1+0xb0], R10 ;  /* 0x0000b00a01007387 */ /* 0x0001e20000100800 */
[C---:B------:R-:W-:Y:S02]  /*9f00*/  SEL R5, R22.reuse, R5, !P2 ;  /* 0x0000000516057207 */ /* 0x040fe40005000000 */
[C---:B------:R-:W-:Y:S01]  /*9f10*/  SEL R2, R22.reuse, R2, !P2 ;  /* 0x0000000216027207 */ /* 0x040fe20005000000 */
[----:B0-----:R-:W2:Y:S04]  /*9f20*/  LDL.LU R10, [R1+0x18e4] ;  /* 0x0018e400010a7983 */ /* 0x001ea80000300800 */
[----:B------:R0:W-:Y:S04]  /*9f30*/  STL [R1+0xac], R7 ;  /* 0x0000ac0701007387 */ /* 0x0001e80000100800 */
[----:B0-----:R-:W2:Y:S01]  /*9f40*/  LDL.LU R7, [R1+0x18e0] ;  /* 0x0018e00001077983 */ /* 0x001ea20000300800 */
[----:B---3--:R-:W-:-:S03]  /*9f50*/  SEL R20, R22, R20, !P2 ;  /* 0x0000001416147207 */ /* 0x008fc60005000000 */
[----:B------:R0:W-:Y:S01]  /*9f60*/  STL [R1+0xa4], R6 ;  /* 0x0000a40601007387 */ /* 0x0001e20000100800 */
[C---:B------:R-:W-:Y:S02]  /*9f70*/  SEL R18, R22.reuse, R18, !P2 ;  /* 0x0000001216127207 */ /* 0x040fe40005000000 */
[C---:B------:R-:W-:Y:S01]  /*9f80*/  SEL R14, R22.reuse, R14, !P2 ;  /* 0x0000000e160e7207 */ /* 0x040fe20005000000 */
[----:B0-----:R-:W3:Y:S04]  /*9f90*/  LDL.LU R6, [R1+0x18dc] ;  /* 0x0018dc0001067983 */ /* 0x001ee80000300800 */
[----:B------:R0:W-:Y:S01]  /*9fa0*/  STL [R1+0xa0], R8 ;  /* 0x0000a00801007387 */ /* 0x0001e20000100800 */
[----:B------:R-:W-:-:S03]  /*9fb0*/  SEL R0, R22, R0, !P2 ;  /* 0x0000000016007207 */ /* 0x000fc60005000000 */
[----:B0-----:R-:W3:Y:S04]  /*9fc0*/  LDL.LU R8, [R1+0x128] ;  /* 0x0001280001087983 */ /* 0x001ee80000300800 */
[----:B------:R0:W-:Y:S01]  /*9fd0*/  STL [R1+0x9c], R5 ;  /* 0x00009c0501007387 */ /* 0x0001e20000100800 */
[----:B------:R-:W-:-:S03]  /*9fe0*/  SEL R12, R22, R12, !P2 ;  /* 0x0000000c160c7207 */ /* 0x000fc60005000000 */
[----:B0-----:R-:W3:Y:S04]  /*9ff0*/  LDL.LU R5, [R1+0x18d8] ;  /* 0x0018d80001057983 */ /* 0x001ee80000300800 */
[----:B------:R0:W-:Y:S01]  /*a000*/  STL [R1+0x94], R2 ;  /* 0x0000940201007387 */ /* 0x0001e20000100800 */
[----:B------:R-:W-:-:S03]  /*a010*/  SEL R11, R22, R11, !P2 ;  /* 0x0000000b160b7207 */ /* 0x000fc60005000000 */
[----:B0-----:R-:W3:Y:S04]  /*a020*/  LDL.LU R2, [R1+0x18d4] ;  /* 0x0018d40001027983 */ /* 0x001ee80000300800 */
[----:B------:R0:W-:Y:S04]  /*a030*/  STL [R1+0x88], R20 ;  /* 0x0000881401007387 */ /* 0x0001e80000100800 */
        /* <DEDUP_REMOVED lines=10> */
[----:B0-----:R-:W3:Y:S01]  /*a0e0*/  LDL.LU R11, [R1+0x18c0] ;  /* 0x0018c000010b7983 */ /* 0x001ee20000300800 */
[----:B----4-:R-:W-:-:S02]  /*a0f0*/  SEL R27, R22, R27, !P2 ;  /* 0x0000001b161b7207 */ /* 0x010fc40005000000 */
[----:B------:R-:W-:-:S03]  /*a100*/  SEL R23, R22, R23, !P2 ;  /* 0x0000001716177207 */ /* 0x000fc60005000000 */
[----:B------:R0:W-:Y:S04]  /*a110*/  STL [R1+0x70], R27 ;  /* 0x0000701b01007387 */ /* 0x0001e80000100800 */
[----:B0-----:R-:W4:Y:S04]  /*a120*/  LDL.LU R27, [R1+0x98] ;  /* 0x00009800011b7983 */ /* 0x001f280000300800 */
[----:B------:R0:W-:Y:S01]  /*a130*/  STL [R1+0x6c], R23 ;  /* 0x00006c1701007387 */ /* 0x0001e20000100800 */
[----:B--2---:R-:W-:-:S03]  /*a140*/  SEL R29, R22, R29, !P2 ;  /* 0x0000001d161d7207 */ /* 0x004fc60005000000 */
[----:B0-----:R-:W2:Y:S01]  /*a150*/  LDL.LU R23, [R1+0x8c] ;  /* 0x00008c0001177983 */ /* 0x001ea20000300800 */
[----:B------:R-:W-:-:S03]  /*a160*/  SEL R3, R22, R3, !P2 ;  /* 0x0000000316037207 */ /* 0x000fc60005000000 */
        /* <DEDUP_REMOVED lines=13> */
[----:B------:R0:W-:Y:S01]  /*a240*/  STL [R1+0x5c], R28 ;  /* 0x00005c1c01007387 */ /* 0x0001e20000100800 */
[----:B------:R-:W-:-:S03]  /*a250*/  SEL R15, R22, R15, !P2 ;  /* 0x0000000f160f7207 */ /* 0x000fc60005000000 */
[----:B0-----:R-:W2:Y:S04]  /*a260*/  LDL.LU R28, [R1+0x18b0] ;  /* 0x0018b000011c7983 */ /* 0x001ea80000300800 */
[----:B------:R0:W-:Y:S01]  /*a270*/  STL [R1+0x58], R4 ;  /* 0x0000580401007387 */ /* 0x0001e20000100800 */
[----:B------:R-:W-:-:S03]  /*a280*/  SEL R13, R22, R13, !P2 ;  /* 0x0000000d160d7207 */ /* 0x000fc60005000000 */
[----:B0-----:R-:W2:Y:S04]  /*a290*/  LDL.LU R4, [R1+0x18ac] ;  /* 0x0018ac0001047983 */ /* 0x001ea80000300800 */
[----:B------:R0:W-:Y:S04]  /*a2a0*/  STL [R1+0x54], R16 ;  /* 0x0000541001007387 */ /* 0x0001e80000100800 */
        /* <DEDUP_REMOVED lines=8> */
[----:B0-----:R-:W4:Y:S04]  /*a330*/  LDL.LU R15, [R1+0x1898] ;  /* 0x00189800010f7983 */ /* 0x001f280000300800 */
[----:B------:R0:W-:Y:S04]  /*a340*/  STL [R1+0x38], R13 ;  /* 0x0000380d01007387 */ /* 0x0001e80000100800 */
[----:B0-----:R-:W4:Y:S01]  /*a350*/  LDL.LU R13, [R1+0x1894] ;  /* 0x00189400010d7983 */ /* 0x001f220000300800 */
[----:B---3--:R-:W-:-:S02]  /*a360*/  SEL R8, R22, R8, !P2 ;  /* 0x0000000816087207 */ /* 0x008fc40005000000 */
[C---:B--2---:R-:W-:Y:S02]  /*a370*/  SEL R17, R22.reuse, R17, !P2 ;  /* 0x0000001116117207 */ /* 0x044fe40005000000 */
[C---:B----4-:R-:W-:Y:S02]  /*a380*/  SEL R15, R22.reuse, R15, !P2 ;  /* 0x0000000f160f7207 */ /* 0x050fe40005000000 */
[----:B------:R-:W-:-:S05]  /*a390*/  SEL R13, R22, R13, !P2 ;  /* 0x0000000d160d7207 */ /* 0x000fca0005000000 */
[----:B------:R0:W-:Y:S04]  /*a3a0*/  STL [R1+0x34], R13 ;  /* 0x0000340d01007387 */ /* 0x0001e80000100800 */
[----:B0-----:R-:W2:Y:S04]  /*a3b0*/  LDL.LU R13, [R1+0x44] ;  /* 0x00004400010d7983 */ /* 0x001ea80000300800 */
[----:B------:R0:W-:Y:S04]  /*a3c0*/  STL [R1+0x30], R15 ;  /* 0x0000300f01007387 */ /* 0x0001e80000100800 */
[----:B0-----:R-:W3:Y:S04]  /*a3d0*/  LDL.LU R15, [R1+0xc] ;  /* 0x00000c00010f7983 */ /* 0x001ee80000300800 */
[----:B------:R0:W-:Y:S04]  /*a3e0*/  STL [R1+0x2c], R17 ;  /* 0x00002c1101007387 */ /* 0x0001e80000100800 */
[----:B0-----:R-:W4:Y:S04]  /*a3f0*/  LDL.LU R17, [R1+0x10] ;  /* 0x0000100001117983 */ /* 0x001f280000300800 */
[----:B------:R0:W-:Y:S02]  /*a400*/  STL [R1+0x28], R8 ;  /* 0x0000280801007387 */ /* 0x0001e40000100800 */
[----:B0-----:R-:W-:-:S02]  /*a410*/  SEL R8, R22, R19, !P2 ;  /* 0x0000001316087207 */ /* 0x001fc40005000000 */
[----:B------:R-:W4:Y:S01]  /*a420*/  LDL.LU R19, [R1+0x48] ;  /* 0x0000480001137983 */ /* 0x000f220000300800 */
[----:B------:R-:W-:-:S03]  /*a430*/  SEL R21, R22, R21, !P2 ;  /* 0x0000001516157207 */ /* 0x000fc60005000000 */
[----:B------:R0:W-:Y:S01]  /*a440*/  STL [R1+0x24], R8 ;  /* 0x0000240801007387 */ /* 0x0001e20000100800 */
[C---:B------:R-:W-:Y:S02]  /*a450*/  SEL R16, R22.reuse, R16, !P2 ;  /* 0x0000001016107207 */ /* 0x040fe40005000000 */
[C---:B------:R-:W-:Y:S01]  /*a460*/  SEL R0, R22.reuse, R0, !P2 ;  /* 0x0000000016007207 */ /* 0x040fe20005000000 */
[----:B------:R-:W-:Y:S01]  /*a470*/  STL [R1+0x20], R21 ;  /* 0x0000201501007387 */ /* 0x000fe20000100800 */
[C---:B------:R-:W-:Y:S02]  /*a480*/  SEL R28, R22.reuse, R28, !P2 ;  /* 0x0000001c161c7207 */ /* 0x040fe40005000000 */
[C---:B0-----:R-:W-:Y:S02]  /*a490*/  SEL R8, R22.reuse, R4, !P2 ;  /* 0x0000000416087207 */ /* 0x041fe40005000000 */
[C---:B------:R-:W-:Y:S02]  /*a4a0*/  SEL R27, R22.reuse, R27, !P2 ;  /* 0x0000001b161b7207 */ /* 0x040fe40005000000 */
[C---:B------:R-:W-:Y:S01]  /*a4b0*/  SEL R23, R22.reuse, R23, !P2 ;  /* 0x0000001716177207 */ /* 0x040fe20005000000 */
[----:B------:R-:W-:Y:S01]  /*a4c0*/  STL [R1+0x1808], R8 ;  /* 0x0018080801007387 */ /* 0x000fe20000100800 */
[----:B------:R-:W-:-:S03]  /*a4d0*/  SEL R9, R22, R9, !P2 ;  /* 0x0000000916097207 */ /* 0x000fc60005000000 */
[----:B------:R4:W-:Y:S04]  /*a4e0*/  STL [R1+0x1c], R16 ;  /* 0x00001c1001007387 */ /* 0x0009e80000100800 */
[----:B------:R-:W-:Y:S04]  /*a4f0*/  STL [R1+0x180c], R0 ;  /* 0x00180c0001007387 */ /* 0x000fe80000100800 */
[----:B------:R-:W-:Y:S04]  /*a500*/  STL [R1+0x1810], R28 ;  /* 0x0018101c01007387 */ /* 0x000fe80000100800 */
[----:B------:R-:W-:Y:S04]  /*a510*/  STL [R1+0x1814], R27 ;  /* 0x0018141b01007387 */ /* 0x000fe80000100800 */
[----:B------:R-:W-:Y:S01]  /*a520*/  STL [R1+0x1818], R23 ;  /* 0x0018181701007387 */ /* 0x000fe20000100800 */
[----:B--2---:R-:W-:-:S02]  /*a530*/  SEL R13, R22, R13, !P2 ;  /* 0x0000000d160d7207 */ /* 0x004fc40005000000 */
[C---:B---3--:R-:W-:Y:S02]  /*a540*/  SEL R15, R22.reuse, R15, !P2 ;  /* 0x0000000f160f7207 */ /* 0x048fe40005000000 */
[C---:B----4-:R-:W-:Y:S02]  /*a550*/  SEL R16, R22.reuse, R17, !P2 ;  /* 0x0000001116107207 */ /* 0x050fe40005000000 */
[C---:B------:R-:W-:Y:S02]  /*a560*/  SEL R17, R22.reuse, R3, !P2 ;  /* 0x0000000316117207 */ /* 0x040fe40005000000 */
[----:B------:R-:W-:-:S05]  /*a570*/  SEL R4, R22, R19, !P2 ;  /* 0x0000001316047207 */ /* 0x000fca0005000000 */
[----:B------:R-:W-:Y:S04]  /*a580*/  STL [R1+0x181c], R4 ;  /* 0x00181c0401007387 */ /* 0x000fe80000100800 */
[----:B------:R-:W-:Y:S04]  /*a590*/  STL [R1+0x1820], R13 ;  /* 0x0018200d01007387 */ /* 0x000fe80000100800 */
[----:B------:R-:W-:Y:S01]  /*a5a0*/  STL [R1+0x1824], R9 ;  /* 0x0018240901007387 */ /* 0x000fe20000100800 */
[----:B------:R-:W-:-:S03]  /*a5b0*/  SEL R19, R22, R29, !P2 ;  /* 0x0000001d16137207 */ /* 0x000fc60005000000 */
[----:B------:R-:W-:Y:S04]  /*a5c0*/  STL [R1+0x1828], R15 ;  /* 0x0018280f01007387 */ /* 0x000fe80000100800 */
[----:B------:R0:W-:Y:S04]  /*a5d0*/  STL [R1+0x182c], R16 ;  /* 0x00182c1001007387 */ /* 0x0001e80000100800 */
[----:B------:R-:W2:Y:S04]  /*a5e0*/  LDL.LU R3, [R1+0x1890] ;  /* 0x0018900001037983 */ /* 0x000ea80000300800 */
[----:B------:R-:W-:Y:S04]  /*a5f0*/  STL [R1+0x1830], R17 ;  /* 0x0018301101007387 */ /* 0x000fe80000100800 */
[----:B------:R-:W3:Y:S04]  /*a600*/  LDL.LU R29, [R1+0x188c] ;  /* 0x00188c00011d7983 */ /* 0x000ee80000300800 */
[----:B0-----:R-:W4:Y:S04]  /*a610*/  LDL.LU R16, [R1+0x1ec] ;  /* 0x0001ec0001107983 */ /* 0x001f280000300800 */
[----:B------:R-:W4:Y:S04]  /*a620*/  LDL.LU R15, [R1+0x1f4] ;  /* 0x0001f400010f7983 */ /* 0x000f280000300800 */
[----:B------:R-:W4:Y:S04]  /*a630*/  LDL.LU R9, [R1+0x1f0] ;  /* 0x0001f00001097983 */ /* 0x000f280000300800 */
[----:B------:R-:W4:Y:S04]  /*a640*/  LDL.LU R13, [R1+0x1dc] ;  /* 0x0001dc00010d7983 */ /* 0x000f280000300800 */
[----:B------:R-:W4:Y:S04]  /*a650*/  LDL.LU R4, [R1+0x1d8] ;  /* 0x0001d80001047983 */ /* 0x000f280000300800 */
[----:B------:R-:W4:Y:S04]  /*a660*/  LDL.LU R23, [R1+0x1d4] ;  /* 0x0001d40001177983 */ /* 0x000f280000300800 */
[----:B------:R-:W4:Y:S04]  /*a670*/  LDL.LU R27, [R1+0x1d0] ;  /* 0x0001d000011b7983 */ /* 0x000f280000300800 */
[----:B------:R-:W4:Y:S04]  /*a680*/  LDL.LU R28, [R1+0x1cc] ;  /* 0x0001cc00011c7983 */ /* 0x000f280000300800 */
[----:B------:R-:W0:Y:S01]  /*a690*/  S2R R21, SR_TID.X ;  /* 0x0000000000157919 */ /* 0x000e220000002100 */
[----:B------:R-:W-:-:S02]  /*a6a0*/  SEL R11, R22, R11, !P2 ;  /* 0x0000000b160b7207 */ /* 0x000fc40005000000 */
[C---:B------:R-:W-:Y:S01]  /*a6b0*/  SEL R12, R22.reuse, R12, !P2 ;  /* 0x0000000c160c7207 */ /* 0x040fe20005000000 */
[----:B------:R-:W4:Y:S01]  /*a6c0*/  LDL.LU R0, [R1+0x1c4] ;  /* 0x0001c40001007983 */ /* 0x000f220000300800 */
[C---:B------:R-:W-:Y:S02]  /*a6d0*/  SEL R14, R22.reuse, R14, !P2 ;  /* 0x0000000e160e7207 */ /* 0x040fe40005000000 */
[C---:B------:R-:W-:Y:S01]  /*a6e0*/  SEL R18, R22.reuse, R18, !P2 ;  /* 0x0000001216127207 */ /* 0x040fe20005000000 */
[----:B------:R-:W4:Y:S01]  /*a6f0*/  LDL.LU R8, [R1+0x1c0] ;  /* 0x0001c00001087983 */ /* 0x000f220000300800 */
[C---:B------:R-:W-:Y:S02]  /*a700*/  SEL R20, R22.reuse, R20, !P2 ;  /* 0x0000001416147207 */ /* 0x040fe40005000000 */
[C---:B------:R-:W-:Y:S01]  /*a710*/  SEL R2, R22.reuse, R2, !P2 ;  /* 0x0000000216027207 */ /* 0x040fe20005000000 */
[----:B------:R-:W-:Y:S01]  /*a720*/  STL [R1+0x1834], R19 ;  /* 0x0018341301007387 */ /* 0x000fe20000100800 */
[----:B------:R-:W-:Y:S01]  /*a730*/  SEL R5, R22, R5, !P2 ;  /* 0x0000000516057207 */ /* 0x000fe20005000000 */
[----:B------:R-:W-:-:S02]  /*a740*/  @!P4 IMAD.MOV R24, RZ, RZ, -R24 ;  /* 0x000000ffff18c224 */ /* 0x000fc400078e0a18 */
[----:B------:R-:W-:Y:S01]  /*a750*/  STL [R1+0x1838], R11 ;  /* 0x0018380b01007387 */ /* 0x000fe20000100800 */
[----:B------:R-:W-:-:S03]  /*a760*/  SEL R6, R22, R6, !P2 ;  /* 0x0000000616067207 */ /* 0x000fc60005000000 */
[----:B------:R-:W-:Y:S01]  /*a770*/  STL [R1+0x183c], R12 ;  /* 0x00183c0c01007387 */ /* 0x000fe20000100800 */
[----:B0-----:R-:W-:-:S03]  /*a780*/  LOP3.LUT R21, R21, 0x1f, RZ, 0xc0, !PT ;  /* 0x0000001f15157812 */ /* 0x001fc600078ec0ff */
[----:B------:R-:W-:Y:S01]  /*a790*/  STL [R1+0x1840], R14 ;  /* 0x0018400e01007387 */ /* 0x000fe20000100800 */
[C---:B------:R-:W-:Y:S02]  /*a7a0*/  SEL R7, R22.reuse, R7, !P2 ;  /* 0x0000000716077207 */ /* 0x040fe40005000000 */
[C---:B------:R-:W-:Y:S01]  /*a7b0*/  SEL R10, R22.reuse, R10, !P2 ;  /* 0x0000000a160a7207 */ /* 0x040fe20005000000 */
[----:B------:R-:W-:Y:S01]  /*a7c0*/  STL [R1+0x1844], R18 ;  /* 0x0018441201007387 */ /* 0x000fe20000100800 */
[----:B------:R-:W-:Y:S01]  /*a7d0*/  IMAD R21, R21, c[0x0][0x18c], RZ ;  /* 0x0000630015157a24 */ /* 0x000fe200078e02ff */
[C---:B------:R-:W-:Y:S02]  /*a7e0*/  SEL R26, R22.reuse, R26, !P2 ;  /* 0x0000001a161a7207 */ /* 0x040fe40005000000 */
[----:B------:R-:W-:Y:S01]  /*a7f0*/  STL [R1+0x1848], R20 ;  /* 0x0018481401007387 */ /* 0x000fe20000100800 */
[----:B------:R-:W-:-:S03]  /*a800*/  SEL R25, R22, R25, !P2 ;  /* 0x0000001916197207 */ /* 0x000fc60005000000 */
[----:B------:R0:W-:Y:S01]  /*a810*/  STL [R1+0x184c], R2 ;  /* 0x00184c0201007387 */ /* 0x0001e20000100800 */
[----:B------:R-:W-:-:S03]  /*a820*/  SEL R22, R22, R24, !P2 ;  /* 0x0000001816167207 */ /* 0x000fc60005000000 */
[----:B------:R1:W-:Y:S01]  /*a830*/  STL [R1+0x1850], R5 ;  /* 0x0018500501007387 */ /* 0x0003e20000100800 */
[----:B------:R-:W-:-:S03]  /*a840*/  LEA.HI.X.SX32 R21, R21, c[0x0][0x16c], 0x1, P3 ;  /* 0x00005b0015157a11 */ /* 0x000fc600018f0eff */
[----:B------:R-:W-:Y:S04]  /*a850*/  STL [R1+0x1854], R6 ;  /* 0x0018540601007387 */ /* 0x000fe80000100800 */
[----:B------:R-:W-:Y:S04]  /*a860*/  STL [R1+0x1858], R7 ;  /* 0x0018580701007387 */ /* 0x000fe80000100800 */
[----:B------:R-:W-:Y:S04]  /*a870*/  STL [R1+0x185c], R10 ;  /* 0x00185c0a01007387 */ /* 0x000fe80000100800 */
[----:B------:R-:W-:Y:S04]  /*a880*/  STL [R1+0x1860], R26 ;  /* 0x0018601a01007387 */ /* 0x000fe80000100800 */
[----:B------:R-:W-:Y:S04]  /*a890*/  STL [R1+0x1864], R25 ;  /* 0x0018641901007387 */ /* 0x000fe80000100800 */
[----:B------:R-:W-:Y:S04]  /*a8a0*/  STL [R1+0x1868], R22 ;  /* 0x0018681601007387 */ /* 0x000fe80000100800 */
[----:B------:R-:W-:Y:S01]  /*a8b0*/  STL [R1+0x186c], R21 ;  /* 0x00186c1501007387 */ /* 0x000fe20000100800 */
[----:B--2---:R-:W-:-:S02]  /*a8c0*/  IMAD R3, R3, c[0x0][0x184], RZ ;  /* 0x0000610003037a24 */ /* 0x004fc400078e02ff */
[----:B---3--:R-:W-:Y:S02]  /*a8d0*/  IMAD R29, R29, c[0x0][0x184], RZ ;  /* 0x000061001d1d7a24 */ /* 0x008fe400078e02ff */
[----:B----4-:R-:W-:-:S05]  /*a8e0*/  IMAD R24, R16, c[0x0][0x190], RZ ;  /* 0x0000640010187a24 */ /* 0x010fca00078e02ff */
[----:B------:R-:W-:Y:S04]  /*a8f0*/  STL [R1+0x1870], R24 ;  /* 0x0018701801007387 */ /* 0x000fe80000100800 */
[----:B------:R-:W-:Y:S04]  /*a900*/  STL [R1+0x17a4], R29 ;  /* 0x0017a41d01007387 */ /* 0x000fe80000100800 */
[----:B------:R2:W-:Y:S01]  /*a910*/  STL [R1+0x17a8], R3 ;  /* 0x0017a80301007387 */ /* 0x0005e20000100800 */
[----:B0-----:R-:W-:Y:S02]  /*a920*/  IMAD R2, R9, c[0x0][0x190], RZ ;  /* 0x0000640009027a24 */ /* 0x001fe400078e02ff */
[----:B-1----:R-:W-:-:S02]  /*a930*/  IMAD R5, R13, c[0x0][0x190], RZ ;  /* 0x000064000d057a24 */ /* 0x002fc400078e02ff */
[----:B--2---:R-:W-:-:S05]  /*a940*/  IMAD R3, R15, c[0x0][0x190], RZ ;  /* 0x000064000f037a24 */ /* 0x004fca00078e02ff */
[----:B------:R0:W-:Y:S04]  /*a950*/  STL [R1+0xc], R3 ;  /* 0x00000c0301007387 */ /* 0x0001e80000100800 */
[----:B------:R1:W-:Y:S01]  /*a960*/  STL [R1+0x10], R2 ;  /* 0x0000100201007387 */ /* 0x0003e20000100800 */
[----:B0-----:R-:W-:-:S03]  /*a970*/  IMAD R3, R4, c[0x0][0x190], RZ ;  /* 0x0000640004037a24 */ /* 0x001fc600078e02ff */
[----:B------:R-:W-:Y:S01]  /*a980*/  STL [R1+0x14], R5 ;  /* 0x0000140501007387 */ /* 0x000fe20000100800 */
[----:B------:R-:W-:Y:S02]  /*a990*/  IMAD R4, R27, c[0x0][0x190], RZ ;  /* 0x000064001b047a24 */ /* 0x000fe400078e02ff */
[----:B-1----:R-:W-:Y:S01]  /*a9a0*/  IMAD R2, R23, c[0x0][0x190], RZ ;  /* 0x0000640017027a24 */ /* 0x002fe200078e02ff */
[----:B------:R0:W-:Y:S04]  /*a9b0*/  STL [R1+0x18], R3 ;  /* 0x0000180301007387 */ /* 0x0001e80000100800 */
[----:B------:R-:W-:Y:S01]  /*a9c0*/  STL [R1+0x44], R2 ;  /* 0x0000440201007387 */ /* 0x000fe20000100800 */
[----:B0-----:R-:W-:-:S03]  /*a9d0*/  IMAD R3, R28, c[0x0][0x190], RZ ;  /* 0x000064001c037a24 */ /* 0x001fc600078e02ff */
[----:B------:R-:W-:Y:S04]  /*a9e0*/  STL [R1+0x48], R4 ;  /* 0x0000480401007387 */ /* 0x000fe80000100800 */
[----:B------:R0:W-:Y:S04]  /*a9f0*/  STL [R1+0x8c], R3 ;  /* 0x00008c0301007387 */ /* 0x0001e80000100800 */
[----:B0-----:R-:W2:Y:S01]  /*aa00*/  LDL.LU R3, [R1+0x1b4] ;  /* 0x0001b40001037983 */ /* 0x001ea20000300800 */
[----:B------:R-:W-:Y:S02]  /*aa10*/  IMAD R2, R0, c[0x0][0x190], RZ ;  /* 0x0000640000027a24 */ /* 0x000fe400078e02ff */
[----:B------:R-:W-:-:S03]  /*aa20*/  IMAD R0, R8, c[0x0][0x190], RZ ;  /* 0x0000640008007a24 */ /* 0x000fc600078e02ff */
[----:B------:R-:W-:Y:S04]  /*aa30*/  STL [R1+0x90], R2 ;  /* 0x0000900201007387 */ /* 0x000fe80000100800 */
[----:B--2---:R0:W-:Y:S04]  /*aa40*/  STL [R1+0x1884], R3 ;  /* 0x0018840301007387 */ /* 0x0041e80000100800 */
[----:B------:R-:W-:Y:S04]  /*aa50*/  STL [R1+0x98], R0 ;  /* 0x0000980001007387 */ /* 0x000fe80000100800 */
[----:B0-----:R-:W2:Y:S04]  /*aa60*/  LDL.LU R3, [R1+0x1b8] ;  /* 0x0001b80001037983 */ /* 0x001ea80000300800 */
[----:B--2---:R0:W-:Y:S04]  /*aa70*/  STL [R1+0x1888], R3 ;  /* 0x0018880301007387 */ /* 0x0041e80000100800 */
[----:B0-----:R-:W2:Y:S04]  /*aa80*/  LDL.LU R3, [R1+0x1bc] ;  /* 0x0001bc0001037983 */ /* 0x001ea80000300800 */
[----:B------:R-:W3:Y:S04]  /*aa90*/  LDL.LU R29, [R1+0x1b0] ;  /* 0x0001b000011d7983 */ /* 0x000ee80000300800 */
[----:B------:R-:W4:Y:S04]  /*aaa0*/  LDL.LU R24, [R1+0x1ac] ;  /* 0x0001ac0001187983 */ /* 0x000f280000300800 */
[----:B------:R-:W3:Y:S04]  /*aab0*/  LDL.LU R21, [R1+0x1a8] ;  /* 0x0001a80001157983 */ /* 0x000ee80000300800 */
        /* <DEDUP_REMOVED lines=24> */
[----:B------:R-:W3:Y:S01]  /*ac40*/  LDL.LU R8, [R1+0x130] ;  /* 0x0001300001087983 */ /* 0x000ee20000300800 */
[----:B--2---:R-:W-:-:S05]  /*ac50*/  IMAD R3, R3, c[0x0][0x190], RZ ;  /* 0x0000640003037a24 */ /* 0x004fca00078e02ff */
[----:B------:R0:W-:Y:S04]  /*ac60*/  STL [R1+0xa8], R3 ;  /* 0x0000a80301007387 */ /* 0x0001e80000100800 */
[----:B0-----:R-:W2:Y:S02]  /*ac70*/  LDL.LU R3, [R1+0x1888] ;  /* 0x0018880001037983 */ /* 0x001ea40000300800 */
[----:B--2---:R-:W-:-:S05]  /*ac80*/  IMAD R3, R3, c[0x0][0x190], RZ ;  /* 0x0000640003037a24 */ /* 0x004fca00078e02ff */
[----:B------:R0:W-:Y:S04]  /*ac90*/  STL [R1+0x128], R3 ;  /* 0x0001280301007387 */ /* 0x0001e80000100800 */
[----:B0-----:R-:W2:Y:S01]  /*aca0*/  LDL.LU R3, [R1+0x1884] ;  /* 0x0018840001037983 */ /* 0x001ea20000300800 */
[----:B---3--:R-:W-:Y:S02]  /*acb0*/  IMAD R29, R29, c[0x0][0x190], RZ ;  /* 0x000064001d1d7a24 */ /* 0x008fe400078e02ff */
[----:B------:R-:W-:Y:S02]  /*acc0*/  IMAD R21, R21, c[0x0][0x190], RZ ;  /* 0x0000640015157a24 */ /* 0x000fe400078e02ff */
[----:B------:R-:W-:Y:S02]  /*acd0*/  IMAD R22, R22, c[0x0][0x190], RZ ;  /* 0x0000640016167a24 */ /* 0x000fe400078e02ff */
[----:B------:R-:W-:-:S02]  /*ace0*/  IMAD R10, R10, c[0x0][0x190], RZ ;  /* 0x000064000a0a7a24 */ /* 0x000fc400078e02ff */
[----:B------:R-:W-:Y:S02]  /*acf0*/  IMAD R6, R6, c[0x0][0x190], RZ ;  /* 0x0000640006067a24 */ /* 0x000fe400078e02ff */
[----:B------:R-:W-:Y:S02]  /*ad00*/  IMAD R5, R5, c[0x0][0x190], RZ ;  /* 0x0000640005057a24 */ /* 0x000fe400078e02ff */
[----:B--2---:R-:W-:-:S05]  /*ad10*/  IMAD R3, R3, c[0x0][0x190], RZ ;  /* 0x0000640003037a24 */ /* 0x004fca00078e02ff */
[----:B------:R4:W-:Y:S04]  /*ad20*/  STL [R1+0x168], R3 ;  /* 0x0001680301007387 */ /* 0x0009e80000100800 */
[----:B------:R-:W-:Y:S01]  /*ad30*/  STL [R1+0x180], R29 ;  /* 0x0001801d01007387 */ /* 0x000fe20000100800 */
[----:B----4-:R-:W-:-:S05]  /*ad40*/  IMAD R3, R24, c[0x0][0x190], RZ ;  /* 0x0000640018037a24 */ /* 0x010fca00078e02ff */
[----:B------:R0:W-:Y:S04]  /*ad50*/  STL [R1+0x198], R3 ;  /* 0x0001980301007387 */ /* 0x0001e80000100800 */
[----:B------:R1:W-:Y:S01]  /*ad60*/  STL [R1+0x19c], R21 ;  /* 0x00019c1501007387 */ /* 0x0003e20000100800 */
[----:B0-----:R-:W-:-:S03]  /*ad70*/  IMAD R3, R25, c[0x0][0x190], RZ ;  /* 0x0000640019037a24 */ /* 0x001fc600078e02ff */
[----:B------:R-:W-:Y:S01]  /*ad80*/  STL [R1+0x1a0], R22 ;  /* 0x0001a01601007387 */ /* 0x000fe20000100800 */
[----:B-1----:R-:W-:-:S03]  /*ad90*/  IMAD R21, R26, c[0x0][0x190], RZ ;  /* 0x000064001a157a24 */ /* 0x002fc600078e02ff */
[----:B------:R0:W-:Y:S04]  /*ada0*/  STL [R1+0x194], R3 ;  /* 0x0001940301007387 */ /* 0x0001e80000100800 */
[----:B------:R-:W-:Y:S01]  /*adb0*/  STL [R1+0x190], R21 ;  /* 0x0001901501007387 */ /* 0x000fe20000100800 */
[----:B0-----:R-:W-:-:S03]  /*adc0*/  IMAD R3, R7, c[0x0][0x190], RZ ;  /* 0x0000640007037a24 */ /* 0x001fc600078e02ff */
[----:B------:R-:W-:Y:S04]  /*add0*/  STL [R1+0x18c], R10 ;  /* 0x00018c0a01007387 */ /* 0x000fe80000100800 */
[----:B------:R0:W-:Y:S04]  /*ade0*/  STL [R1+0x188], R3 ;  /* 0x0001880301007387 */ /* 0x0001e80000100800 */
[----:B------:R-:W-:Y:S01]  /*adf0*/  STL [R1+0x184], R6 ;  /* 0x0001840601007387 */ /* 0x000fe20000100800 */
[----:B0-----:R-:W-:-:S03]  /*ae00*/  IMAD R3, R2, c[0x0][0x190], RZ ;  /* 0x0000640002037a24 */ /* 0x001fc600078e02ff */
[----:B------:R0:W-:Y:S01]  /*ae10*/  STL [R1+0x17c], R5 ;  /* 0x00017c0501007387 */ /* 0x0001e20000100800 */
[----:B------:R-:W-:-:S03]  /*ae20*/  IMAD R2, R20, c[0x0][0x190], RZ ;  /* 0x0000640014027a24 */ /* 0x000fc600078e02ff */
[----:B------:R1:W-:Y:S01]  /*ae30*/  STL [R1+0x178], R3 ;  /* 0x0001780301007387 */ /* 0x0003e20000100800 */
[----:B0-----:R-:W-:-:S03]  /*ae40*/  IMAD R5, R18, c[0x0][0x190], RZ ;  /* 0x0000640012057a24 */ /* 0x001fc600078e02ff */
[----:B------:R0:W-:Y:S01]  /*ae50*/  STL [R1+0x174], R2 ;  /* 0x0001740201007387 */ /* 0x0001e20000100800 */
[----:B-1----:R-:W-:-:S03]  /*ae60*/  IMAD R3, R14, c[0x0][0x190], RZ ;  /* 0x000064000e037a24 */ /* 0x002fc600078e02ff */
[----:B------:R1:W-:Y:S04]  /*ae70*/  STL [R1+0x170], R5 ;  /* 0x0001700501007387 */ /* 0x0003e80000100800 */
[----:B------:R2:W-:Y:S01]  /*ae80*/  STL [R1+0x16c], R3 ;  /* 0x00016c0301007387 */ /* 0x0005e20000100800 */
[----:B0-----:R-:W-:Y:S02]  /*ae90*/  IMAD R2, R12, c[0x0][0x190], RZ ;  /* 0x000064000c027a24 */ /* 0x001fe400078e02ff */
[----:B-1----:R-:W-:-:S03]  /*aea0*/  IMAD R5, R11, c[0x0][0x190], RZ ;  /* 0x000064000b057a24 */ /* 0x002fc600078e02ff */
[----:B------:R0:W-:Y:S01]  /*aeb0*/  STL [R1+0x164], R2 ;  /* 0x0001640201007387 */ /* 0x0001e20000100800 */
[----:B--2---:R-:W-:-:S03]  /*aec0*/  IMAD R3, R19, c[0x0][0x190], RZ ;  /* 0x0000640013037a24 */ /* 0x004fc600078e02ff */
        /* <DEDUP_REMOVED lines=12> */
[----:B------:R-:W-:Y:S01]  /*af90*/  STL [R1+0x148], R5 ;  /* 0x0001480501007387 */ /* 0x000fe20000100800 */
[----:B------:R-:W-:-:S03]  /*afa0*/  IMAD R4, R27, c[0x0][0x190], RZ ;  /* 0x000064001b047a24 */ /* 0x000fc600078e02ff */
[----:B------:R1:W-:Y:S01]  /*afb0*/  STL [R1+0x144], R3 ;  /* 0x0001440301007387 */ /* 0x0003e20000100800 */
[----:B0-----:R-:W-:-:S05]  /*afc0*/  IMAD R2, R23, c[0x0][0x190], RZ ;  /* 0x0000640017027a24 */ /* 0x001fca00078e02ff */
[----:B------:R-:W-:Y:S01]  /*afd0*/  STL [R1+0x140], R2 ;  /* 0x0001400201007387 */ /* 0x000fe20000100800 */
[----:B-1----:R-:W-:-:S03]  /*afe0*/  IMAD R3, R28, c[0x0][0x190], RZ ;  /* 0x000064001c037a24 */ /* 0x002fc600078e02ff */
        /* <DEDUP_REMOVED lines=95> */
[----:B------:R0:W-:Y:S01]  /*b5e0*/  STL [R1+0xc0], R2 ;  /* 0x0000c00201007387 */ /* 0x0001e20000100800 */
[----:B-1----:R-:W-:-:S03]  /*b5f0*/  IMAD R3, R28, c[0x0][0x190], RZ ;  /* 0x000064001c037a24 */ /* 0x002fc600078e02ff */
[----:B------:R-:W-:Y:S04]  /*b600*/  STL [R1+0xbc], R4 ;  /* 0x0000bc0401007387 */ /* 0x000fe80000100800 */
[----:B------:R-:W-:Y:S04]  /*b610*/  STL [R1+0xb8], R3 ;  /* 0x0000b80301007387 */ /* 0x000fe80000100800 */
[----:B------:R-:W2:Y:S01]  /*b620*/  LDL.LU R24, [R1+0xa0] ;  /* 0x0000a00001187983 */ /* 0x000ea20000300800 */
[----:B0-----:R-:W-:Y:S02]  /*b630*/  IMAD R2, R0, c[0x0][0x190], RZ ;  /* 0x0000640000027a24 */ /* 0x001fe400078e02ff */
        /* <DEDUP_REMOVED lines=42> */
[----:B----4-:R-:W-:Y:S02]  /*b8e0*/  IMAD R22, R22, c[0x0][0x190], RZ ;  /* 0x0000640016167a24 */ /* 0x010fe400078e02ff */
[----:B------:R-:W-:Y:S02]  /*b8f0*/  IMAD R25, R25, c[0x0][0x190], RZ ;  /* 0x0000640019197a24 */ /* 0x000fe400078e02ff */
[----:B------:R-:W-:-:S02]  /*b900*/  IMAD R26, R26, c[0x0][0x190], RZ ;  /* 0x000064001a1a7a24 */ /* 0x000fc400078e02ff */
[----:B------:R-:W-:Y:S02]  /*b910*/  IMAD R10, R10, c[0x0][0x190], RZ ;  /* 0x000064000a0a7a24 */ /* 0x000fe400078e02ff */
[----:B------:R-:W-:Y:S02]  /*b920*/  IMAD R7, R7, c[0x0][0x190], RZ ;  /* 0x0000640007077a24 */ /* 0x000fe400078e02ff */
[----:B------:R-:W-:Y:S02]  /*b930*/  IMAD R6, R6, c[0x0][0x190], RZ ;  /* 0x0000640006067a24 */ /* 0x000fe400078e02ff */
[----:B------:R-:W-:Y:S02]  /*b940*/  IMAD R5, R5, c[0x0][0x190], RZ ;  /* 0x0000640005057a24 */ /* 0x000fe400078e02ff */
        /* <DEDUP_REMOVED lines=18> */
[----:B--2---:R-:W-:-:S05]  /*ba70*/  IMAD R24, R24, c[0x0][0x190], RZ ;  /* 0x0000640018187a24 */ /* 0x004fca00078e02ff */
[----:B------:R0:W-:Y:S04]  /*ba80*/  STL [R1+0xa0], R24 ;  /* 0x0000a01801007387 */ /* 0x0001e80000100800 */
[----:B0-----:R-:W2:Y:S04]  /*ba90*/  LDL.LU R24, [R1+0x1870] ;  /* 0x0018700001187983 */ /* 0x001ea80000300800 */
[----:B------:R0:W-:Y:S04]  /*baa0*/  STL [R1+0x9c], R21 ;  /* 0x00009c1501007387 */ /* 0x0001e80000100800 */
[----:B0-----:R-:W3:Y:S04]  /*bab0*/  LDL.LU R21, [R1+0x186c] ;  /* 0x00186c0001157983 */ /* 0x001ee80000300800 */
[----:B------:R0:W-:Y:S04]  /*bac0*/  STL [R1+0x94], R22 ;  /* 0x0000941601007387 */ /* 0x0001e80000100800 */
[----:B0-----:R-:W4:Y:S04]  /*bad0*/  LDL.LU R22, [R1+0x1868] ;  /* 0x0018680001167983 */ /* 0x001f280000300800 */
        /* <DEDUP_REMOVED lines=39> */
[----:B0-----:R-:W3:Y:S04]  /*bd50*/  LDL.LU R23, [R1+0x1818] ;  /* 0x0018180001177983 */ /* 0x001ee80000300800 */
[----:B------:R0:W-:Y:S04]  /*bd60*/  STL [R1+0x30], R27 ;  /* 0x0000301b01007387 */ /* 0x0001e80000100800 */
[----:B0-----:R-:W4:Y:S04]  /*bd70*/  LDL.LU R27, [R1+0x1814] ;  /* 0x00181400011b7983 */ /* 0x001f280000300800 */
[----:B------:R0:W-:Y:S04]  /*bd80*/  STL [R1+0x2c], R28 ;  /* 0x00002c1c01007387 */ /* 0x0001e80000100800 */
[----:B0-----:R-:W4:Y:S04]  /*bd90*/  LDL.LU R28, [R1+0x1810] ;  /* 0x00181000011c7983 */ /* 0x001f280000300800 */
[----:B------:R0:W-:Y:S04]  /*bda0*/  STL [R1+0x28], R0 ;  /* 0x0000280001007387 */ /* 0x0001e80000100800 */
[----:B0-----:R-:W4:Y:S04]  /*bdb0*/  LDL.LU R0, [R1+0x180c] ;  /* 0x00180c0001007983 */ /* 0x001f280000300800 */
[----:B------:R0:W-:Y:S04]  /*bdc0*/  STL [R1+0x24], R8 ;  /* 0x0000240801007387 */ /* 0x0001e80000100800 */
[----:B0-----:R-:W4:Y:S01]  /*bdd0*/  LDL.LU R8, [R1+0x1808] ;  /* 0x0018080001087983 */ /* 0x001f220000300800 */
[----:B------:R-:W-:-:S05]  /*bde0*/  IMAD R3, R3, c[0x0][0x190], RZ ;  /* 0x0000640003037a24 */ /* 0x000fca00078e02ff */
[----:B------:R0:W-:Y:S02]  /*bdf0*/  STL [R1+0x20], R3 ;  /* 0x0000200301007387 */ /* 0x0001e40000100800 */
[----:B0-----:R-:W-:-:S05]  /*be00*/  IMAD R3, R29, c[0x0][0x190], RZ ;  /* 0x000064001d037a24 */ /* 0x001fca00078e02ff */
[----:B------:R-:W-:Y:S01]  /*be10*/  STL [R1+0x17c4], R3 ;  /* 0x0017c40301007387 */ /* 0x000fe20000100800 */
[----:B--2---:R-:W-:Y:S02]  /*be20*/  IMAD R4, R4, c[0x0][0x190], RZ ;  /* 0x0000640004047a24 */ /* 0x004fe400078e02ff */
[----:B---3--:R-:W-:Y:S02]  /*be30*/  IMAD R23, R23, c[0x0][0x190], RZ ;  /* 0x0000640017177a24 */ /* 0x008fe400078e02ff */
[----:B----4-:R-:W-:Y:S02]  /*be40*/  IMAD R27, R27, c[0x0][0x190], RZ ;  /* 0x000064001b1b7a24 */ /* 0x010fe400078e02ff */
[----:B------:R-:W-:Y:S02]  /*be50*/  IMAD R28, R28, c[0x0][0x190], RZ ;  /* 0x000064001c1c7a24 */ /* 0x000fe400078e02ff */
[----:B------:R-:W-:Y:S02]  /*be60*/  IMAD R0, R0, c[0x0][0x190], RZ ;  /* 0x0000640000007a24 */ /* 0x000fe400078e02ff */
[----:B------:R-:W-:-:S02]  /*be70*/  IMAD R29, R8, c[0x0][0x190], RZ ;  /* 0x00006400081d7a24 */ /* 0x000fc400078e02ff */
[----:B------:R-:W2:Y:S04]  /*be80*/  LDL.LU R8, [R1+0x1804] ;  /* 0x0018040001087983 */ /* 0x000ea80000300800 */
[----:B------:R-:W-:Y:S04]  /*be90*/  STL [R1+0x17c0], R29 ;  /* 0x0017c01d01007387 */ /* 0x000fe80000100800 */
[----:B------:R0:W-:Y:S04]  /*bea0*/  STL [R1+0x17bc], R0 ;  /* 0x0017bc0001007387 */ /* 0x0001e80000100800 */
[----:B0-----:R-:W3:Y:S04]  /*beb0*/  LDL.LU R0, [R1+0x18] ;  /* 0x0000180001007983 */ /* 0x001ee80000300800 */
[----:B------:R-:W4:Y:S04]  /*bec0*/  LDL.LU R3, [R1+0x44] ;  /* 0x0000440001037983 */ /* 0x000f280000300800 */
[----:B------:R-:W3:Y:S04]  /*bed0*/  LDL.LU R29, [R1+0x48] ;  /* 0x00004800011d7983 */ /* 0x000ee80000300800 */
        /* <DEDUP_REMOVED lines=8> */
[----:B------:R-:W-:-:S02]  /*bf60*/  IMAD R13, R13, c[0x0][0x190], RZ ;  /* 0x000064000d0d7a24 */ /* 0x000fc400078e02ff */
[----:B------:R-:W-:Y:S02]  /*bf70*/  IMAD R9, R9, c[0x0][0x190], RZ ;  /* 0x0000640009097a24 */ /* 0x000fe400078e02ff */
[----:B------:R-:W-:Y:S02]  /*bf80*/  IMAD R15, R15, c[0x0][0x190], RZ ;  /* 0x000064000f0f7a24 */ /* 0x000fe400078e02ff */
[----:B------:R-:W-:Y:S01]  /*bf90*/  IMAD R16, R16, c[0x0][0x190], RZ ;  /* 0x0000640010107a24 */ /* 0x000fe200078e02ff */
[----:B------:R-:W-:Y:S01]  /*bfa0*/  STL [R1+0x17c8], R13 ;  /* 0x0017c80d01007387 */ /* 0x000fe20000100800 */
[----:B------:R-:W-:Y:S02]  /*bfb0*/  IMAD R17, R17, c[0x0][0x190], RZ ;  /* 0x0000640011117a24 */ /* 0x000fe400078e02ff */
[----:B------:R-:W-:Y:S01]  /*bfc0*/  IMAD R19, R19, c[0x0][0x190], RZ ;  /* 0x0000640013137a24 */ /* 0x000fe200078e02ff */
[----:B------:R-:W-:Y:S01]  /*bfd0*/  STL [R1+0x17cc], R9 ;  /* 0x0017cc0901007387 */ /* 0x000fe20000100800 */
[----:B------:R-:W-:-:S03]  /*bfe0*/  IMAD R11, R11, c[0x0][0x190], RZ ;  /* 0x000064000b0b7a24 */ /* 0x000fc600078e02ff */
[----:B------:R-:W-:Y:S01]  /*bff0*/  STL [R1+0x17d0], R15 ;  /* 0x0017d00f01007387 */ /* 0x000fe20000100800 */
[----:B------:R-:W-:-:S03]  /*c000*/  IMAD R12, R12, c[0x0][0x190], RZ ;  /* 0x000064000c0c7a24 */ /* 0x000fc600078e02ff */
[----:B------:R-:W-:Y:S01]  /*c010*/  STL [R1+0x17d4], R16 ;  /* 0x0017d41001007387 */ /* 0x000fe20000100800 */
[----:B------:R-:W-:-:S03]  /*c020*/  IMAD R14, R14, c[0x0][0x190], RZ ;  /* 0x000064000e0e7a24 */ /* 0x000fc600078e02ff */
[----:B------:R0:W-:Y:S01]  /*c030*/  STL [R1+0x17d8], R17 ;  /* 0x0017d81101007387 */ /* 0x0001e20000100800 */
[----:B------:R-:W-:-:S03]  /*c040*/  IMAD R18, R18, c[0x0][0x190], RZ ;  /* 0x0000640012127a24 */ /* 0x000fc600078e02ff */
[----:B0-----:R-:W4:Y:S04]  /*c050*/  LDL.LU R17, [R1+0x180] ;  /* 0x0001800001117983 */ /* 0x001f280000300800 */
[----:B------:R0:W-:Y:S04]  /*c060*/  STL [R1+0x17dc], R19 ;  /* 0x0017dc1301007387 */ /* 0x0001e80000100800 */
        /* <DEDUP_REMOVED lines=9> */
[----:B------:R-:W-:-:S02]  /*c100*/  IMAD R20, R20, c[0x0][0x190], RZ ;  /* 0x0000640014147a24 */ /* 0x000fc400078e02ff */
[----:B------:R-:W-:Y:S02]  /*c110*/  IMAD R2, R2, c[0x0][0x190], RZ ;  /* 0x0000640002027a24 */ /* 0x000fe400078e02ff */
[----:B------:R-:W-:Y:S02]  /*c120*/  IMAD R5, R5, c[0x0][0x190], RZ ;  /* 0x0000640005057a24 */ /* 0x000fe400078e02ff */
[----:B------:R-:W-:Y:S01]  /*c130*/  IMAD R6, R6, c[0x0][0x190], RZ ;  /* 0x0000640006067a24 */ /* 0x000fe200078e02ff */
[----:B------:R-:W-:Y:S01]  /*c140*/  STL [R1+0x17f0], R20 ;  /* 0x0017f01401007387 */ /* 0x000fe20000100800 */
[----:B------:R-:W-:-:S03]  /*c150*/  IMAD R7, R7, c[0x0][0x190], RZ ;  /* 0x0000640007077a24 */ /* 0x000fc600078e02ff */
[----:B------:R2:W-:Y:S04]  /*c160*/  STL [R1+0x17f4], R2 ;  /* 0x0017f40201007387 */ /* 0x0005e80000100800 */
[----:B------:R3:W-:Y:S04]  /*c170*/  STL [R1+0x17f8], R5 ;  /* 0x0017f80501007387 */ /* 0x0007e80000100800 */
[----:B------:R-:W-:Y:S04]  /*c180*/  STL [R1+0x17fc], R6 ;  /* 0x0017fc0601007387 */ /* 0x000fe80000100800 */
[----:B------:R-:W-:Y:S04]  /*c190*/  STL [R1+0x1800], R7 ;  /* 0x0018000701007387 */ /* 0x000fe80000100800 */
[----:B------:R-:W4:Y:S01]  /*c1a0*/  LDL.LU R16, [R1+0x198] ;  /* 0x0001980001107983 */ /* 0x000f220000300800 */
[----:B--2---:R-:W-:-:S05]  /*c1b0*/  LEA R2, P4, R24, R8, 0x1 ;  /* 0x0000000818027211 */ /* 0x004fca00078808ff */
[----:B------:R0:W-:Y:S01]  /*c1c0*/  STL [R1+0x1760], R2 ;  /* 0x0017600201007387 */ /* 0x0001e20000100800 */
[----:B---3--:R-:W-:-:S05]  /*c1d0*/  LEA R5, P3, R4, R8, 0x1 ;  /* 0x0000000804057211 */ /* 0x008fca00078608ff */
[----:B------:R1:W-:Y:S04]  /*c1e0*/  STL [R1+0x1384], R5 ;  /* 0x0013840501007387 */ /* 0x0003e80000100800 */
[----:B------:R-:W2:Y:S01]  /*c1f0*/  LDL.LU R15, [R1+0x19c] ;  /* 0x00019c00010f7983 */ /* 0x000ea20000300800 */
[-C--:B0-----:R-:W-:Y:S02]  /*c200*/  LEA R2, P1, R23, R8.reuse, 0x1 ;  /* 0x0000000817027211 */ /* 0x081fe400078208ff */
[----:B-1----:R-:W-:-:S03]  /*c210*/  LEA R5, P0, R27, R8, 0x1 ;  /* 0x000000081b057211 */ /* 0x002fc600078008ff */
[----:B------:R0:W-:Y:S04]  /*c220*/  STL [R1+0x138c], R2 ;  /* 0x00138c0201007387 */ /* 0x0001e80000100800 */
[----:B------:R4:W-:Y:S04]  /*c230*/  STL [R1+0x1394], R5 ;  /* 0x0013940501007387 */ /* 0x0009e80000100800 */
[----:B------:R-:W3:Y:S01]  /*c240*/  LDL.LU R9, [R1+0x1a0] ;  /* 0x0001a00001097983 */ /* 0x000ee20000300800 */
[-C--:B0-----:R-:W-:Y:S02]  /*c250*/  LEA R2, P2, R0, R8.reuse, 0x1 ;  /* 0x0000000800027211 */ /* 0x081fe400078408ff */
[----:B----4-:R-:W-:-:S03]  /*c260*/  LEA R5, P6, R3, R8, 0x1 ;  /* 0x0000000803057211 */ /* 0x010fc600078c08ff */
[----:B------:R0:W-:Y:S04]  /*c270*/  STL [R1+0x139c], R2 ;  /* 0x00139c0201007387 */ /* 0x0001e80000100800 */
[----:B------:R1:W-:Y:S04]  /*c280*/  STL [R1+0x13a4], R5 ;  /* 0x0013a40501007387 */ /* 0x0003e80000100800 */
[----:B------:R-:W4:Y:S01]  /*c290*/  LDL.LU R13, [R1+0x194] ;  /* 0x00019400010d7983 */ /* 0x000f220000300800 */
[----:B0-----:R-:W-:Y:S02]  /*c2a0*/  LEA R2, P5, R29, R8, 0x1 ;  /* 0x000000081d027211 */ /* 0x001fe400078a08ff */
[----:B-1----:R-:W-:-:S03]  /*c2b0*/  LEA.HI.X.SX32 R5, R24, R21, 0x1, P4 ;  /* 0x0000001518057211 */ /* 0x002fc600020f0eff */
[----:B------:R-:W-:Y:S04]  /*c2c0*/  STL [R1+0x13ac], R2 ;  /* 0x0013ac0201007387 */ /* 0x000fe80000100800 */
[----:B------:R0:W-:Y:S02]  /*c2d0*/  STL [R1+0x175c], R5 ;  /* 0x00175c0501007387 */ /* 0x0001e40000100800 */
[----:B0-----:R-:W-:Y:S02]  /*c2e0*/  LEA.HI.X.SX32 R5, R4, R21, 0x1, P3 ;  /* 0x0000001504057211 */ /* 0x001fe400018f0eff */
[----:B------:R-:W4:Y:S01]  /*c2f0*/  LDL.LU R4, [R1+0x190] ;  /* 0x0001900001047983 */ /* 0x000f220000300800 */
[----:B------:R-:W-:-:S05]  /*c300*/  LEA R2, P4, R18, R8, 0x1 ;  /* 0x0000000812027211 */ /* 0x000fca00078808ff */
[----:B------:R0:W-:Y:S04]  /*c310*/  STL [R1+0x13b4], R2 ;  /* 0x0013b40201007387 */ /* 0x0001e80000100800 */
[----:B------:R1:W-:Y:S01]  /*c320*/  STL [R1+0x1380], R5 ;  /* 0x0013800501007387 */ /* 0x0003e20000100800 */
[-C--:B0-----:R-:W-:Y:S02]  /*c330*/  LEA R2, P3, R28, R8.reuse, 0x1 ;  /* 0x000000081c027211 */ /* 0x081fe400078608ff */
[----:B-1----:R-:W-:Y:S02]  /*c340*/  LEA.HI.X.SX32 R5, R23, R21, 0x1, P1 ;  /* 0x0000001517057211 */ /* 0x002fe400008f0eff */
[----:B------:R-:W4:Y:S04]  /*c350*/  LDL.LU R23, [R1+0x18c] ;  /* 0x00018c0001177983 */ /* 0x000f280000300800 */
[----:B------:R0:W-:Y:S04]  /*c360*/  STL [R1+0x13bc], R2 ;  /* 0x0013bc0201007387 */ /* 0x0001e80000100800 */
[----:B------:R1:W-:Y:S01]  /*c370*/  STL [R1+0x1388], R5 ;  /* 0x0013880501007387 */ /* 0x0003e20000100800 */
[----:B0-----:R-:W-:-:S02]  /*c380*/  LEA R2, P1, R14, R8, 0x1 ;  /* 0x000000080e027211 */ /* 0x001fc400078208ff */
[-C--:B-1----:R-:W-:Y:S02]  /*c390*/  LEA.HI.X.SX32 R5, R27, R21.reuse, 0x1, P0 ;  /* 0x000000151b057211 */ /* 0x082fe400000f0eff */
[----:B------:R-:W4:Y:S04]  /*c3a0*/  LDL.LU R27, [R1+0x188] ;  /* 0x00018800011b7983 */ /* 0x000f280000300800 */
[----:B------:R-:W-:Y:S04]  /*c3b0*/  STL [R1+0x13c4], R2 ;  /* 0x0013c40201007387 */ /* 0x000fe80000100800 */
[----:B------:R0:W-:Y:S02]  /*c3c0*/  STL [R1+0x1390], R5 ;  /* 0x0013900501007387 */ /* 0x0001e40000100800 */
[----:B0-----:R-:W-:-:S02]  /*c3d0*/  LEA.HI.X.SX32 R5, R0, R21, 0x1, P2 ;  /* 0x0000001500057211 */ /* 0x001fc400010f0eff */
[----:B------:R-:W4:Y:S01]  /*c3e0*/  LDL.LU R0, [R1+0x184] ;  /* 0x0001840001007983 */ /* 0x000f220000300800 */
[----:B------:R-:W-:-:S05]  /*c3f0*/  LEA R2, P0, R12, R8, 0x1 ;  /* 0x000000080c027211 */ /* 0x000fca00078008ff */
[----:B------:R-:W-:Y:S04]  /*c400*/  STL [R1+0x13cc], R2 ;  /* 0x0013cc0201007387 */ /* 0x000fe80000100800 */
[----:B------:R0:W-:Y:S02]  /*c410*/  STL [R1+0x1398], R5 ;  /* 0x0013980501007387 */ /* 0x0001e40000100800 */
[----:B0-----:R-:W-:Y:S02]  /*c420*/  LEA.HI.X.SX32 R5, R3, R21, 0x1, P6 ;  /* 0x0000001503057211 */ /* 0x001fe400030f0eff */
        /* <DEDUP_REMOVED lines=12> */
[----:B------:R0:W-:Y:S04]  /*c4f0*/  STL [R1+0x13e4], R2 ;  /* 0x0013e40201007387 */ /* 0x0001e80000100800 */
[----:B------:R1:W-:Y:S01]  /*c500*/  STL [R1+0x13b0], R5 ;  /* 0x0013b00501007387 */ /* 0x0003e20000100800 */
[----:B0-----:R-:W-:Y:S02]  /*c510*/  LEA R2, P4, R16, R8, 0x1 ;  /* 0x0000000810027211 */ /* 0x001fe400078808ff */
[-C--:B-1----:R-:W-:Y:S02]  /*c520*/  LEA.HI.X.SX32 R5, R28, R21.reuse, 0x1, P3 ;  /* 0x000000151c057211 */ /* 0x082fe400018f0eff */
[----:B------:R-:W4:Y:S04]  /*c530*/  LDL.LU R28, [R1+0x170] ;  /* 0x00017000011c7983 */ /* 0x000f280000300800 */
[----:B------:R-:W-:Y:S04]  /*c540*/  STL [R1+0x13ec], R2 ;  /* 0x0013ec0201007387 */ /* 0x000fe80000100800 */
[----:B------:R0:W-:Y:S02]  /*c550*/  STL [R1+0x13b8], R5 ;  /* 0x0013b80501007387 */ /* 0x0001e40000100800 */
[----:B0-----:R-:W-:-:S02]  /*c560*/  LEA.HI.X.SX32 R5, R14, R21, 0x1, P1 ;  /* 0x000000150e057211 */ /* 0x001fc400008f0eff */
[----:B------:R-:W4:Y:S01]  /*c570*/  LDL.LU R14, [R1+0x16c] ;  /* 0x00016c00010e7983 */ /* 0x000f220000300800 */
[----:B--2---:R-:W-:-:S05]  /*c580*/  LEA R2, P3, R15, R8, 0x1 ;  /* 0x000000080f027211 */ /* 0x004fca00078608ff */
[----:B------:R-:W-:Y:S04]  /*c590*/  STL [R1+0x13f4], R2 ;  /* 0x0013f40201007387 */ /* 0x000fe80000100800 */
[----:B------:R0:W-:Y:S02]  /*c5a0*/  STL [R1+0x13c0], R5 ;  /* 0x0013c00501007387 */ /* 0x0001e40000100800 */
[----:B0-----:R-:W-:Y:S02]  /*c5b0*/  LEA.HI.X.SX32 R5, R12, R21, 0x1, P0 ;  /* 0x000000150c057211 */ /* 0x001fe400000f0eff */
[----:B------:R-:W2:Y:S01]  /*c5c0*/  LDL.LU R12, [R1+0x164] ;  /* 0x00016400010c7983 */ /* 0x000ea20000300800 */
[----:B---3--:R-:W-:-:S05]  /*c5d0*/  LEA R2, P1, R9, R8, 0x1 ;  /* 0x0000000809027211 */ /* 0x008fca00078208ff */
[----:B------:R4:W-:Y:S04]  /*c5e0*/  STL [R1+0x13fc], R2 ;  /* 0x0013fc0201007387 */ /* 0x0009e80000100800 */
[----:B------:R0:W-:Y:S01]  /*c5f0*/  STL [R1+0x13c8], R5 ;  /* 0x0013c80501007387 */ /* 0x0001e20000100800 */
[-C--:B----4-:R-:W-:Y:S02]  /*c600*/  LEA R2, P0, R13, R8.reuse, 0x1 ;  /* 0x000000080d027211 */ /* 0x090fe400078008ff */
[----:B0-----:R-:W-:Y:S02]  /*c610*/  LEA.HI.X.SX32 R5, R11, R21, 0x1, P2 ;  /* 0x000000150b057211 */ /* 0x001fe400010f0eff */
[----:B------:R-:W3:Y:S04]  /*c620*/  LDL.LU R11, [R1+0x160] ;  /* 0x00016000010b7983 */ /* 0x000ee80000300800 */
        /* <DEDUP_REMOVED lines=55> */
[----:B------:R-:W-:Y:S04]  /*c9a0*/  STL [R1+0x145c], R2 ;  /* 0x00145c0201007387 */ /* 0x000fe80000100800 */
[----:B------:R0:W-:Y:S02]  /*c9b0*/  STL [R1+0x1428], R5 ;  /* 0x0014280501007387 */ /* 0x0001e40000100800 */
[----:B0-----:R-:W-:Y:S02]  /*c9c0*/  LEA.HI.X.SX32 R5, R29, R21, 0x1, P1 ;  /* 0x000000151d057211 */ /* 0x001fe400008f0eff */
[-C--:B----4-:R-:W-:Y:S01]  /*c9d0*/  LEA R2, P3, R19, R8.reuse, 0x1 ;  /* 0x0000000813027211 */ /* 0x090fe200078608ff */
[----:B------:R-:W3:Y:S04]  /*c9e0*/  LDL.LU R29, [R1+0x130] ;  /* 0x00013000011d7983 */ /* 0x000ee80000300800 */
[----:B------:R0:W-:Y:S04]  /*c9f0*/  STL [R1+0x1464], R2 ;  /* 0x0014640201007387 */ /* 0x0001e80000100800 */
[----:B------:R1:W-:Y:S04]  /*ca00*/  STL [R1+0x1430], R5 ;  /* 0x0014300501007387 */ /* 0x0003e80000100800 */
[----:B------:R-:W4:Y:S01]  /*ca10*/  LDL.LU R20, [R1+0x12c] ;  /* 0x00012c0001147983 */ /* 0x000f220000300800 */
[----:B0-----:R-:W-:-:S02]  /*ca20*/  LEA R2, P1, R17, R8, 0x1 ;  /* 0x0000000811027211 */ /* 0x001fc400078208ff */
[----:B-1----:R-:W-:-:S03]  /*ca30*/  LEA.HI.X.SX32 R5, R18, R21, 0x1, P0 ;  /* 0x0000001512057211 */ /* 0x002fc600000f0eff */
[----:B------:R-:W-:Y:S04]  /*ca40*/  STL [R1+0x146c], R2 ;  /* 0x00146c0201007387 */ /* 0x000fe80000100800 */
[----:B------:R0:W-:Y:S02]  /*ca50*/  STL [R1+0x1438], R5 ;  /* 0x0014380501007387 */ /* 0x0001e40000100800 */
[----:B0-----:R-:W-:Y:S02]  /*ca60*/  LEA.HI.X.SX32 R5, R28, R21, 0x1, P2 ;  /* 0x000000151c057211 */ /* 0x001fe400010f0eff */
[----:B------:R-:W4:Y:S01]  /*ca70*/  LDL.LU R28, [R1+0x124] ;  /* 0x00012400011c7983 */ /* 0x000f220000300800 */
[----:B------:R-:W-:-:S05]  /*ca80*/  LEA R2, P0, R16, R8, 0x1 ;  /* 0x0000000810027211 */ /* 0x000fca00078008ff */
[----:B------:R-:W-:Y:S04]  /*ca90*/  STL [R1+0x1474], R2 ;  /* 0x0014740201007387 */ /* 0x000fe80000100800 */
[----:B------:R0:W-:Y:S04]  /*caa0*/  STL [R1+0x1440], R5 ;  /* 0x0014400501007387 */ /* 0x0001e80000100800 */
[----:B------:R-:W4:Y:S01]  /*cab0*/  LDL.LU R18, [R1+0x120] ;  /* 0x0001200001127983 */ /* 0x000f220000300800 */
[----:B0-----:R-:W-:Y:S02]  /*cac0*/  LEA.HI.X.SX32 R5, R14, R21, 0x1, P6 ;  /* 0x000000150e057211 */ /* 0x001fe400030f0eff */
        /* <DEDUP_REMOVED lines=35> */
[----:B--2---:R-:W-:-:S05]  /*cd00*/  LEA R2, P2, R3, R8, 0x1 ;  /* 0x0000000803027211 */ /* 0x004fca00078408ff */
[----:B------:R-:W-:Y:S04]  /*cd10*/  STL [R1+0x14b4], R2 ;  /* 0x0014b40201007387 */ /* 0x000fe80000100800 */
[----:B------:R0:W-:Y:S04]  /*cd20*/  STL [R1+0x1480], R5 ;  /* 0x0014800501007387 */ /* 0x0001e80000100800 */
[----:B------:R-:W2:Y:S01]  /*cd30*/  LDL.LU R9, [R1+0x100] ;  /* 0x0001000001097983 */ /* 0x000ea20000300800 */
[-C--:B------:R-:W-:Y:S02]  /*cd40*/  LEA.HI.X.SX32 R4, R4, R21.reuse, 0x1, P4 ;  /* 0x0000001504047211 */ /* 0x080fe400020f0eff */
[----:B0-----:R-:W-:-:S02]  /*cd50*/  LEA.HI.X.SX32 R5, R13, R21, 0x1, P5 ;  /* 0x000000150d057211 */ /* 0x001fc400028f0eff */
[----:B---3--:R-:W-:-:S05]  /*cd60*/  LEA R2, P6, R29, R8, 0x1 ;  /* 0x000000081d027211 */ /* 0x008fca00078c08ff */
[----:B------:R4:W-:Y:S04]  /*cd70*/  STL [R1+0x14bc], R2 ;  /* 0x0014bc0201007387 */ /* 0x0009e80000100800 */
[----:B------:R0:W-:Y:S04]  /*cd80*/  STL [R1+0x1488], R5 ;  /* 0x0014880501007387 */ /* 0x0001e80000100800 */
[----:B------:R-:W3:Y:S01]  /*cd90*/  LDL.LU R13, [R1+0xfc] ;  /* 0x0000fc00010d7983 */ /* 0x000ee20000300800 */
[----:B----4-:R-:W-:-:S05]  /*cda0*/  LEA R2, P5, R20, R8, 0x1 ;  /* 0x0000000814027211 */ /* 0x010fca00078a08ff */
[----:B------:R-:W-:Y:S04]  /*cdb0*/  STL [R1+0x14c4], R2 ;  /* 0x0014c40201007387 */ /* 0x000fe80000100800 */
[----:B------:R1:W-:Y:S01]  /*cdc0*/  STL [R1+0x1490], R4 ;  /* 0x0014900401007387 */ /* 0x0003e20000100800 */
[----:B0-----:R-:W-:-:S03]  /*cdd0*/  LEA.HI.X.SX32 R5, R23, R21, 0x1, P3 ;  /* 0x0000001517057211 */ /* 0x001fc600018f0eff */
[----:B-1----:R-:W4:Y:S01]  /*cde0*/  LDL.LU R4, [R1+0xf8] ;  /* 0x0000f80001047983 */ /* 0x002f220000300800 */
[----:B------:R-:W-:-:S05]  /*cdf0*/  LEA R2, P4, R28, R8, 0x1 ;  /* 0x000000081c027211 */ /* 0x000fca00078808ff */
[----:B------:R-:W-:Y:S04]  /*ce00*/  STL [R1+0x14cc], R2 ;  /* 0x0014cc0201007387 */ /* 0x000fe80000100800 */
[----:B------:R0:W-:Y:S04]  /*ce10*/  STL [R1+0x1498], R5 ;  /* 0x0014980501007387 */ /* 0x0001e80000100800 */
[----:B------:R-:W4:Y:S01]  /*ce20*/  LDL.LU R23, [R1+0xf4] ;  /* 0x0000f40001177983 */ /* 0x000f220000300800 */
[----:B0-----:R-:W-:Y:S02]  /*ce30*/  LEA.HI.X.SX32 R5, R27, R21, 0x1, P1 ;  /* 0x000000151b057211 */ /* 0x001fe400008f0eff */
[----:B------:R-:W-:-:S05]  /*ce40*/  LEA R2, P3, R18, R8, 0x1 ;  /* 0x0000000812027211 */ /* 0x000fca00078608ff */
[----:B------:R0:W-:Y:S04]  /*ce50*/  STL [R1+0x14d4], R2 ;  /* 0x0014d40201007387 */ /* 0x0001e80000100800 */
[----:B------:R-:W4:Y:S04]  /*ce60*/  LDL.LU R27, [R1+0xf0] ;  /* 0x0000f000011b7983 */ /* 0x000f280000300800 */
[----:B------:R1:W-:Y:S01]  /*ce70*/  STL [R1+0x14a0], R5 ;  /* 0x0014a00501007387 */ /* 0x0003e20000100800 */
[----:B0-----:R-:W-:Y:S02]  /*ce80*/  LEA R2, P1, R14, R8, 0x1 ;  /* 0x000000080e027211 */ /* 0x001fe400078208ff */
[----:B-1----:R-:W-:-:S03]  /*ce90*/  LEA.HI.X.SX32 R5, R0, R21, 0x1, P0 ;  /* 0x0000001500057211 */ /* 0x002fc600000f0eff */
        /* <DEDUP_REMOVED lines=11> */
[----:B------:R-:W4:Y:S01]  /*cf50*/  LDL.LU R29, [R1+0xe4] ;  /* 0x0000e400011d7983 */ /* 0x000f220000300800 */
[----:B------:R-:W-:-:S03]  /*cf60*/  LEA.HI.X.SX32 R6, R20, R21, 0x1, P5 ;  /* 0x0000001514067211 */ /* 0x000fc600028f0eff */
[----:B------:R-:W-:Y:S01]  /*cf70*/  STL [R1+0x14b8], R5 ;  /* 0x0014b80501007387 */ /* 0x000fe20000100800 */
[----:B0-----:R-:W-:-:S05]  /*cf80*/  LEA R2, P6, R19, R8, 0x1 ;  /* 0x0000000813027211 */ /* 0x001fca00078c08ff */
[----:B------:R0:W-:Y:S04]  /*cf90*/  STL [R1+0x14f4], R2 ;  /* 0x0014f40201007387 */ /* 0x0001e80000100800 */
[----:B------:R-:W-:Y:S01]  /*cfa0*/  STL [R1+0x14c0], R6 ;  /* 0x0014c00601007387 */ /* 0x000fe20000100800 */
[----:B0-----:R-:W-:-:S03]  /*cfb0*/  LEA.HI.X.SX32 R2, R28, R21, 0x1, P4 ;  /* 0x000000151c027211 */ /* 0x001fc600020f0eff */
[----:B------:R-:W4:Y:S01]  /*cfc0*/  LDL.LU R28, [R1+0xe0] ;  /* 0x0000e000011c7983 */ /* 0x000f220000300800 */
[----:B------:R-:W-:-:S05]  /*cfd0*/  LEA R5, P5, R17, R8, 0x1 ;  /* 0x0000000811057211 */ /* 0x000fca00078a08ff */
[----:B------:R-:W-:Y:S04]  /*cfe0*/  STL [R1+0x14fc], R5 ;  /* 0x0014fc0501007387 */ /* 0x000fe80000100800 */
[----:B------:R0:W-:Y:S04]  /*cff0*/  STL [R1+0x14c8], R2 ;  /* 0x0014c80201007387 */ /* 0x0001e80000100800 */
[----:B0-----:R-:W4:Y:S01]  /*d000*/  LDL.LU R2, [R1+0xdc] ;  /* 0x0000dc0001027983 */ /* 0x001f220000300800 */
[----:B------:R-:W-:Y:S02]  /*d010*/  LEA.HI.X.SX32 R5, R18, R21, 0x1, P3 ;  /* 0x0000001512057211 */ /* 0x000fe400018f0eff */
        /* <DEDUP_REMOVED lines=14> */
[----:B0-----:R-:W-:Y:S02]  /*d100*/  LEA.HI.X.SX32 R5, R11, R21, 0x1, P2 ;  /* 0x000000150b057211 */ /* 0x001fe400010f0eff */
[----:B---3--:R-:W-:-:S05]  /*d110*/  LEA R6, P0, R13, R8, 0x1 ;  /* 0x000000080d067211 */ /* 0x008fca00078008ff */
[----:B------:R0:W-:Y:S04]  /*d120*/  STL [R1+0x151c], R6 ;  /* 0x00151c0601007387 */ /* 0x0001e80000100800 */
[----:B------:R1:W-:Y:S01]  /*d130*/  STL [R1+0x14e8], R5 ;  /* 0x0014e80501007387 */ /* 0x0003e20000100800 */
[----:B----4-:R-:W-:Y:S02]  /*d140*/  LEA R7, P2, R4, R8, 0x1 ;  /* 0x0000000804077211 */ /* 0x010fe400078408ff */
[----:B0-----:R-:W-:-:S03]  /*d150*/  LEA.HI.X.SX32 R6, R19, R21, 0x1, P6 ;  /* 0x0000001513067211 */ /* 0x001fc600030f0eff */
[----:B------:R-:W-:Y:S04]  /*d160*/  STL [R1+0x1524], R7 ;  /* 0x0015240701007387 */ /* 0x000fe80000100800 */
[----:B------:R-:W3:Y:S04]  /*d170*/  LDL.LU R12, [R1+0xcc] ;  /* 0x0000cc00010c7983 */ /* 0x000ee80000300800 */
[----:B------:R0:W-:Y:S01]  /*d180*/  STL [R1+0x14f0], R6 ;  /* 0x0014f00601007387 */ /* 0x0001e20000100800 */
[----:B-1----:R-:W-:-:S05]  /*d190*/  LEA R5, P6, R23, R8, 0x1 ;  /* 0x0000000817057211 */ /* 0x002fca00078c08ff */
[----:B------:R-:W-:Y:S04]  /*d1a0*/  STL [R1+0x152c], R5 ;  /* 0x00152c0501007387 */ /* 0x000fe80000100800 */
[----:B------:R-:W4:Y:S01]  /*d1b0*/  LDL.LU R11, [R1+0xc8] ;  /* 0x0000c800010b7983 */ /* 0x000f220000300800 */
[----:B0-----:R-:W-:-:S05]  /*d1c0*/  LEA.HI.X.SX32 R6, R17, R21, 0x1, P5 ;  /* 0x0000001511067211 */ /* 0x001fca00028f0eff */
[----:B------:R0:W-:Y:S02]  /*d1d0*/  STL [R1+0x14f8], R6 ;  /* 0x0014f80601007387 */ /* 0x0001e40000100800 */
        /* <DEDUP_REMOVED lines=10> */
[----:B0-----:R-:W-:-:S05]  /*d280*/  LEA R5, P3, R3, R8, 0x1 ;  /* 0x0000000803057211 */ /* 0x001fca00078608ff */
[----:B------:R0:W-:Y:S04]  /*d290*/  STL [R1+0x1544], R5 ;  /* 0x0015440501007387 */ /* 0x0001e80000100800 */
[----:B------:R-:W4:Y:S01]  /*d2a0*/  LDL.LU R16, [R1+0xbc] ;  /* 0x0000bc0001107983 */ /* 0x000f220000300800 */
[----:B-1----:R-:W-:-:S05]  /*d2b0*/  LEA.HI.X.SX32 R6, R9, R21, 0x1, P1 ;  /* 0x0000001509067211 */ /* 0x002fca00008f0eff */
[----:B------:R1:W-:Y:S01]  /*d2c0*/  STL [R1+0x1510], R6 ;  /* 0x0015100601007387 */ /* 0x0003e20000100800 */
[----:B0-----:R-:W-:-:S05]  /*d2d0*/  LEA R5, P1, R29, R8, 0x1 ;  /* 0x000000081d057211 */ /* 0x001fca00078208ff */
[----:B------:R0:W-:Y:S04]  /*d2e0*/  STL [R1+0x154c], R5 ;  /* 0x00154c0501007387 */ /* 0x0001e80000100800 */
[----:B------:R-:W4:Y:S01]  /*d2f0*/  LDL.LU R15, [R1+0xb8] ;  /* 0x0000b800010f7983 */ /* 0x000f220000300800 */
[-C--:B-1----:R-:W-:Y:S02]  /*d300*/  LEA.HI.X.SX32 R6, R13, R21.reuse, 0x1, P0 ;  /* 0x000000150d067211 */ /* 0x082fe400000f0eff */
[----:B------:R-:W-:-:S03]  /*d310*/  LEA.HI.X.SX32 R4, R4, R21, 0x1, P2 ;  /* 0x0000001504047211 */ /* 0x000fc600010f0eff */
[----:B------:R-:W-:Y:S04]  /*d320*/  STL [R1+0x1518], R6 ;  /* 0x0015180601007387 */ /* 0x000fe80000100800 */
[----:B------:R-:W4:Y:S01]  /*d330*/  LDL.LU R9, [R1+0xb4] ;  /* 0x0000b40001097983 */ /* 0x000f220000300800 */
[----:B0-----:R-:W-:-:S05]  /*d340*/  LEA R5, P0, R28, R8, 0x1 ;  /* 0x000000081c057211 */ /* 0x001fca00078008ff */
[----:B------:R-:W-:Y:S04]  /*d350*/  STL [R1+0x1554], R5 ;  /* 0x0015540501007387 */ /* 0x000fe80000100800 */
[----:B------:R0:W-:Y:S04]  /*d360*/  STL [R1+0x1520], R4 ;  /* 0x0015200401007387 */ /* 0x0001e80000100800 */
[----:B------:R-:W4:Y:S01]  /*d370*/  LDL.LU R13, [R1+0xb0] ;  /* 0x0000b000010d7983 */ /* 0x000f220000300800 */
[----:B0-----:R-:W-:Y:S02]  /*d380*/  LEA.HI.X.SX32 R4, R23, R21, 0x1, P6 ;  /* 0x0000001517047211 */ /* 0x001fe400030f0eff */
[----:B------:R-:W-:-:S05]  /*d390*/  LEA R5, P2, R2, R8, 0x1 ;  /* 0x0000000802057211 */ /* 0x000fca00078408ff */
[----:B------:R-:W-:Y:S04]  /*d3a0*/  STL [R1+0x155c], R5 ;  /* 0x00155c0501007387 */ /* 0x000fe80000100800 */
[----:B------:R0:W-:Y:S04]  /*d3b0*/  STL [R1+0x1528], R4 ;  /* 0x0015280401007387 */ /* 0x0001e80000100800 */
[----:B0-----:R-:W4:Y:S01]  /*d3c0*/  LDL.LU R4, [R1+0xac] ;  /* 0x0000ac0001047983 */ /* 0x001f220000300800 */
[----:B------:R-:W-:Y:S02]  /*d3d0*/  LEA R5, P6, R20, R8, 0x1 ;  /* 0x0000000814057211 */ /* 0x000fe400078c08ff */
[----:B------:R-:W-:-:S03]  /*d3e0*/  LEA.HI.X.SX32 R6, R27, R21, 0x1, P5 ;  /* 0x000000151b067211 */ /* 0x000fc600028f0eff */
[----:B------:R0:W-:Y:S04]  /*d3f0*/  STL [R1+0x1564], R5 ;  /* 0x0015640501007387 */ /* 0x0001e80000100800 */
[----:B------:R-:W4:Y:S04]  /*d400*/  LDL.LU R27, [R1+0xa4] ;  /* 0x0000a400011b7983 */ /* 0x000f280000300800 */
[----:B------:R1:W-:Y:S01]  /*d410*/  STL [R1+0x1530], R6 ;  /* 0x0015300601007387 */ /* 0x0003e20000100800 */
[----:B0-----:R-:W-:-:S05]  /*d420*/  LEA R5, P5, R18, R8, 0x1 ;  /* 0x0000000812057211 */ /* 0x001fca00078a08ff */
[----:B------:R-:W-:Y:S01]  /*d430*/  STL [R1+0x156c], R5 ;  /* 0x00156c0501007387 */ /* 0x000fe20000100800 */
[----:B-1----:R-:W-:-:S03]  /*d440*/  LEA.HI.X.SX32 R6, R0, R21, 0x1, P4 ;  /* 0x0000001500067211 */ /* 0x002fc600020f0eff */
[----:B------:R-:W4:Y:S04]  /*d450*/  LDL.LU R0, [R1+0xa0] ;  /* 0x0000a00001007983 */ /* 0x000f280000300800 */
[----:B------:R0:W-:Y:S02]  /*d460*/  STL [R1+0x1538], R6 ;  /* 0x0015380601007387 */ /* 0x0001e40000100800 */
[----:B0-----:R-:W-:Y:S02]  /*d470*/  LEA.HI.X.SX32 R6, R3, R21, 0x1, P3 ;  /* 0x0000001503067211 */ /* 0x001fe400018f0eff */
[----:B--2---:R-:W-:-:S05]  /*d480*/  LEA R5, P4, R14, R8, 0x1 ;  /* 0x000000080e057211 */ /* 0x004fca00078808ff */
[----:B------:R-:W-:Y:S04]  /*d490*/  STL [R1+0x1574], R5 ;  /* 0x0015740501007387 */ /* 0x000fe80000100800 */
[----:B------:R-:W2:Y:S04]  /*d4a0*/  LDL.LU R3, [R1+0x9c] ;  /* 0x00009c0001037983 */ /* 0x000ea80000300800 */
[----:B------:R0:W-:Y:S02]  /*d4b0*/  STL [R1+0x1540], R6 ;  /* 0x0015400601007387 */ /* 0x0001e40000100800 */
[----:B0-----:R-:W-:-:S02]  /*d4c0*/  LEA.HI.X.SX32 R6, R29, R21, 0x1, P1 ;  /* 0x000000151d067211 */ /* 0x001fc400008f0eff */
[----:B------:R-:W2:Y:S01]  /*d4d0*/  LDL.LU R29, [R1+0x94] ;  /* 0x00009400011d7983 */ /* 0x000ea20000300800 */
[----:B---3--:R-:W-:-:S05]  /*d4e0*/  LEA R5, P3, R12, R8, 0x1 ;  /* 0x000000080c057211 */ /* 0x008fca00078608ff */
[----:B------:R-:W-:Y:S04]  /*d4f0*/  STL [R1+0x157c], R5 ;  /* 0x00157c0501007387 */ /* 0x000fe80000100800 */
[----:B------:R0:W-:Y:S02]  /*d500*/  STL [R1+0x1548], R6 ;  /* 0x0015480601007387 */ /* 0x0001e40000100800 */
[----:B0-----:R-:W-:Y:S02]  /*d510*/  LEA.HI.X.SX32 R6, R28, R21, 0x1, P0 ;  /* 0x000000151c067211 */ /* 0x001fe400000f0eff */
[----:B------:R-:W3:Y:S01]  /*d520*/  LDL.LU R28, [R1+0x88] ;  /* 0x00008800011c7983 */ /* 0x000ee20000300800 */
[----:B----4-:R-:W-:-:S05]  /*d530*/  LEA R5, P1, R11, R8, 0x1 ;  /* 0x000000080b057211 */ /* 0x010fca00078208ff */
[----:B------:R-:W-:Y:S04]  /*d540*/  STL [R1+0x1584], R5 ;  /* 0x0015840501007387 */ /* 0x000fe80000100800 */
[----:B------:R0:W-:Y:S04]  /*d550*/  STL [R1+0x1550], R6 ;  /* 0x0015500601007387 */ /* 0x0001e80000100800 */
[----:B------:R-:W4:Y:S01]  /*d560*/  LDL.LU R23, [R1+0x84] ;  /* 0x0000840001177983 */ /* 0x000f220000300800 */
[-C--:B0-----:R-:W-:Y:S02]  /*d570*/  LEA.HI.X.SX32 R6, R2, R21.reuse, 0x1, P2 ;  /* 0x0000001502067211 */ /* 0x081fe400010f0eff */
[----:B------:R-:W-:-:S02]  /*d580*/  LEA.HI.X.SX32 R2, R20, R21, 0x1, P6 ;  /* 0x0000001514027211 */ /* 0x000fc400030f0eff */
[----:B------:R-:W-:-:S05]  /*d590*/  LEA R5, P0, R19, R8, 0x1 ;  /* 0x0000000813057211 */ /* 0x000fca00078008ff */
[----:B------:R0:W-:Y:S04]  /*d5a0*/  STL [R1+0x158c], R5 ;  /* 0x00158c0501007387 */ /* 0x0001e80000100800 */
[----:B------:R1:W-:Y:S04]  /*d5b0*/  STL [R1+0x1558], R6 ;  /* 0x0015580601007387 */ /* 0x0003e80000100800 */
[----:B------:R-:W4:Y:S01]  /*d5c0*/  LDL.LU R7, [R1+0x80] ;  /* 0x0000800001077983 */ /* 0x000f220000300800 */
[----:B0-----:R-:W-:-:S05]  /*d5d0*/  LEA R5, P2, R17, R8, 0x1 ;  /* 0x0000000811057211 */ /* 0x001fca00078408ff */
[----:B------:R0:W-:Y:S04]  /*d5e0*/  STL [R1+0x1594], R5 ;  /* 0x0015940501007387 */ /* 0x0001e80000100800 */
[----:B------:R-:W-:Y:S01]  /*d5f0*/  STL [R1+0x1560], R2 ;  /* 0x0015600201007387 */ /* 0x000fe20000100800 */
[----:B-1----:R-:W-:-:S05]  /*d600*/  LEA R6, P6, R16, R8, 0x1 ;  /* 0x0000000810067211 */ /* 0x002fca00078c08ff */
[----:B------:R1:W-:Y:S01]  /*d610*/  STL [R1+0x159c], R6 ;  /* 0x00159c0601007387 */ /* 0x0003e20000100800 */
[----:B0-----:R-:W-:-:S03]  /*d620*/  LEA.HI.X.SX32 R5, R18, R21, 0x1, P5 ;  /* 0x0000001512057211 */ /* 0x001fc600028f0eff */
[----:B-1----:R-:W4:Y:S04]  /*d630*/  LDL.LU R6, [R1+0x7c] ;  /* 0x00007c0001067983 */ /* 0x002f280000300800 */
[----:B------:R0:W-:Y:S01]  /*d640*/  STL [R1+0x1568], R5 ;  /* 0x0015680501007387 */ /* 0x0001e20000100800 */
[----:B------:R-:W-:Y:S02]  /*d650*/  LEA R2, P5, R15, R8, 0x1 ;  /* 0x000000080f027211 */ /* 0x000fe400078a08ff */
[----:B0-----:R-:W-:-:S03]  /*d660*/  LEA.HI.X.SX32 R5, R14, R21, 0x1, P4 ;  /* 0x000000150e057211 */ /* 0x001fc600020f0eff */
[----:B------:R0:W-:Y:S04]  /*d670*/  STL [R1+0x15a4], R2 ;  /* 0x0015a40201007387 */ /* 0x0001e80000100800 */
[----:B------:R1:W-:Y:S01]  /*d680*/  STL [R1+0x1570], R5 ;  /* 0x0015700501007387 */ /* 0x0003e20000100800 */
[----:B------:R-:W-:Y:S02]  /*d690*/  LEA.HI.X.SX32 R12, R12, R21, 0x1, P3 ;  /* 0x000000150c0c7211 */ /* 0x000fe400018f0eff */
[-C--:B0-----:R-:W-:Y:S01]  /*d6a0*/  LEA R2, P4, R9, R8.reuse, 0x1 ;  /* 0x0000000809027211 */ /* 0x081fe200078808ff */
[----:B-1----:R-:W4:Y:S04]  /*d6b0*/  LDL.LU R5, [R1+0x78] ;  /* 0x0000780001057983 */ /* 0x002f280000300800 */
[----:B------:R0:W-:Y:S04]  /*d6c0*/  STL [R1+0x15ac], R2 ;  /* 0x0015ac0201007387 */ /* 0x0001e80000100800 */
[----:B------:R1:W-:Y:S01]  /*d6d0*/  STL [R1+0x1578], R12 ;  /* 0x0015780c01007387 */ /* 0x0003e20000100800 */
[----:B0-----:R-:W-:-:S05]  /*d6e0*/  LEA R2, P3, R13, R8, 0x1 ;  /* 0x000000080d027211 */ /* 0x001fca00078608ff */
[----:B------:R0:W-:Y:S01]  /*d6f0*/  STL [R1+0x15b4], R2 ;  /* 0x0015b40201007387 */ /* 0x0001e20000100800 */
[----:B-1----:R-:W-:-:S03]  /*d700*/  LEA.HI.X.SX32 R12, R11, R21, 0x1, P1 ;  /* 0x000000150b0c7211 */ /* 0x002fc600008f0eff */
[----:B0-----:R-:W4:Y:S01]  /*d710*/  LDL.LU R2, [R1+0x74] ;  /* 0x0000740001027983 */ /* 0x001f220000300800 */
[----:B------:R-:W-:-:S03]  /*d720*/  LEA.HI.X.SX32 R14, R19, R21, 0x1, P0 ;  /* 0x00000015130e7211 */ /* 0x000fc600000f0eff */
[----:B------:R0:W-:Y:S01]  /*d730*/  STL [R1+0x1580], R12 ;  /* 0x0015800c01007387 */ /* 0x0001e20000100800 */
[----:B------:R-:W-:-:S05]  /*d740*/  LEA R11, P1, R4, R8, 0x1 ;  /* 0x00000008040b7211 */ /* 0x000fca00078208ff */
[----:B------:R1:W-:Y:S04]  /*d750*/  STL [R1+0x15bc], R11 ;  /* 0x0015bc0b01007387 */ /* 0x0003e80000100800 */
[----:B------:R1:W-:Y:S04]  /*d760*/  STL [R1+0x1588], R14 ;  /* 0x0015880e01007387 */ /* 0x0003e80000100800 */
[----:B------:R-:W4:Y:S01]  /*d770*/  LDL.LU R20, [R1+0x70] ;  /* 0x0000700001147983 */ /* 0x000f220000300800 */
[----:B0-----:R-:W-:Y:S02]  /*d780*/  LEA R12, P0, R27, R8, 0x1 ;  /* 0x000000081b0c7211 */ /* 0x001fe400078008ff */
[----:B-1----:R-:W-:-:S03]  /*d790*/  LEA.HI.X.SX32 R11, R17, R21, 0x1, P2 ;  /* 0x00000015110b7211 */ /* 0x002fc600010f0eff */
[----:B------:R0:W-:Y:S04]  /*d7a0*/  STL [R1+0x15c4], R12 ;  /* 0x0015c40c01007387 */ /* 0x0001e80000100800 */
[----:B------:R-:W-:Y:S01]  /*d7b0*/  STL [R1+0x1590], R11 ;  /* 0x0015900b01007387 */ /* 0x000fe20000100800 */
[----:B------:R-:W-:-:S05]  /*d7c0*/  LEA R14, P2, R0, R8, 0x1 ;  /* 0x00000008000e7211 */ /* 0x000fca00078408ff */
[----:B------:R-:W-:Y:S04]  /*d7d0*/  STL [R1+0x15cc], R14 ;  /* 0x0015cc0e01007387 */ /* 0x000fe80000100800 */
[----:B------:R-:W4:Y:S01]  /*d7e0*/  LDL.LU R18, [R1+0x6c] ;  /* 0x00006c0001127983 */ /* 0x000f220000300800 */
[----:B0-----:R-:W-:-:S05]  /*d7f0*/  LEA.HI.X.SX32 R12, R16, R21, 0x1, P6 ;  /* 0x00000015100c7211 */ /* 0x001fca00030f0eff */
[----:B------:R0:W-:Y:S02]  /*d800*/  STL [R1+0x1598], R12 ;  /* 0x0015980c01007387 */ /* 0x0001e40000100800 */
[----:B0-----:R-:W-:Y:S02]  /*d810*/  LEA.HI.X.SX32 R12, R15, R21, 0x1, P5 ;  /* 0x000000150f0c7211 */ /* 0x001fe400028f0eff */
[----:B--2---:R-:W-:-:S05]  /*d820*/  LEA R11, P6, R3, R8, 0x1 ;  /* 0x00000008030b7211 */ /* 0x004fca00078c08ff */
[----:B------:R0:W-:Y:S04]  /*d830*/  STL [R1+0x15d4], R11 ;  /* 0x0015d40b01007387 */ /* 0x0001e80000100800 */
[----:B------:R-:W-:Y:S04]  /*d840*/  STL [R1+0x15a0], R12 ;  /* 0x0015a00c01007387 */ /* 0x000fe80000100800 */
[----:B------:R-:W2:Y:S01]  /*d850*/  LDL.LU R14, [R1+0x68] ;  /* 0x00006800010e7983 */ /* 0x000ea20000300800 */
[----:B------:R-:W-:Y:S02]  /*d860*/  LEA.HI.X.SX32 R9, R9, R21, 0x1, P4 ;  /* 0x0000001509097211 */ /* 0x000fe400020f0eff */
[----:B0-----:R-:W-:-:S05]  /*d870*/  LEA R11, P5, R29, R8, 0x1 ;  /* 0x000000081d0b7211 */ /* 0x001fca00078a08ff */
[----:B------:R-:W-:Y:S04]  /*d880*/  STL [R1+0x15dc], R11 ;  /* 0x0015dc0b01007387 */ /* 0x000fe80000100800 */
[----:B------:R0:W-:Y:S02]  /*d890*/  STL [R1+0x15a8], R9 ;  /* 0x0015a80901007387 */ /* 0x0001e40000100800 */
[----:B0-----:R-:W-:Y:S02]  /*d8a0*/  LEA.HI.X.SX32 R9, R13, R21, 0x1, P3 ;  /* 0x000000150d097211 */ /* 0x001fe400018f0eff */
[----:B---3--:R-:W-:-:S05]  /*d8b0*/  LEA R12, P4, R28, R8, 0x1 ;  /* 0x000000081c0c7211 */ /* 0x008fca00078808ff */
[----:B------:R0:W-:Y:S04]  /*d8c0*/  STL [R1+0x15e4], R12 ;  /* 0x0015e40c01007387 */ /* 0x0001e80000100800 */
[----:B0-----:R-:W3:Y:S01]  /*d8d0*/  LDL.LU R12, [R1+0x64] ;  /* 0x00006400010c7983 */ /* 0x001ee20000300800 */
[----:B----4-:R-:W-:-:S03]  /*d8e0*/  LEA R11, P3, R23, R8, 0x1 ;  /* 0x00000008170b7211 */ /* 0x010fc600078608ff */
[----:B------:R0:W-:Y:S04]  /*d8f0*/  STL [R1+0x15b0], R9 ;  /* 0x0015b00901007387 */ /* 0x0001e80000100800 */
[----:B------:R1:W-:Y:S01]  /*d900*/  STL [R1+0x15ec], R11 ;  /* 0x0015ec0b01007387 */ /* 0x0003e20000100800 */
[----:B0-----:R-:W-:-:S03]  /*d910*/  LEA.HI.X.SX32 R9, R4, R21, 0x1, P1 ;  /* 0x0000001504097211 */ /* 0x001fc600008f0eff */
[----:B-1----:R-:W4:Y:S04]  /*d920*/  LDL.LU R11, [R1+0x60] ;  /* 0x00006000010b7983 */ /* 0x002f280000300800 */
[----:B------:R0:W-:Y:S04]  /*d930*/  STL [R1+0x15b8], R9 ;  /* 0x0015b80901007387 */ /* 0x0001e80000100800 */
[----:B------:R-:W4:Y:S01]  /*d940*/  LDL.LU R19, [R1+0x5c] ;  /* 0x00005c0001137983 */ /* 0x000f220000300800 */
[----:B------:R-:W-:Y:S02]  /*d950*/  LEA R4, P1, R7, R8, 0x1 ;  /* 0x0000000807047211 */ /* 0x000fe400078208ff */
[----:B0-----:R-:W-:-:S03]  /*d960*/  LEA.HI.X.SX32 R9, R27, R21, 0x1, P0 ;  /* 0x000000151b097211 */ /* 0x001fc600000f0eff */
[----:B------:R0:W-:Y:S04]  /*d970*/  STL [R1+0x15f4], R4 ;  /* 0x0015f40401007387 */ /* 0x0001e80000100800 */
[----:B------:R-:W4:Y:S04]  /*d980*/  LDL.LU R17, [R1+0x58] ;  /* 0x0000580001117983 */ /* 0x000f280000300800 */
[----:B------:R1:W-:Y:S04]  /*d990*/  STL [R1+0x15c0], R9 ;  /* 0x0015c00901007387 */ /* 0x0003e80000100800 */
[----:B------:R-:W4:Y:S01]  /*d9a0*/  LDL.LU R16, [R1+0x54] ;  /* 0x0000540001107983 */ /* 0x000f220000300800 */
[----:B------:R-:W-:-:S02]  /*d9b0*/  LEA.HI.X.SX32 R0, R0, R21, 0x1, P2 ;  /* 0x0000001500007211 */ /* 0x000fc400010f0eff */
[----:B0-----:R-:W-:-:S05]  /*d9c0*/  LEA R4, P0, R6, R8, 0x1 ;  /* 0x0000000806047211 */ /* 0x001fca00078008ff */
[----:B------:R0:W-:Y:S04]  /*d9d0*/  STL [R1+0x15fc], R4 ;  /* 0x0015fc0401007387 */ /* 0x0001e80000100800 */
[----:B------:R-:W4:Y:S04]  /*d9e0*/  LDL.LU R15, [R1+0x50] ;  /* 0x00005000010f7983 */ /* 0x000f280000300800 */
[----:B------:R0:W-:Y:S04]  /*d9f0*/  STL [R1+0x15c8], R0 ;  /* 0x0015c80001007387 */ /* 0x0001e80000100800 */
[----:B-1----:R-:W4:Y:S01]  /*da00*/  LDL.LU R9, [R1+0x4c] ;  /* 0x00004c0001097983 */ /* 0x002f220000300800 */
[----:B0-----:R-:W-:-:S02]  /*da10*/  LEA R4, P2, R5, R8, 0x1 ;  /* 0x0000000805047211 */ /* 0x001fc400078408ff */
[----:B------:R-:W-:-:S03]  /*da20*/  LEA.HI.X.SX32 R0, R3, R21, 0x1, P6 ;  /* 0x0000001503007211 */ /* 0x000fc600030f0eff */
[----:B------:R-:W-:Y:S04]  /*da30*/  STL [R1+0x1604], R4 ;  /* 0x0016040401007387 */ /* 0x000fe80000100800 */
[----:B------:R-:W4:Y:S04]  /*da40*/  LDL.LU R13, [R1+0x40] ;  /* 0x00004000010d7983 */ /* 0x000f280000300800 */
[----:B------:R0:W-:Y:S04]  /*da50*/  STL [R1+0x15d0], R0 ;  /* 0x0015d00001007387 */ /* 0x0001e80000100800 */
[----:B------:R-:W4:Y:S01]  /*da60*/  LDL.LU R3, [R1+0x3c] ;  /* 0x00003c0001037983 */ /* 0x000f220000300800 */
[----:B0-----:R-:W-:-:S02]  /*da70*/  LEA.HI.X.SX32 R0, R29, R21, 0x1, P5 ;  /* 0x000000151d007211 */ /* 0x001fc400028f0eff */
[----:B------:R-:W-:-:S05]  /*da80*/  LEA R4, P6, R2, R8, 0x1 ;  /* 0x0000000802047211 */ /* 0x000fca00078c08ff */
[----:B------:R0:W-:Y:S04]  /*da90*/  STL [R1+0x160c], R4 ;  /* 0x00160c0401007387 */ /* 0x0001e80000100800 */
[----:B------:R-:W4:Y:S04]  /*daa0*/  LDL.LU R29, [R1+0x38] ;  /* 0x00003800011d7983 */ /* 0x000f280000300800 */
[----:B------:R1:W-:Y:S01]  /*dab0*/  STL [R1+0x15d8], R0 ;  /* 0x0015d80001007387 */ /* 0x0003e20000100800 */
[----:B0-----:R-:W-:-:S03]  /*dac0*/  LEA.HI.X.SX32 R4, R28, R21, 0x1, P4 ;  /* 0x000000151c047211 */ /* 0x001fc600020f0eff */
[----:B-1----:R-:W4:Y:S01]  /*dad0*/  LDL.LU R0, [R1+0x34] ;  /* 0x0000340001007983 */ /* 0x002f220000300800 */
[----:B------:R-:W-:-:S05]  /*dae0*/  LEA R24, P5, R20, R8, 0x1 ;  /* 0x0000000814187211 */ /* 0x000fca00078a08ff */
[----:B------:R0:W-:Y:S04]  /*daf0*/  STL [R1+0x1614], R24 ;  /* 0x0016141801007387 */ /* 0x0001e80000100800 */
[----:B------:R-:W4:Y:S04]  /*db00*/  LDL.LU R28, [R1+0x30] ;  /* 0x00003000011c7983 */ /* 0x000f280000300800 */
[----:B------:R1:W-:Y:S04]  /*db10*/  STL [R1+0x15e0], R4 ;  /* 0x0015e00401007387 */ /* 0x0003e80000100800 */
[----:B------:R-:W4:Y:S01]  /*db20*/  LDL.LU R27, [R1+0x2c] ;  /* 0x00002c00011b7983 */ /* 0x000f220000300800 */
[----:B0-----:R-:W-:-:S02]  /*db30*/  LEA R24, P4, R18, R8, 0x1 ;  /* 0x0000000812187211 */ /* 0x001fc400078808ff */
[----:B-1----:R-:W-:-:S03]  /*db40*/  LEA.HI.X.SX32 R4, R23, R21, 0x1, P3 ;  /* 0x0000001517047211 */ /* 0x002fc600018f0eff */
[----:B------:R-:W-:Y:S04]  /*db50*/  STL [R1+0x161c], R24 ;  /* 0x00161c1801007387 */ /* 0x000fe80000100800 */
[----:B------:R-:W4:Y:S04]  /*db60*/  LDL.LU R23, [R1+0x28] ;  /* 0x0000280001177983 */ /* 0x000f280000300800 */
[----:B------:R0:W-:Y:S04]  /*db70*/  STL [R1+0x15e8], R4 ;  /* 0x0015e80401007387 */ /* 0x0001e80000100800 */
[----:B0-----:R-:W4:Y:S01]  /*db80*/  LDL.LU R4, [R1+0x24] ;  /* 0x0000240001047983 */ /* 0x001f220000300800 */
[----:B--2---:R-:W-:-:S05]  /*db90*/  LEA R24, P3, R14, R8, 0x1 ;  /* 0x000000080e187211 */ /* 0x004fca00078608ff */
[----:B------:R0:W-:Y:S04]  /*dba0*/  STL [R1+0x1624], R24 ;  /* 0x0016241801007387 */ /* 0x0001e80000100800 */
[----:B0-----:R-:W2:Y:S01]  /*dbb0*/  LDL.LU R24, [R1+0x20] ;  /* 0x0000200001187983 */ /* 0x001ea20000300800 */
[-C--:B------:R-:W-:Y:S02]  /*dbc0*/  LEA.HI.X.SX32 R7, R7, R21.reuse, 0x1, P1 ;  /* 0x0000001507077211 */ /* 0x080fe400008f0eff */
[----:B------:R-:W-:-:S03]  /*dbd0*/  LEA.HI.X.SX32 R6, R6, R21, 0x1, P0 ;  /* 0x0000001506067211 */ /* 0x000fc600000f0eff */
[----:B------:R3:W-:Y:S01]  /*dbe0*/  STL [R1+0x15f0], R7 ;  /* 0x0015f00701007387 */ /* 0x0007e20000100800 */
[-C--:B------:R-:W-:Y:S02]  /*dbf0*/  LEA.HI.X.SX32 R5, R5, R21.reuse, 0x1, P2 ;  /* 0x0000001505057211 */ /* 0x080fe400010f0eff */
[-C--:B------:R-:W-:Y:S02]  /*dc00*/  LEA.HI.X.SX32 R2, R2, R21.reuse, 0x1, P6 ;  /* 0x0000001502027211 */ /* 0x080fe400030f0eff */
[----:B------:R-:W-:Y:S02]  /*dc10*/  LEA.HI.X.SX32 R20, R20, R21, 0x1, P5 ;  /* 0x0000001514147211 */ /* 0x000fe400028f0eff */
[----:B---3--:R-:W-:-:S05]  /*dc20*/  LEA R7, P1, R12, R8, 0x1 ;  /* 0x000000080c077211 */ /* 0x008fca00078208ff */
[----:B------:R0:W-:Y:S04]  /*dc30*/  STL [R1+0x162c], R7 ;  /* 0x00162c0701007387 */ /* 0x0001e80000100800 */
[----:B0-----:R-:W3:Y:S04]  /*dc40*/  LDL.LU R7, [R1+0x1800] ;  /* 0x0018000001077983 */ /* 0x001ee80000300800 */
[----:B------:R4:W-:Y:S02]  /*dc50*/  STL [R1+0x15f8], R6 ;  /* 0x0015f80601007387 */ /* 0x0009e40000100800 */
[----:B----4-:R-:W-:-:S05]  /*dc60*/  LEA R6, P0, R11, R8, 0x1 ;  /* 0x000000080b067211 */ /* 0x010fca00078008ff */
[----:B------:R0:W-:Y:S04]  /*dc70*/  STL [R1+0x1634], R6 ;  /* 0x0016340601007387 */ /* 0x0001e80000100800 */
[----:B0-----:R-:W4:Y:S04]  /*dc80*/  LDL.LU R6, [R1+0x17fc] ;  /* 0x0017fc0001067983 */ /* 0x001f280000300800 */
[----:B------:R0:W-:Y:S02]  /*dc90*/  STL [R1+0x1600], R5 ;  /* 0x0016000501007387 */ /* 0x0001e40000100800 */
[----:B0-----:R-:W-:-:S05]  /*dca0*/  LEA R5, P2, R19, R8, 0x1 ;  /* 0x0000000813057211 */ /* 0x001fca00078408ff */
[----:B------:R0:W-:Y:S04]  /*dcb0*/  STL [R1+0x163c], R5 ;  /* 0x00163c0501007387 */ /* 0x0001e80000100800 */
[----:B0-----:R-:W2:Y:S04]  /*dcc0*/  LDL.LU R5, [R1+0x17f8] ;  /* 0x0017f80001057983 */ /* 0x001ea80000300800 */
[----:B------:R0:W-:Y:S02]  /*dcd0*/  STL [R1+0x1608], R2 ;  /* 0x0016080201007387 */ /* 0x0001e40000100800 */
[----:B0-----:R-:W-:-:S05]  /*dce0*/  LEA R2, P6, R17, R8, 0x1 ;  /* 0x0000000811027211 */ /* 0x001fca00078c08ff */
[----:B------:R0:W-:Y:S01]  /*dcf0*/  STL [R1+0x1644], R2 ;  /* 0x0016440201007387 */ /* 0x0001e20000100800 */
[----:B------:R-:W-:-:S03]  /*dd00*/  LEA.HI.X.SX32 R18, R18, R21, 0x1, P4 ;  /* 0x0000001512127211 */ /* 0x000fc600020f0eff */
        /* <DEDUP_REMOVED lines=10> */
[----:B0-----:R-:W3:Y:S04]  /*ddb0*/  LDL.LU R18, [R1+0x17ec] ;  /* 0x0017ec0001127983 */ /* 0x001ee80000300800 */
        /* <DEDUP_REMOVED lines=42> */
[----:B------:R0:W-:Y:S04]  /*e060*/  STL [R1+0x169c], R13 ;  /* 0x00169c0d01007387 */ /* 0x0001e80000100800 */
[----:B0-----:R-:W3:Y:S04]  /*e070*/  LDL.LU R13, [R1+0x17c8] ;  /* 0x0017c800010d7983 */ /* 0x001ee80000300800 */
[----:B------:R2:W-:Y:S02]  /*e080*/  STL [R1+0x1668], R3 ;  /* 0x0016680301007387 */ /* 0x0005e40000100800 */
[----:B--2---:R-:W-:-:S05]  /*e090*/  LEA R3, P0, R24, R8, 0x1 ;  /* 0x0000000818037211 */ /* 0x004fca00078008ff */
[----:B------:R0:W-:Y:S04]  /*e0a0*/  STL [R1+0x16a4], R3 ;  /* 0x0016a40301007387 */ /* 0x0001e80000100800 */
[----:B0-----:R-:W2:Y:S01]  /*e0b0*/  LDL.LU R3, [R1+0x17c4] ;  /* 0x0017c40001037983 */ /* 0x001ea20000300800 */
[----:B------:R-:W-:-:S05]  /*e0c0*/  LEA.HI.X.SX32 R29, R29, R21, 0x1, P2 ;  /* 0x000000151d1d7211 */ /* 0x000fca00010f0eff */
        /* <DEDUP_REMOVED lines=32> */
[----:B------:R0:W-:Y:S02]  /*e2d0*/  STL [R1+0x16dc], R24 ;  /* 0x0016dc1801007387 */ /* 0x0001e40000100800 */
[----:B0-----:R-:W-:Y:S02]  /*e2e0*/  LEA.HI.X.SX32 R24, R3, R21, 0x1, P2 ;  /* 0x0000001503187211 */ /* 0x001fe400010f0eff */
[----:B------:R-:W2:Y:S04]  /*e2f0*/  LDL.LU R3, [R1+0x17a8] ;  /* 0x0017a80001037983 */ /* 0x000ea80000300800 */
[----:B------:R3:W-:Y:S02]  /*e300*/  STL [R1+0x16a8], R24 ;  /* 0x0016a81801007387 */ /* 0x0007e40000100800 */
[----:B---3--:R-:W-:-:S05]  /*e310*/  LEA R24, P2, R13, R8, 0x1 ;  /* 0x000000080d187211 */ /* 0x008fca00078408ff */
[----:B------:R0:W-:Y:S02]  /*e320*/  STL [R1+0x16e4], R24 ;  /* 0x0016e41801007387 */ /* 0x0001e40000100800 */
[----:B0-----:R-:W-:Y:S02]  /*e330*/  LEA.HI.X.SX32 R24, R29, R21, 0x1, P6 ;  /* 0x000000151d187211 */ /* 0x001fe400030f0eff */
[----:B------:R-:W3:Y:S04]  /*e340*/  LDL.LU R29, [R1+0x17a4] ;  /* 0x0017a400011d7983 */ /* 0x000ee80000300800 */
[----:B------:R0:W-:Y:S02]  /*e350*/  STL [R1+0x16b0], R24 ;  /* 0x0016b01801007387 */ /* 0x0001e40000100800 */
[----:B0-----:R-:W-:-:S05]  /*e360*/  LEA R24, P6, R9, R8, 0x1 ;  /* 0x0000000809187211 */ /* 0x001fca00078c08ff */
[----:B------:R0:W-:Y:S02]  /*e370*/  STL [R1+0x16ec], R24 ;  /* 0x0016ec1801007387 */ /* 0x0001e40000100800 */
[----:B0-----:R-:W-:Y:S02]  /*e380*/  LEA.HI.X.SX32 R24, R0, R21, 0x1, P5 ;  /* 0x0000001500187211 */ /* 0x001fe400028f0eff */
[----:B------:R-:W3:Y:S04]  /*e390*/  LDL.LU R0, [R1+0x17a0] ;  /* 0x0017a00001007983 */ /* 0x000ee80000300800 */
[----:B------:R0:W-:Y:S02]  /*e3a0*/  STL [R1+0x16b8], R24 ;  /* 0x0016b81801007387 */ /* 0x0001e40000100800 */
[----:B0-----:R-:W-:-:S05]  /*e3b0*/  LEA R24, P5, R15, R8, 0x1 ;  /* 0x000000080f187211 */ /* 0x001fca00078a08ff */
[----:B------:R0:W-:Y:S02]  /*e3c0*/  STL [R1+0x16f4], R24 ;  /* 0x0016f41801007387 */ /* 0x0001e40000100800 */
[----:B0-----:R-:W-:Y:S02]  /*e3d0*/  LEA.HI.X.SX32 R24, R28, R21, 0x1, P4 ;  /* 0x000000151c187211 */ /* 0x001fe400020f0eff */
[----:B------:R0:W5:Y:S04]  /*e3e0*/  LDL.LU R28, [R1+0x179c] ;  /* 0x00179c00011c7983 */ /* 0x0001680000300800 */
[----:B------:R1:W-:Y:S02]  /*e3f0*/  STL [R1+0x16c0], R24 ;  /* 0x0016c01801007387 */ /* 0x0003e40000100800 */
[----:B-1----:R-:W-:-:S05]  /*e400*/  LEA R24, P4, R16, R8, 0x1 ;  /* 0x0000000810187211 */ /* 0x002fca00078808ff */
[----:B------:R1:W-:Y:S01]  /*e410*/  STL [R1+0x16fc], R24 ;  /* 0x0016fc1801007387 */ /* 0x0003e20000100800 */
[-C--:B------:R-:W-:Y:S02]  /*e420*/  LEA.HI.X.SX32 R4, R4, R21.reuse, 0x1, P0 ;  /* 0x0000001504047211 */ /* 0x080fe400000f0eff */
[----:B-1----:R-:W-:Y:S02]  /*e430*/  LEA.HI.X.SX32 R24, R27, R21, 0x1, P3 ;  /* 0x000000151b187211 */ /* 0x002fe400018f0eff */
[----:B------:R-:W-:-:S03]  /*e440*/  LEA R27, P3, R17, R8, 0x1 ;  /* 0x00000008111b7211 */ /* 0x000fc600078608ff */
[----:B------:R1:W-:Y:S04]  /*e450*/  STL [R1+0x16c8], R24 ;  /* 0x0016c81801007387 */ /* 0x0003e80000100800 */
[----:B------:R-:W-:Y:S01]  /*e460*/  STL [R1+0x1704], R27 ;  /* 0x0017041b01007387 */ /* 0x000fe20000100800 */
[----:B-1----:R-:W-:Y:S02]  /*e470*/  LEA.HI.X.SX32 R24, R23, R21, 0x1, P1 ;  /* 0x0000001517187211 */ /* 0x002fe400008f0eff */
[----:B------:R-:W-:-:S03]  /*e480*/  LEA R23, P1, R19, R8, 0x1 ;  /* 0x0000000813177211 */ /* 0x000fc600078208ff */
[----:B------:R1:W-:Y:S04]  /*e490*/  STL [R1+0x16d0], R24 ;  /* 0x0016d01801007387 */ /* 0x0003e80000100800 */
[----:B------:R0:W-:Y:S04]  /*e4a0*/  STL [R1+0x170c], R23 ;  /* 0x00170c1701007387 */ /* 0x0001e80000100800 */
[----:B------:R4:W-:Y:S01]  /*e4b0*/  STL [R1+0x16d8], R4 ;  /* 0x0016d80401007387 */ /* 0x0009e20000100800 */
[----:B-1----:R-:W-:Y:S02]  /*e4c0*/  LEA R24, P0, R11, R8, 0x1 ;  /* 0x000000080b187211 */ /* 0x002fe400078008ff */
[----:B0-----:R-:W-:-:S03]  /*e4d0*/  LEA.HI.X.SX32 R23, R13, R21, 0x1, P2 ;  /* 0x000000150d177211 */ /* 0x001fc600010f0eff */
[----:B------:R-:W-:Y:S01]  /*e4e0*/  STL [R1+0x1714], R24 ;  /* 0x0017141801007387 */ /* 0x000fe20000100800 */
[----:B----4-:R-:W-:-:S03]  /*e4f0*/  LEA R4, P2, R12, R8, 0x1 ;  /* 0x000000080c047211 */ /* 0x010fc600078408ff */
[----:B------:R-:W-:Y:S01]  /*e500*/  STL [R1+0x16e0], R23 ;  /* 0x0016e01701007387 */ /* 0x000fe20000100800 */
[-C--:B------:R-:W-:Y:S02]  /*e510*/  LEA.HI.X.SX32 R13, R9, R21.reuse, 0x1, P6 ;  /* 0x00000015090d7211 */ /* 0x080fe400030f0eff */
[----:B------:R-:W-:Y:S01]  /*e520*/  LEA R9, P6, R14, R8, 0x1 ;  /* 0x000000080e097211 */ /* 0x000fe200078c08ff */
[----:B------:R0:W-:Y:S04]  /*e530*/  STL [R1+0x171c], R4 ;  /* 0x00171c0401007387 */ /* 0x0001e80000100800 */
[----:B------:R1:W-:Y:S01]  /*e540*/  STL [R1+0x16e8], R13 ;  /* 0x0016e80d01007387 */ /* 0x0003e20000100800 */
[----:B0-----:R-:W-:-:S03]  /*e550*/  LEA.HI.X.SX32 R4, R15, R21, 0x1, P5 ;  /* 0x000000150f047211 */ /* 0x001fc600028f0eff */
[----:B------:R0:W-:Y:S01]  /*e560*/  STL [R1+0x1724], R9 ;  /* 0x0017240901007387 */ /* 0x0001e20000100800 */
[----:B-1----:R-:W-:-:S03]  /*e570*/  LEA R13, P5, R18, R8, 0x1 ;  /* 0x00000008120d7211 */ /* 0x002fc600078a08ff */
[----:B------:R1:W-:Y:S01]  /*e580*/  STL [R1+0x16f0], R4 ;  /* 0x0016f00401007387 */ /* 0x0003e20000100800 */
[----:B0-----:R-:W-:-:S03]  /*e590*/  LEA.HI.X.SX32 R9, R16, R21, 0x1, P4 ;  /* 0x0000001510097211 */ /* 0x001fc600020f0eff */
[----:B------:R0:W-:Y:S01]  /*e5a0*/  STL [R1+0x172c], R13 ;  /* 0x00172c0d01007387 */ /* 0x0001e20000100800 */
[----:B-1----:R-:W-:-:S03]  /*e5b0*/  LEA R4, P4, R20, R8, 0x1 ;  /* 0x0000000814047211 */ /* 0x002fc600078808ff */
[----:B------:R1:W-:Y:S04]  /*e5c0*/  STL [R1+0x16f8], R9 ;  /* 0x0016f80901007387 */ /* 0x0003e80000100800 */
[----:B------:R4:W-:Y:S01]  /*e5d0*/  STL [R1+0x1734], R4 ;  /* 0x0017340401007387 */ /* 0x0009e20000100800 */
[----:B0-----:R-:W-:Y:S02]  /*e5e0*/  LEA.HI.X.SX32 R13, R17, R21, 0x1, P3 ;  /* 0x00000015110d7211 */ /* 0x001fe400018f0eff */
[----:B-1----:R-:W-:-:S03]  /*e5f0*/  LEA R9, P3, R2, R8, 0x1 ;  /* 0x0000000802097211 */ /* 0x002fc600078608ff */
[----:B------:R0:W-:Y:S01]  /*e600*/  STL [R1+0x1700], R13 ;  /* 0x0017000d01007387 */ /* 0x0001e20000100800 */
[----:B----4-:R-:W-:-:S03]  /*e610*/  LEA.HI.X.SX32 R4, R19, R21, 0x1, P1 ;  /* 0x0000001513047211 */ /* 0x010fc600008f0eff */
[----:B------:R1:W-:Y:S04]  /*e620*/  STL [R1+0x173c], R9 ;  /* 0x00173c0901007387 */ /* 0x0003e80000100800 */
[----:B------:R4:W-:Y:S01]  /*e630*/  STL [R1+0x1708], R4 ;  /* 0x0017080401007387 */ /* 0x0009e20000100800 */
[----:B0-----:R-:W-:Y:S02]  /*e640*/  LEA R13, P1, R5, R8, 0x1 ;  /* 0x00000008050d7211 */ /* 0x001fe400078208ff */
[----:B-1----:R-:W-:-:S03]  /*e650*/  LEA.HI.X.SX32 R9, R11, R21, 0x1, P0 ;  /* 0x000000150b097211 */ /* 0x002fc600000f0eff */
[----:B------:R-:W-:Y:S01]  /*e660*/  STL [R1+0x1744], R13 ;  /* 0x0017440d01007387 */ /* 0x000fe20000100800 */
[----:B----4-:R-:W-:-:S03]  /*e670*/  LEA R4, P0, R6, R8, 0x1 ;  /* 0x0000000806047211 */ /* 0x010fc600078008ff */
[----:B------:R0:W-:Y:S01]  /*e680*/  STL [R1+0x1710], R9 ;  /* 0x0017100901007387 */ /* 0x0001e20000100800 */
[-C--:B------:R-:W-:Y:S01]  /*e690*/  LEA.HI.X.SX32 R11, R12, R21.reuse, 0x1, P2 ;  /* 0x000000150c0b7211 */ /* 0x080fe200010f0eff */
[----:B------:R-:W-:Y:S02]  /*e6a0*/  IMAD R10, R10, c[0x0][0x190], RZ ;  /* 0x000064000a0a7a24 */ /* 0x000fe400078e02ff */
[----:B------:R1:W-:Y:S01]  /*e6b0*/  STL [R1+0x1748], R4 ;  /* 0x0017480401007387 */ /* 0x0003e20000100800 */
[----:B------:R-:W-:Y:S01]  /*e6c0*/  IMAD R26, R26, c[0x0][0x190], RZ ;  /* 0x000064001a1a7a24 */ /* 0x000fe200078e02ff */
[----:B0-----:R-:W-:Y:S02]  /*e6d0*/  LEA R9, P2, R7, R8, 0x1 ;  /* 0x0000000807097211 */ /* 0x001fe400078408ff */
[----:B------:R0:W-:Y:S01]  /*e6e0*/  STL [R1+0x1718], R11 ;  /* 0x0017180b01007387 */ /* 0x0001e20000100800 */
[----:B-1----:R-:W-:-:S03]  /*e6f0*/  LEA.HI.X.SX32 R4, R14, R21, 0x1, P6 ;  /* 0x000000150e047211 */ /* 0x002fc600030f0eff */
[----:B------:R1:W-:Y:S01]  /*e700*/  STL [R1+0x174c], R9 ;  /* 0x00174c0901007387 */ /* 0x0003e20000100800 */
[----:B------:R-:W-:-:S03]  /*e710*/  IMAD R25, R25, c[0x0][0x190], RZ ;  /* 0x0000640019197a24 */ /* 0x000fc600078e02ff */
[----:B------:R4:W-:Y:S01]  /*e720*/  STL [R1+0x1720], R4 ;  /* 0x0017200401007387 */ /* 0x0009e20000100800 */
[----:B0-----:R-:W-:Y:S02]  /*e730*/  LEA R11, P6, R10, R8, 0x1 ;  /* 0x000000080a0b7211 */ /* 0x001fe400078c08ff */
[----:B-1----:R-:W-:-:S03]  /*e740*/  LEA.HI.X.SX32 R9, R18, R21, 0x1, P5 ;  /* 0x0000001512097211 */ /* 0x002fc600028f0eff */
[----:B------:R0:W-:Y:S01]  /*e750*/  STL [R1+0x1750], R11 ;  /* 0x0017500b01007387 */ /* 0x0001e20000100800 */
[----:B----4-:R-:W-:-:S03]  /*e760*/  LEA R4, P5, R26, R8, 0x1 ;  /* 0x000000081a047211 */ /* 0x010fc600078a08ff */
[----:B------:R1:W-:Y:S01]  /*e770*/  STL [R1+0x1728], R9 ;  /* 0x0017280901007387 */ /* 0x0003e20000100800 */
[----:B------:R-:W-:-:S03]  /*e780*/  IMAD R22, R22, c[0x0][0x190], RZ ;  /* 0x0000640016167a24 */ /* 0x000fc600078e02ff */
[----:B------:R4:W-:Y:S01]  /*e790*/  STL [R1+0x1754], R4 ;  /* 0x0017540401007387 */ /* 0x0009e20000100800 */
[----:B0-----:R-:W-:Y:S02]  /*e7a0*/  LEA.HI.X.SX32 R11, R20, R21, 0x1, P4 ;  /* 0x00000015140b7211 */ /* 0x001fe400020f0eff */
[----:B-1----:R-:W-:-:S03]  /*e7b0*/  LEA R9, P4, R25, R8, 0x1 ;  /* 0x0000000819097211 */ /* 0x002fc600078808ff */
[----:B------:R-:W-:Y:S01]  /*e7c0*/  STL [R1+0x1730], R11 ;  /* 0x0017300b01007387 */ /* 0x000fe20000100800 */
[----:B----4-:R-:W-:-:S03]  /*e7d0*/  LEA.HI.X.SX32 R4, R2, R21, 0x1, P3 ;  /* 0x0000001502047211 */ /* 0x010fc600018f0eff */
[----:B------:R-:W-:Y:S01]  /*e7e0*/  STL [R1+0x1758], R9 ;  /* 0x0017580901007387 */ /* 0x000fe20000100800 */
[-C--:B------:R-:W-:Y:S02]  /*e7f0*/  LEA.HI.X.SX32 R2, R5, R21.reuse, 0x1, P1 ;  /* 0x0000001505027211 */ /* 0x080fe400008f0eff */
[----:B------:R-:W-:Y:S01]  /*e800*/  LEA R5, P1, R22, R8, 0x1 ;  /* 0x0000000816057211 */ /* 0x000fe200078208ff */
[----:B------:R0:W-:Y:S04]  /*e810*/  STL [R1+0x1738], R4 ;  /* 0x0017380401007387 */ /* 0x0001e80000100800 */
[----:B------:R-:W-:Y:S01]  /*e820*/  STL [R1+0x1740], R2 ;  /* 0x0017400201007387 */ /* 0x000fe20000100800 */
[----:B0-----:R-:W-:-:S03]  /*e830*/  LEA.HI.X.SX32 R4, R6, R21, 0x1, P0 ;  /* 0x0000001506047211 */ /* 0x001fc600000f0eff */
[----:B------:R0:W-:Y:S04]  /*e840*/  STL [R1+0x137c], R5 ;  /* 0x00137c0501007387 */ /* 0x0001e80000100800 */
[----:B------:R1:W-:Y:S01]  /*e850*/  STL [R1+0x1368], R4 ;  /* 0x0013680401007387 */ /* 0x0003e20000100800 */
[-C--:B0-----:R-:W-:Y:S02]  /*e860*/  LEA.HI.X.SX32 R5, R7, R21.reuse, 0x1, P2 ;  /* 0x0000001507057211 */ /* 0x081fe400010f0eff */
[-C--:B-1----:R-:W-:Y:S02]  /*e870*/  LEA.HI.X.SX32 R4, R10, R21.reuse, 0x1, P6 ;  /* 0x000000150a047211 */ /* 0x082fe400030f0eff */
[----:B--2---:R-:W-:Y:S01]  /*e880*/  LEA R2, P0, R3, c[0x0][0x160], 0x1 ;  /* 0x0000580003027a11 */ /* 0x004fe200078008ff */
[----:B------:R-:W-:Y:S01]  /*e890*/  IMAD.MOV.U32 R24, RZ, RZ, c[0x0][0x188] ;  /* 0x00006200ff187624 */ /* 0x000fe200078e00ff */
[----:B------:R-:W-:-:S03]  /*e8a0*/  LEA.HI.X.SX32 R8, R25, R21, 0x1, P4 ;  /* 0x0000001519087211 */ /* 0x000fc600020f0eff */
[C---:B------:R-:W-:Y:S02]  /*e8b0*/  IMAD R27, R24.reuse, 0x1f, RZ ;  /* 0x0000001f181b7824 */ /* 0x040fe400078e02ff */
[----:B------:R-:W-:Y:S01]  /*e8c0*/  IMAD R24, R24, 0x1e, RZ ;  /* 0x0000001e18187824 */ /* 0x000fe200078e02ff */
[----:B---3--:R-:W-:-:S04]  /*e8d0*/  LEA R12, P3, R29, c[0x0][0x160], 0x1 ;  /* 0x000058001d0c7a11 */ /* 0x008fc800078608ff */
[----:B------:R-:W-:Y:S02]  /*e8e0*/  LEA.HI.X.SX32 R13, R29, c[0x0][0x164], 0x1, P3 ;  /* 0x000059001d0d7a11 */ /* 0x000fe400018f0eff */
[----:B------:R0:W5:Y:S04]  /*e8f0*/  LDL.LU R29, [R1+0x1798] ;  /* 0x00179800011d7983 */ /* 0x0001680000300800 */
[----:B------:R-:W-:Y:S04]  /*e900*/  STL [R1+0x1170], R2 ;  /* 0x0011700201007387 */ /* 0x000fe80000100800 */
[----:B------:R1:W-:Y:S04]  /*e910*/  STL [R1+0x136c], R5 ;  /* 0x00136c0501007387 */ /* 0x0003e80000100800 */
[----:B------:R2:W-:Y:S01]  /*e920*/  STL [R1+0x1370], R4 ;  /* 0x0013700401007387 */ /* 0x0005e20000100800 */
[----:B-1----:R-:W-:-:S02]  /*e930*/  LEA.HI.X.SX32 R5, R26, R21, 0x1, P5 ;  /* 0x000000151a057211 */ /* 0x002fc400028f0eff */
[----:B--2---:R-:W-:Y:S02]  /*e940*/  LEA.HI.X.SX32 R4, R3, c[0x0][0x164], 0x1, P0 ;  /* 0x0000590003047a11 */ /* 0x004fe400000f0eff */
[----:B------:R0:W5:Y:S04]  /*e950*/  LDL.LU R3, [R1+0x1794] ;  /* 0x0017940001037983 */ /* 0x0001680000300800 */
[----:B------:R-:W-:Y:S04]  /*e960*/  STL.64 [R1+0x10c8], R12 ;  /* 0x0010c80c01007387 */ /* 0x000fe80000100a00 */
[----:B------:R-:W-:Y:S04]  /*e970*/  STL [R1+0x116c], R4 ;  /* 0x00116c0401007387 */ /* 0x000fe80000100800 */
[----:B------:R1:W-:Y:S01]  /*e980*/  STL [R1+0x1374], R5 ;  /* 0x0013740501007387 */ /* 0x0003e20000100800 */
[----:B------:R-:W-:-:S03]  /*e990*/  IMAD.WIDE R6, R27, 0x2, R12 ;  /* 0x000000021b067825 */ /* 0x000fc600078e020c */
[----:B------:R2:W-:Y:S01]  /*e9a0*/  STL [R1+0x1378], R8 ;  /* 0x0013780801007387 */ /* 0x0005e20000100800 */
[----:B-1----:R-:W-:Y:S02]  /*e9b0*/  IMAD.MOV.U32 R5, RZ, RZ, R4 ;  /* 0x000000ffff057224 */ /* 0x002fe400078e0004 */
[----:B------:R-:W-:Y:S01]  /*e9c0*/  IMAD.MOV.U32 R4, RZ, RZ, R2 ;  /* 0x000000ffff047224 */ /* 0x000fe200078e0002 */
[----:B------:R-:W-:-:S03]  /*e9d0*/  LEA.HI.X.SX32 R2, R22, R21, 0x1, P1 ;  /* 0x0000001516027211 */ /* 0x000fc600008f0eff */
[----:B--2---:R-:W-:Y:S02]  /*e9e0*/  IMAD.WIDE R8, R27, 0x2, R4 ;  /* 0x000000021b087825 */ /* 0x004fe400078e0204 */
[----:B------:R-:W-:Y:S02]  /*e9f0*/  STL [R1+0x1174], R2 ;  /* 0x0011740201007387 */ /* 0x000fe40000100800 */
[----:B------:R-:W-:Y:S02]  /*ea00*/  IMAD.MOV.U32 R27, RZ, RZ, c[0x0][0x188] ;  /* 0x00006200ff1b7624 */ /* 0x000fe400078e00ff */
[----:B------:R-:W-:Y:S04]  /*ea10*/  STL [R1+0x117c], R6 ;  /* 0x00117c0601007387 */ /* 0x000fe80000100800 */
[----:B------:R1:W-:Y:S01]  /*ea20*/  STL [R1+0x1178], R7 ;  /* 0x0011780701007387 */ /* 0x0003e20000100800 */
[----:B------:R-:W-:-:S03]  /*ea30*/  IMAD R10, R27, 0x1d, RZ ;  /* 0x0000001d1b0a7824 */ /* 0x000fc600078e02ff */
[----:B------:R-:W-:Y:S01]  /*ea40*/  STL [R1+0x119c], R8 ;  /* 0x00119c0801007387 */ /* 0x000fe20000100800 */
[----:B-1----:R-:W-:-:S03]  /*ea50*/  IMAD.WIDE R6, R24, 0x2, R12 ;  /* 0x0000000218067825 */ /* 0x002fc600078e020c */
[----:B------:R1:W-:Y:S04]  /*ea60*/  STL [R1+0x1198], R9 ;  /* 0x0011980901007387 */ /* 0x0003e80000100800 */
[----:B------:R-:W-:Y:S04]  /*ea70*/  STL [R1+0x11a4], R6 ;  /* 0x0011a40601007387 */ /* 0x000fe80000100800 */
[----:B------:R2:W-:Y:S01]  /*ea80*/  STL [R1+0x11a0], R7 ;  /* 0x0011a00701007387 */ /* 0x0005e20000100800 */
[----:B-1----:R-:W-:-:S04]  /*ea90*/  IMAD.WIDE R8, R24, 0x2, R4 ;  /* 0x0000000218087825 */ /* 0x002fc800078e0204 */
[----:B------:R-:W-:Y:S01]  /*eaa0*/  IMAD R2, R27, 0x1c, RZ ;  /* 0x0000001c1b027824 */ /* 0x000fe200078e02ff */
[----:B------:R-:W-:Y:S01]  /*eab0*/  STL [R1+0x11ac], R8 ;  /* 0x0011ac0801007387 */ /* 0x000fe20000100800 */
[----:B--2---:R-:W-:-:S03]  /*eac0*/  IMAD.WIDE R6, R10, 0x2, R12 ;  /* 0x000000020a067825 */ /* 0x004fc600078e020c */
[----:B------:R1:W-:Y:S01]  /*ead0*/  STL [R1+0x11a8], R9 ;  /* 0x0011a80901007387 */ /* 0x0003e20000100800 */
[----:B------:R-:W-:-:S03]  /*eae0*/  IMAD.WIDE R10, R10, 0x2, R4 ;  /* 0x000000020a0a7825 */ /* 0x000fc600078e0204 */
[----:B------:R-:W-:Y:S04]  /*eaf0*/  STL [R1+0x11b4], R6 ;  /* 0x0011b40601007387 */ /* 0x000fe80000100800 */
[----:B------:R2:W-:Y:S04]  /*eb00*/  STL [R1+0x11b0], R7 ;  /* 0x0011b00701007387 */ /* 0x0005e80000100800 */
[----:B------:R3:W-:Y:S01]  /*eb10*/  STL [R1+0x11bc], R10 ;  /* 0x0011bc0a01007387 */ /* 0x0007e20000100800 */
[----:B-1----:R-:W-:-:S04]  /*eb20*/  IMAD.WIDE R8, R2, 0x2, R4 ;  /* 0x0000000202087825 */ /* 0x002fc800078e0204 */
[----:B--2---:R-:W-:Y:S01]  /*eb30*/  IMAD.WIDE R6, R2, 0x2, R12 ;  /* 0x0000000202067825 */ /* 0x004fe200078e020c */
[----:B------:R-:W-:Y:S03]  /*eb40*/  STL [R1+0x11b8], R11 ;  /* 0x0011b80b01007387 */ /* 0x000fe60000100800 */
[C---:B---3--:R-:W-:Y:S01]  /*eb50*/  IMAD R10, R27.reuse, 0x1b, RZ ;  /* 0x0000001b1b0a7824 */ /* 0x048fe200078e02ff */
[----:B------:R-:W-:Y:S04]  /*eb60*/  STL [R1+0x11c4], R6 ;  /* 0x0011c40601007387 */ /* 0x000fe80000100800 */
[----:B------:R1:W-:Y:S01]  /*eb70*/  STL [R1+0x11c0], R7 ;  /* 0x0011c00701007387 */ /* 0x0003e20000100800 */
[----:B------:R-:W-:-:S03]  /*eb80*/  IMAD R2, R27, 0x1a, RZ ;  /* 0x0000001a1b027824 */ /* 0x000fc600078e02ff */
[----:B------:R-:W-:Y:S01]  /*eb90*/  STL [R1+0x11cc], R8 ;  /* 0x0011cc0801007387 */ /* 0x000fe20000100800 */
[----:B-1----:R-:W-:-:S03]  /*eba0*/  IMAD.WIDE R6, R10, 0x2, R12 ;  /* 0x000000020a067825 */ /* 0x002fc600078e020c */
        /* <DEDUP_REMOVED lines=67> */
[----:B------:R-:W-:-:S03]  /*efe0*/  IMAD.SHL.U32 R2, R27, 0x10, RZ ;  /* 0x000000101b027824 */ /* 0x000fc600078e00ff */
        /* <DEDUP_REMOVED lines=104> */
[----:B------:R-:W-:Y:S01]  /*f670*/  STL [R1+0x135c], R10 ;  /* 0x00135c0a01007387 */ /* 0x000fe20000100800 */
[----:B-1----:R-:W-:-:S03]  /*f680*/  IMAD.WIDE R8, R27, 0x2, R12 ;  /* 0x000000021b087825 */ /* 0x002fc600078e020c */
[----:B------:R1:W-:Y:S01]  /*f690*/  STL [R1+0x1358], R11 ;  /* 0x0013580b01007387 */ /* 0x0003e20000100800 */
[----:B--2---:R-:W-:-:S05]  /*f6a0*/  IMAD.WIDE R6, R2, 0x2, R12 ;  /* 0x0000000202067825 */ /* 0x004fca00078e020c */
[----:B------:R2:W-:Y:S01]  /*f6b0*/  STL [R1+0x1364], R6 ;  /* 0x0013640601007387 */ /* 0x0005e20000100800 */
[----:B-1----:R-:W-:-:S03]  /*f6c0*/  IMAD.WIDE R10, R2, 0x2, R4 ;  /* 0x00000002020a7825 */ /* 0x002fc600078e0204 */
[----:B------:R-:W-:Y:S01]  /*f6d0*/  STL [R1+0x1360], R7 ;  /* 0x0013600701007387 */ /* 0x000fe20000100800 */
[----:B------:R-:W-:-:S03]  /*f6e0*/  IMAD.WIDE R4, R27, 0x2, R4 ;  /* 0x000000021b047825 */ /* 0x000fc600078e0204 */
[----:B------:R-:W-:Y:S04]  /*f6f0*/  STL [R1+0x1184], R10 ;  /* 0x0011840a01007387 */ /* 0x000fe80000100800 */
[----:B------:R-:W-:Y:S04]  /*f700*/  STL [R1+0x1180], R11 ;  /* 0x0011800b01007387 */ /* 0x000fe80000100800 */
[----:B------:R-:W-:Y:S04]  /*f710*/  STL [R1+0x118c], R8 ;  /* 0x00118c0801007387 */ /* 0x000fe80000100800 */
[----:B------:R-:W-:Y:S04]  /*f720*/  STL [R1+0x1188], R9 ;  /* 0x0011880901007387 */ /* 0x000fe80000100800 */
[----:B------:R1:W-:Y:S04]  /*f730*/  STL [R1+0x1194], R4 ;  /* 0x0011940401007387 */ /* 0x0003e80000100800 */
[----:B------:R3:W-:Y:S04]  /*f740*/  STL [R1+0x1190], R5 ;  /* 0x0011900501007387 */ /* 0x0007e80000100800 */
[----:B------:R-:W-:Y:S04]  /*f750*/  STL [R1+0x1168], RZ ;  /* 0x001168ff01007387 */ /* 0x000fe80000100800 */
        /* <DEDUP_REMOVED lines=894> */
[----:B------:R-:W4:Y:S04]  /*12f40*/  S2R R24, SR_TID.X ;  /* 0x0000000000187919 */ /* 0x000f280000002100 */
        /* <DEDUP_REMOVED lines=20> */
[----:B------:R-:W-:Y:S01]  /*13090*/  STL [R1+0x2d8], RZ ;  /* 0x0002d8ff01007387 */ /* 0x000fe20000100800 */
[----:B----4-:R-:W-:-:S03]  /*130a0*/  LOP3.LUT R24, R24, 0x7f, RZ, 0xc0, !PT ;  /* 0x0000007f18187812 */ /* 0x010fc600078ec0ff */
[----:B------:R-:W-:Y:S04]  /*130b0*/  STL [R1+0x2dc], RZ ;  /* 0x0002dcff01007387 */ /* 0x000fe80000100800 */
[----:B------:R-:W-:Y:S04]  /*130c0*/  STL [R1+0x2c0], RZ ;  /* 0x0002c0ff01007387 */ /* 0x000fe80000100800 */
[----:B------:R-:W-:Y:S04]  /*130d0*/  STL [R1+0x2c4], RZ ;  /* 0x0002c4ff01007387 */ /* 0x000fe80000100800 */
[----:B------:R-:W-:Y:S04]  /*130e0*/  STL [R1+0x2c8], RZ ;  /* 0x0002c8ff01007387 */ /* 0x000fe80000100800 */
[----:B------:R-:W-:Y:S01]  /*130f0*/  STL [R1+0x2cc], RZ ;  /* 0x0002ccff01007387 */ /* 0x000fe20000100800 */
[----:B--2---:R-:W-:-:S03]  /*13100*/  IMAD.SHL.U32 R6, R24, 0x2, RZ ;  /* 0x0000000218067824 */ /* 0x004fc600078e00ff */
[----:B------:R-:W-:Y:S04]  /*13110*/  STL [R1+0x2b0], RZ ;  /* 0x0002b0ff01007387 */ /* 0x000fe80000100800 */
[----:B------:R-:W-:Y:S04]  /*13120*/  STL [R1+0x2b4], RZ ;  /* 0x0002b4ff01007387 */ /* 0x000fe80000100800 */
[----:B------:R-:W-:Y:S04]  /*13130*/  STL [R1+0x2b8], RZ ;  /* 0x0002b8ff01007387 */ /* 0x000fe80000100800 */
[----:B------:R-:W-:Y:S04]  /*13140*/  STL [R1+0x2bc], RZ ;  /* 0x0002bcff01007387 */ /* 0x000fe80000100800 */
[----:B------:R-:W3:Y:S04]  /*13150*/  LDL.LU R24, [R1+0x20c] ;  /* 0x00020c0001187983 */ /* 0x000ee80000300800 */
        /* <DEDUP_REMOVED lines=27> */
[----:B-1----:R-:W-:-:S03]  /*13310*/  IMAD.SHL.U32 R4, R27, 0x20, RZ ;  /* 0x000000201b047824 */ /* 0x002fc600078e00ff */
[----:B------:R-:W1:Y:S02]  /*13320*/  S2R R27, SR_TID.X ;  /* 0x00000000001b7919 */ /* 0x000e640000002100 */
[----:B------:R-:W-:Y:S01]  /*13330*/  SHF.R.S32.HI R2, RZ, 0x1f, R4 ;  /* 0x0000001fff027819 */ /* 0x000fe20000011404 */
[----:B------:R-:W-:Y:S02]  /*13340*/  ULDC UR4, c[0x0][0x18c] ;  /* 0x0000630000047ab9 */ /* 0x000fe40000000800 */
[----:B------:R-:W-:Y:S01]  /*13350*/  USHF.L.U32 UR4, UR4, 0x5, URZ ;  /* 0x0000000504047899 */ /* 0x000fe2000800063f */
[----:B------:R-:W-:Y:S02]  /*13360*/  SHF.L.U64.HI R2, R4, 0x1, R2 ;  /* 0x0000000104027819 */ /* 0x000fe40000010202 */
[C---:B------:R-:W-:Y:S02]  /*13370*/  LOP3.LUT R4, R6.reuse, 0x10, RZ, 0x3c, !PT ;  /* 0x0000001006047812 */ /* 0x040fe400078e3cff */
[C---:B------:R-:W-:Y:S01]  /*13380*/  LOP3.LUT R4, R6.reuse, 0x30, RZ, 0x3c, !PT ;  /* 0x0000003006047812 */ /* 0x040fe200078e3cff */
[----:B------:R-:W-:Y:S01]  /*13390*/  USHF.R.S32.HI UR5, URZ, 0x1f, UR4 ;  /* 0x0000001f3f057899 */ /* 0x000fe20008011404 */
[----:B------:R-:W-:Y:S01]  /*133a0*/  LOP3.LUT R4, R6, 0x50, RZ, 0x3c, !PT ;  /* 0x0000005006047812 */ /* 0x000fe200078e3cff */
[----:B-1----:R-:W-:-:S02]  /*133b0*/  IMAD.SHL.U32 R23, R27, 0x2, RZ ;  /* 0x000000021b177824 */ /* 0x002fc400078e00ff */
[----:B------:R-:W-:Y:S01]  /*133c0*/  IMAD.SHL.U32 R27, R27, 0x100, RZ ;  /* 0x000001001b1b7824 */ /* 0x000fe200078e00ff */
[----:B------:R-:W-:Y:S02]  /*133d0*/  LOP3.LUT R7, R6, 0x60, RZ, 0x3c, !PT ;  /* 0x0000006006077812 */ /* 0x000fe400078e3cff */
[----:B------:R-:W-:Y:S01]  /*133e0*/  LOP3.LUT R4, R0, 0x20, RZ, 0x3c, !PT ;  /* 0x0000002000047812 */ /* 0x000fe200078e3cff */
[----:B------:R-:W-:Y:S02]  /*133f0*/  USHF.L.U32 UR8, UR4, 0x1, URZ ;  /* 0x0000000104087899 */ /* 0x000fe4000800063f */
[----:B------:R-:W-:Y:S01]  /*13400*/  USHF.L.U64.HI UR5, UR4, 0x1, UR5 ;  /* 0x0000000104057899 */ /* 0x000fe20008010205 */
[----:B---3--:R-:W-:-:S05]  /*13410*/  SHF.R.S32.HI R5, RZ, 0x5, R24 ;  /* 0x00000005ff057819 */ /* 0x008fca0000011418 */
[----:B------:R1:W-:Y:S04]  /*13420*/  STL [R1+0x1768], R5 ;  /* 0x0017680501007387 */ /* 0x0003e80000100800 */
        /* <DEDUP_REMOVED lines=51> */
[----:B------:R-:W2:Y:S04]  /*13760*/  S2R R24, SR_TID.X ;  /* 0x0000000000187919 */ /* 0x000ea80000002100 */
        /* <DEDUP_REMOVED lines=20> */
[----:B--2---:R-:W-:-:S03]  /*138b0*/  LOP3.LUT R24, R24, 0x7, RZ, 0xc0, !PT ;  /* 0x0000000718187812 */ /* 0x004fc600078ec0ff */
[----:B------:R0:W-:Y:S04]  /*138c0*/  STL [R1+0xc8], RZ ;  /* 0x0000c8ff01007387 */ /* 0x0001e80000100800 */
[----:B------:R0:W-:Y:S01]  /*138d0*/  STL [R1+0xcc], RZ ;  /* 0x0000ccff01007387 */ /* 0x0001e20000100800 */
[----:B------:R-:W-:-:S05]  /*138e0*/  IMAD R24, R24, 0x210, RZ ;  /* 0x0000021018187824 */ /* 0x000fca00078e02ff */
[----:B------:R-:W-:Y:S02]  /*138f0*/  LOP3.LUT R24, R24, 0x10, R23, 0x78, !PT ;  /* 0x0000001018187812 */ /* 0x000fe400078e7817 */
[----:B-1----:R-:W-:Y:S02]  /*13900*/  LOP3.LUT R5, R6, 0x20, RZ, 0x3c, !PT ;  /* 0x0000002006057812 */ /* 0x002fe400078e3cff */
[----:B------:R-:W-:Y:S02]  /*13910*/  LOP3.LUT R24, R24, 0x1000, R27, 0xf8, !PT ;  /* 0x0000100018187812 */ /* 0x000fe400078ef81b */
[C---:B------:R-:W-:Y:S02]  /*13920*/  LOP3.LUT R5, R6.reuse, 0x40, RZ, 0x3c, !PT ;  /* 0x0000004006057812 */ /* 0x040fe400078e3cff */
[----:B------:R-:W-:Y:S02]  /*13930*/  LOP3.LUT R5, R6, 0x70, RZ, 0x3c, !PT ;  /* 0x0000007006057812 */ /* 0x000fe400078e3cff */
[----:B------:R-:W-:-:S02]  /*13940*/  LOP3.LUT R6, R24, 0x20, RZ, 0x3c, !PT ;  /* 0x0000002018067812 */ /* 0x000fc400078e3cff */
[C---:B------:R-:W-:Y:S02]  /*13950*/  LOP3.LUT R5, R24.reuse, 0x40, RZ, 0x3c, !PT ;  /* 0x0000004018057812 */ /* 0x040fe400078e3cff */
[----:B0-----:R-:W-:Y:S02]  /*13960*/  LOP3.LUT R4, R24, 0x60, RZ, 0x3c, !PT ;  /* 0x0000006018047812 */ /* 0x001fe400078e3cff */
.L_x_2:
[----:B-----5:R-:W2:Y:S01]  /*13970*/  LDL R7, [R1+0x116c] ;  /* 0x00116c0001077983 */ /* 0x020ea20000100800 */
[----:B0-----:R-:W-:-:S03]  /*13980*/  IMAD.MOV.U32 R4, RZ, RZ, c[0x0][0x180] ;  /* 0x00006000ff047624 */ /* 0x001fc600078e00ff */
[----:B--2---:R0:W-:Y:S04]  /*13990*/  STL [R1+0x3c04], R7 ;  /* 0x003c040701007387 */ /* 0x0041e80000100800 */
[----:B------:R-:W2:Y:S04]  /*139a0*/  LDL R6, [R1+0x1170] ;  /* 0x0011700001067983 */ /* 0x000ea80000100800 */
[----:B0-----:R-:W3:Y:S04]  /*139b0*/  LDL R7, [R1+0x1168] ;  /* 0x0011680001077983 */ /* 0x001ee80000100800 */
[----:B------:R-:W-:Y:S04]  /*139c0*/  STL [R1+0x3bd0], R25 ;  /* 0x003bd01901007387 */ /* 0x000fe80000100800 */
        /* <DEDUP_REMOVED lines=45> */
[----:B-----5:R-:W-:Y:S04]  /*13ca0*/  STL [R1+0x179c], R29 ;  /* 0x00179c1d01007387 */ /* 0x020fe80000100800 */
[----:B------:R-:W-:Y:S04]  /*13cb0*/  STL [R1+0x3af8], R29 ;  /* 0x003af81d01007387 */ /* 0x000fe80000100800 */
[----:B------:R-:W-:Y:S04]  /*13cc0*/  STL [R1+0x3afc], R29 ;  /* 0x003afc1d01007387 */ /* 0x000fe80000100800 */
[----:B------:R-:W-:Y:S04]  /*13cd0*/  STL [R1+0x1798], R28 ;  /* 0x0017981c01007387 */ /* 0x000fe80000100800 */
[----:B------:R0:W-:Y:S04]  /*13ce0*/  STL [R1+0x1794], R3 ;  /* 0x0017940301007387 */ /* 0x0001e80000100800 */
[----:B0-----:R-:W4:Y:S01]  /*13cf0*/  LDL.LU R3, [R1+0x1380] ;  /* 0x0013800001037983 */ /* 0x001f220000300800 */
[----:B---3--:R-:W-:-:S03]  /*13d00*/  IMAD R4, R7, -0x20, R4 ;  /* 0xffffffe007047824 */ /* 0x008fc600078e0204 */
[----:B------:R-:W2:Y:S02]  /*13d10*/  LDL.LU R7, [R1+0x3c04] ;  /* 0x003c040001077983 */ /* 0x000ea40000300800 */
[----:B------:R-:W-:Y:S02]  /*13d20*/  ISETP.GT.AND P0, PT, R4, RZ, PT ;  /* 0x000000ff0400720c */ /* 0x000fe40003f04270 */
[----:B------:R-:W-:-:S11]  /*13d30*/  PRMT R25, RZ, 0x7610, R25 ;  /* 0x00007610ff197816 */ /* 0x000fd60000000019 */
[----:B--2---:R-:W2:Y:S04]  /*13d40*/  @P0 LDG.E.U16 R25, [R6.64] ;  /* 0x0000000606190981 */ /* 0x004ea8000c1e1500 */
[----:B--2---:R0:W-:Y:S04]  /*13d50*/  STL [R1+0x34], R25 ;  /* 0x0000341901007387 */ /* 0x0041e80000100800 */
[----:B0-----:R-:W2:Y:S04]  /*13d60*/  LDL.LU R25, [R1+0x3c00] ;  /* 0x003c000001197983 */ /* 0x001ea80000300800 */
[----:B------:R-:W3:Y:S01]  /*13d70*/  LDL.64 R6, [R1+0x10c8] ;  /* 0x0010c80001067983 */ /* 0x000ee20000100a00 */
[----:B--2---:R-:W-:-:S06]  /*13d80*/  PRMT R25, RZ, 0x7610, R25 ;  /* 0x00007610ff197816 */ /* 0x004fcc0000000019 */
[----:B---3--:R-:W2:Y:S01]  /*13d90*/  @P0 LDG.E.U16 R25, [R6.64] ;  /* 0x0000000606190981 */ /* 0x008ea2000c1e1500 */
[----:B------:R-:W-:-:S03]  /*13da0*/  ISETP.GT.AND P1, PT, R4, 0x1, PT ;  /* 0x000000010400780c */ /* 0x000fc60003f24270 */
[----:B--2---:R0:W-:Y:S04]  /*13db0*/  STL [R1+0x30], R25 ;  /* 0x0000301901007387 */ /* 0x0041e80000100800 */
[----:B0-----:R-:W2:Y:S04]  /*13dc0*/  LDL.LU R25, [R1+0x3bfc] ;  /* 0x003bfc0001197983 */ /* 0x001ea80000300800 */
[----:B------:R-:W3:Y:S04]  /*13dd0*/  LDL R6, [R1+0x1190] ;  /* 0x0011900001067983 */ /* 0x000ee80000100800 */
[----:B------:R-:W3:Y:S01]  /*13de0*/  LDL R7, [R1+0x1194] ;  /* 0x0011940001077983 */ /* 0x000ee20000100800 */
[----:B--2---:R-:W-:-:S02]  /*13df0*/  PRMT R25, RZ, 0x7610, R25 ;  /* 0x00007610ff197816 */ /* 0x004fc40000000019 */
[----:B---3--:R-:W-:-:S04]  /*13e00*/  @P1 LOP3.LUT R7, R7, R6, RZ, 0x3c, !PT ;  /* 0x0000000607071212 */ /* 0x008fc800078e3cff */
[----:B------:R-:W-:-:S04]  /*13e10*/  @P1 LOP3.LUT R6, R7, R6, RZ, 0x3c, !PT ;  /* 0x0000000607061212 */ /* 0x000fc800078e3cff */
[----:B------:R-:W-:-:S05]  /*13e20*/  @P1 LOP3.LUT R7, R7, R6, RZ, 0x3c, !PT ;  /* 0x0000000607071212 */ /* 0x000fca00078e3cff */
[----:B------:R-:W2:Y:S04]  /*13e30*/  @P1 LDG.E.U16 R25, [R6.64] ;  /* 0x0000000606191981 */ /* 0x000ea8000c1e1500 */
        /* <DEDUP_REMOVED lines=8> */
[----:B------:R-:W2:Y:S01]  /*13ec0*/  @P1 LDG.E.U16 R25, [R6.64] ;  /* 0x0000000606191981 */ /* 0x000ea2000c1e1500 */
        /* <DEDUP_REMOVED lines=14> */
[----:B------:R-:W-:-:S02]  /*13fb0*/  PRMT R2, RZ, 0x7610, R2 ;  /* 0x00007610ff027816 */ /* 0x000fc40000000002 */
[----:B---3--:R-:W-:-:S04]  /*13fc0*/  @P0 LOP3.LUT R7, R7, R6, RZ, 0x3c, !PT ;  /* 0x0000000607070212 */ /* 0x008fc800078e3cff */
[----:B------:R-:W-:-:S04]  /*13fd0*/  @P0 LOP3.LUT R6, R7, R6, RZ, 0x3c, !PT ;  /* 0x0000000607060212 */ /* 0x000fc800078e3cff */
[----:B------:R-:W-:-:S05]  /*13fe0*/  @P0 LOP3.LUT R7, R7, R6, RZ, 0x3c, !PT ;  /* 0x0000000607070212 */ /* 0x000fca00078e3cff */
[----:B------:R0:W3:Y:S04]  /*13ff0*/  @P0 LDG.E.U16 R2, [R6.64] ;  /* 0x0000000606020981 */ /* 0x0000e8000c1e1500 */
[----:B0-----:R-:W3:Y:S04]  /*14000*/  LDL R6, [R1+0x1358] ;  /* 0x0013580001067983 */ /* 0x001ee80000100800 */
[----:B------:R-:W3:Y:S01]  /*14010*/  LDL R7, [R1+0x135c] ;  /* 0x00135c0001077983 */ /* 0x000ee20000100800 */
[----:B------:R-:W-:Y:S02]  /*14020*/  ISETP.GT.AND P1, PT, R4, 0x3, PT ;  /* 0x000000030400780c */ /* 0x000fe40003f24270 */
[----:B--2---:R-:W-:-:S11]  /*14030*/  PRMT R25, RZ, 0x7610, R25 ;  /* 0x00007610ff197816 */ /* 0x004fd60000000019 */
[----:B---3--:R-:W-:-:S04]  /*14040*/  @P1 LOP3.LUT R7, R7, R6, RZ, 0x3c, !PT ;  /* 0x0000000607071212 */ /* 0x008fc800078e3cff */
[----:B------:R-:W-:-:S04]  /*14050*/  @P1 LOP3.LUT R6, R7, R6, RZ, 0x3c, !PT ;  /* 0x0000000607061212 */ /* 0x000fc800078e3cff */
[----:B------:R-:W-:-:S05]  /*14060*/  @P1 LOP3.LUT R7, R7, R6, RZ, 0x3c, !PT ;  /* 0x0000000607071212 */ /* 0x000fca00078e3cff */
[----:B------:R-:W2:Y:S04]  /*14070*/  @P1 LDG.E.U16 R25, [R6.64] ;  /* 0x0000000606191981 */ /* 0x000ea8000c1e1500 */
[----:B------:R-:W-:Y:S04]  /*14080*/  STL [R1+0x3b50], R2 ;  /* 0x003b500201007387 */ /* 0x000fe80000100800 */
[----:B------:R-:W-:Y:S04]  /*14090*/  STL [R1+0x3b58], R2 ;  /* 0x003b580201007387 */ /* 0x000fe80000100800 */
[----:B------:R-:W-:Y:S04]  /*140a0*/  STL [R1+0x3b5c], R2 ;  /* 0x003b5c0201007387 */ /* 0x000fe80000100800 */
[----:B------:R-:W-:Y:S04]  /*140b0*/  STL [R1+0x3b60], R2 ;  /* 0x003b600201007387 */ /* 0x000fe80000100800 */
[----:B------:R-:W-:Y:S04]  /*140c0*/  STL [R1+0x3b64], R2 ;  /* 0x003b640201007387 */ /* 0x000fe80000100800 */
[----:B------:R-:W-:Y:S04]  /*140d0*/  STL [R1+0x3b68], R2 ;  /* 0x003b680201007387 */ /* 0x000fe80000100800 */
        /* <DEDUP_REMOVED lines=84> */
[----:B------:R-:W3:Y:S01]  /*14620*/  @P1 LDG.E.U16 R24, [R6.64] ;  /* 0x0000000606181981 */ /* 0x000ee2000c1e1500 */
[----:B------:R-:W-:-:S03]  /*14630*/  ISETP.GT.AND P0, PT, R4, 0x8, PT ;  /* 0x000000080400780c */ /* 0x000fc60003f04270 */
[----:B---3--:R0:W-:Y:S04]  /*14640*/  STL [R1+0x1160], R24 ;  /* 0x0011601801007387 */ /* 0x0081e80000100800 */
[----:B0-----:R-:W3:Y:S04]  /*14650*/  LDL.LU R24, [R1+0x3bcc] ;  /* 0x003bcc0001187983 */ /* 0x001ee80000300800 */
[----:B------:R-:W3:Y:S04]  /*14660*/  LDL R6, [R1+0x1308] ;  /* 0x0013080001067983 */ /* 0x000ee80000100800 */
[----:B------:R-:W3:Y:S01]  /*14670*/  LDL R7, [R1+0x130c] ;  /* 0x00130c0001077983 */ /* 0x000ee20000100800 */
[----:B--2---:R-:W-:-:S02]  /*14680*/  PRMT R25, RZ, 0x7610, R25 ;  /* 0x00007610ff197816 */ /* 0x004fc40000000019 */
[----:B---3--:R-:W-:-:S04]  /*14690*/  @P0 LOP3.LUT R7, R7, R6, RZ, 0x3c, !PT ;  /* 0x0000000607070212 */ /* 0x008fc800078e3cff */
[----:B------:R-:W-:-:S04]  /*146a0*/  @P0 LOP3.LUT R6, R7, R6, RZ, 0x3c, !PT ;  /* 0x0000000607060212 */ /* 0x000fc800078e3cff */
[----:B------:R-:W-:-:S05]  /*146b0*/  @P0 LOP3.LUT R7, R7, R6, RZ, 0x3c, !PT ;  /* 0x0000000607070212 */ /* 0x000fca00078e3cff */
[----:B------:R0:W2:Y:S04]  /*146c0*/  @P0 LDG.E.U16 R25, [R6.64] ;  /* 0x0000000606190981 */ /* 0x0000a8000c1e1500 */
[----:B0-----:R-:W3:Y:S04]  /*146d0*/  LDL R6, [R1+0x1300] ;  /* 0x0013000001067983 */ /* 0x001ee80000100800 */
[----:B------:R-:W3:Y:S01]  /*146e0*/  LDL R7, [R1+0x1304] ;  /* 0x0013040001077983 */ /* 0x000ee20000100800 */
[----:B------:R-:W-:Y:S02]  /*146f0*/  PRMT R24, RZ, 0x7610, R24 ;  /* 0x00007610ff187816 */ /* 0x000fe40000000018 */
[----:B---3--:R-:W-:-:S04]  /*14700*/  @P0 LOP3.LUT R7, R7, R6, RZ, 0x3c, !PT ;  /* 0x0000000607070212 */ /* 0x008fc800078e3cff */
[----:B------:R-:W-:-:S04]  /*14710*/  @P0 LOP3.LUT R6, R7, R6, RZ, 0x3c, !PT ;  /* 0x0000000607060212 */ /* 0x000fc800078e3cff */
[----:B------:R-:W-:-:S05]  /*14720*/  @P0 LOP3.LUT R7, R7, R6, RZ, 0x3c, !PT ;  /* 0x0000000607070212 */ /* 0x000fca00078e3cff */
[----:B------:R0:W3:Y:S04]  /*14730*/  @P0 LDG.E.U16 R24, [R6.64] ;  /* 0x0000000606180981 */ /* 0x0000e8000c1e1500 */
[----:B0-----:R-:W2:Y:S04]  /*14740*/  LDL R6, [R1+0x12f8] ;  /* 0x0012f80001067983 */ /* 0x001ea80000100800 */
[----:B------:R-:W2:Y:S01]  /*14750*/  LDL R7, [R1+0x12fc] ;  /* 0x0012fc0001077983 */ /* 0x000ea20000100800 */
[----:B------:R-:W-:Y:S02]  /*14760*/  ISETP.GT.AND P1, PT, R4, 0x9, PT ;  /* 0x000000090400780c */ /* 0x000fe40003f24270 */
[----:B------:R-:W-:-:S11]  /*14770*/  PRMT R5, RZ, 0x7610, R5 ;  /* 0x00007610ff057816 */ /* 0x000fd60000000005 */
[----:B--2---:R-:W-:-:S04]  /*14780*/  @P1 LOP3.LUT R7, R7, R6, RZ, 0x3c, !PT ;  /* 0x0000000607071212 */ /* 0x004fc800078e3cff */
        /* <DEDUP_REMOVED lines=21> */
[----:B------:R-:W3:Y:S04]  /*148e0*/  @P0 LDG.E.U16 R15, [R6.64] ;  /* 0x00000006060f0981 */ /* 0x000ee8000c1e1500 */
[----:B---3--:R0:W-:Y:S04]  /*148f0*/  STL [R1+0x2c], R15 ;  /* 0x00002c0f01007387 */ /* 0x0081e80000100800 */
[----:B0-----:R-:W3:Y:S04]  /*14900*/  LDL.LU R15, [R1+0x3bc0] ;  /* 0x003bc000010f7983 */ /* 0x001ee80000300800 */
[----:B------:R-:W2:Y:S04]  /*14910*/  LDL R6, [R1+0x12e0] ;  /* 0x0012e00001067983 */ /* 0x000ea80000100800 */
[----:B------:R-:W2:Y:S01]  /*14920*/  LDL R7, [R1+0x12e4] ;  /* 0x0012e40001077983 */ /* 0x000ea20000100800 */
[----:B------:R-:W-:-:S02]  /*14930*/  PRMT R14, RZ, 0x7610, R14 ;  /* 0x00007610ff0e7816 */ /* 0x000fc4000000000e */
[----:B--2---:R-:W-:-:S04]  /*14940*/  @P0 LOP3.LUT R7, R7, R6, RZ, 0x3c, !PT ;  /* 0x0000000607070212 */ /* 0x004fc800078e3cff */
[----:B------:R-:W-:-:S04]  /*14950*/  @P0 LOP3.LUT R6, R7, R6, RZ, 0x3c, !PT ;  /* 0x0000000607060212 */ /* 0x000fc800078e3cff */
[----:B------:R-:W-:-:S05]  /*14960*/  @P0 LOP3.LUT R7, R7, R6, RZ, 0x3c, !PT ;  /* 0x0000000607070212 */ /* 0x000fca00078e3cff */
[----:B------:R-:W2:Y:S01]  /*14970*/  @P0 LDG.E.U16 R14, [R6.64] ;  /* 0x00000006060e0981 */ /* 0x000ea2000c1e1500 */
[----:B------:R-:W-:-:S03]  /*14980*/  ISETP.GT.AND P1, PT, R4, 0xb, PT ;  /* 0x0000000b0400780c */ /* 0x000fc60003f24270 */
[----:B--2---:R0:W-:Y:S04]  /*14990*/  STL [R1+0x28], R14 ;  /* 0x0000280e01007387 */ /* 0x0041e80000100800 */
[----:B0-----:R-:W2:Y:S04]  /*149a0*/  LDL.LU R14, [R1+0x3bbc] ;  /* 0x003bbc00010e7983 */ /* 0x001ea80000300800 */
[----:B------:R-:W2:Y:S04]  /*149b0*/  LDL R6, [R1+0x12d8] ;  /* 0x0012d80001067983 */ /* 0x000ea80000100800 */
[----:B------:R-:W2:Y:S01]  /*149c0*/  LDL R7, [R1+0x12dc] ;  /* 0x0012dc0001077983 */ /* 0x000ea20000100800 */
[----:B------:R-:W-:-:S02]  /*149d0*/  PRMT R19, RZ, 0x7610, R19 ;  /* 0x00007610ff137816 */ /* 0x000fc40000000013 */
[----:B--2---:R-:W-:-:S04]  /*149e0*/  @P1 LOP3.LUT R7, R7, R6, RZ, 0x3c, !PT ;  /* 0x0000000607071212 */ /* 0x004fc800078e3cff */
[----:B------:R-:W-:-:S04]  /*149f0*/  @P1 LOP3.LUT R6, R7, R6, RZ, 0x3c, !PT ;  /* 0x0000000607061212 */ /* 0x000fc800078e3cff */
[----:B------:R-:W-:-:S05]  /*14a00*/  @P1 LOP3.LUT R7, R7, R6, RZ, 0x3c, !PT ;  /* 0x0000000607071212 */ /* 0x000fca00078e3cff */
[----:B------:R-:W2:Y:S04]  /*14a10*/  @P1 LDG.E.U16 R19, [R6.64] ;  /* 0x0000000606131981 */ /* 0x000ea8000c1e1500 */
        /* <DEDUP_REMOVED lines=8> */
[----:B------:R0:W2:Y:S04]  /*14aa0*/  @P1 LDG.E.U16 R29, [R6.64] ;  /* 0x00000006061d1981 */ /* 0x0000a8000c1e1500 */
        /* <DEDUP_REMOVED lines=8> */
[----:B------:R-:W-:Y:S04]  /*14b30*/  STL [R1+0x3b3c], R29 ;  /* 0x003b3c1d01007387 */ /* 0x000fe80000100800 */
[----:B------:R-:W-:Y:S04]  /*14b40*/  STL [R1+0x3b40], R29 ;  /* 0x003b401d01007387 */ /* 0x000fe80000100800 */
        /* <DEDUP_REMOVED lines=65> */
[----:B0-----:R-:W4:Y:S04]  /*14f60*/  LDL R6, [R1+0x1288] ;  /* 0x0012880001067983 */ /* 0x001f280000100800 */
[----:B------:R-:W4:Y:S01]  /*14f70*/  LDL R7, [R1+0x128c] ;  /* 0x00128c0001077983 */ /* 0x000f220000100800 */
[----:B------:R-:W-:Y:S02]  /*14f80*/  ISETP.GT.AND P0, PT, R4, 0x10, PT ;  /* 0x000000100400780c */ /* 0x000fe40003f04270 */
[----:B---3--:R-:W-:Y:S01]  /*14f90*/  PRMT R15, RZ, 0x7610, R15 ;  /* 0x00007610ff0f7816 */ /* 0x008fe2000000000f */
[----:B--2---:R0:W-:Y:S01]  /*14fa0*/  STL [R1+0x1158], R5 ;  /* 0x0011580501007387 */ /* 0x0041e20000100800 */
[----:B------:R-:W-:-:S02]  /*14fb0*/  PRMT R14, RZ, 0x7610, R14 ;  /* 0x00007610ff0e7816 */ /* 0x000fc4000000000e */
[----:B------:R-:W-:Y:S02]  /*14fc0*/  ISETP.GT.AND P1, PT, R4, 0x11, PT ;  /* 0x000000110400780c */ /* 0x000fe40003f24270 */
[----:B------:R-:W-:Y:S02]  /*14fd0*/  PRMT R19, RZ, 0x7610, R19 ;  /* 0x00007610ff137816 */ /* 0x000fe40000000013 */
[----:B------:R-:W-:Y:S01]  /*14fe0*/  PRMT R11, RZ, 0x7610, R11 ;  /* 0x00007610ff0b7816 */ /* 0x000fe2000000000b */
[----:B0-----:R-:W2:Y:S02]  /*14ff0*/  LDL R5, [R1+0x1204] ;  /* 0x0012040001057983 */ /* 0x001ea40000100800 */
[----:B----4-:R-:W-:-:S04]  /*15000*/  @P0 LOP3.LUT R7, R7, R6, RZ, 0x3c, !PT ;  /* 0x0000000607070212 */ /* 0x010fc800078e3cff */
[----:B------:R-:W-:-:S04]  /*15010*/  @P0 LOP3.LUT R6, R7, R6, RZ, 0x3c, !PT ;  /* 0x0000000607060212 */ /* 0x000fc800078e3cff */
[----:B------:R-:W-:-:S05]  /*15020*/  @P0 LOP3.LUT R7, R7, R6, RZ, 0x3c, !PT ;  /* 0x0000000607070212 */ /* 0x000fca00078e3cff */
[----:B------:R0:W3:Y:S04]  /*15030*/  @P0 LDG.E.U16 R15, [R6.64] ;  /* 0x00000006060f0981 */ /* 0x0000e8000c1e1500 */
[----:B0-----:R-:W4:Y:S04]  /*15040*/  LDL R6, [R1+0x1280] ;  /* 0x0012800001067983 */ /* 0x001f280000100800 */
[----:B------:R-:W4:Y:S02]  /*15050*/  LDL R7, [R1+0x1284] ;  /* 0x0012840001077983 */ /* 0x000f240000100800 */
[----:B----4-:R-:W-:-:S04]  /*15060*/  @P0 LOP3.LUT R7, R7, R6, RZ, 0x3c, !PT ;  /* 0x0000000607070212 */ /* 0x010fc800078e3cff */
[----:B------:R-:W-:-:S04]  /*15070*/  @P0 LOP3.LUT R6, R7, R6, RZ, 0x3c, !PT ;  /* 0x0000000607060212 */ /* 0x000fc800078e3cff */
[----:B------:R-:W-:-:S05]  /*15080*/  @P0 LOP3.LUT R7, R7, R6, RZ, 0x3c, !PT ;  /* 0x0000000607070212 */ /* 0x000fca00078e3cff */
[----:B------:R0:W4:Y:S04]  /*15090*/  @P0 LDG.E.U16 R14, [R6.64] ;  /* 0x00000006060e0981 */ /* 0x000128000c1e1500 */
[----:B0-----:R-:W2:Y:S04]  /*150a0*/  LDL R6, [R1+0x1278] ;  /* 0x0012780001067983 */ /* 0x001ea80000100800 */
[----:B------:R-:W2:Y:S02]  /*150b0*/  LDL R7, [R1+0x127c] ;  /* 0x00127c0001077983 */ /* 0x000ea40000100800 */
[----:B--2---:R-:W-:-:S04]  /*150c0*/  @P1 LOP3.LUT R7, R7, R6, RZ, 0x3c, !PT ;  /* 0x0000000607071212 */ /* 0x004fc800078e3cff */
[----:B------:R-:W-:-:S04]  /*150d0*/  @P1 LOP3.LUT R6, R7, R6, RZ, 0x3c, !PT ;  /* 0x0000000607061212 */ /* 0x000fc800078e3cff */
[----:B------:R-:W-:-:S05]  /*150e0*/  @P1 LOP3.LUT R7, R7, R6, RZ, 0x3c, !PT ;  /* 0x0000000607071212 */ /* 0x000fca00078e3cff */
[----:B------:R0:W2:Y:S04]  /*150f0*/  @P1 LDG.E.U16 R19, [R6.64] ;  /* 0x0000000606131981 */ /* 0x0000a8000c1e1500 */
[----:B0-----:R-:W3:Y:S04]  /*15100*/  LDL R6, [R1+0x1208] ;  /* 0x0012080001067983 */ /* 0x001ee80000100800 */
[----:B------:R-:W3:Y:S01]  /*15110*/  LDL R7, [R1+0x120c] ;  /* 0x00120c0001077983 */ /* 0x000ee20000100800 */
[----:B------:R-:W-:-:S03]  /*15120*/  ISETP.GT.AND P0, PT, R4, 0x18, PT ;  /* 0x000000180400780c */ /* 0x000fc60003f04270 */
[----:B--2---:R-:W-:Y:S10]  /*15130*/  STL [R1+0x3b54], R19 ;  /* 0x003b541301007387 */ /* 0x004ff40000100800 */
[----:B---3--:R-:W-:-:S04]  /*15140*/  @P0 LOP3.LUT R7, R7, R6, RZ, 0x3c, !PT ;  /* 0x0000000607070212 */ /* 0x008fc800078e3cff */
[----:B------:R-:W-:-:S04]  /*15150*/  @P0 LOP3.LUT R6, R7, R6, RZ, 0x3c, !PT ;  /* 0x0000000607060212 */ /* 0x000fc800078e3cff */
[----:B------:R-:W-:-:S05]  /*15160*/  @P0 LOP3.LUT R7, R7, R6, RZ, 0x3c, !PT ;  /* 0x0000000607070212 */ /* 0x000fca00078e3cff */
[----:B------:R0:W2:Y:S04]  /*15170*/  @P0 LDG.E.U16 R11, [R6.64] ;  /* 0x00000006060b0981 */ /* 0x0000a8000c1e1500 */
[----:B0-----:R-:W3:Y:S01]  /*15180*/  LDL R7, [R1+0x1200] ;  /* 0x0012000001077983 */ /* 0x001ee20000100800 */
[----:B------:R-:W-:Y:S01]  /*15190*/  PRMT R10, RZ, 0x7610, R10 ;  /* 0x00007610ff0a7816 */ /* 0x000fe2000000000a */
[----:B------:R-:W-:Y:S01]  /*151a0*/  @P0 IMAD.MOV.U32 R6, RZ, RZ, R5 ;  /* 0x000000ffff060224 */ /* 0x000fe200078e0005 */
[----:B------:R-:W-:Y:S01]  /*151b0*/  PRMT R18, RZ, 0x7610, R18 ;  /* 0x00007610ff127816 */ /* 0x000fe20000000012 */
[----:B------:R-:W2:Y:S04]  /*151c0*/  LDL R5, [R1+0x1254] ;  /* 0x0012540001057983 */ /* 0x000ea80000100800 */
[----:B---3--:R0:W3:Y:S04]  /*151d0*/  @P0 LDG.E.U16 R10, [R6.64] ;  /* 0x00000006060a0981 */ /* 0x0080e8000c1e1500 */
[----:B0-----:R-:W2:Y:S04]  /*151e0*/  LDL R6, [R1+0x1270] ;  /* 0x0012700001067983 */ /* 0x001ea80000100800 */
[----:B------:R-:W2:Y:S02]  /*151f0*/  LDL R7, [R1+0x1274] ;  /* 0x0012740001077983 */ /* 0x000ea40000100800 */
        /* <DEDUP_REMOVED lines=11> */
[----:B------:R0:W2:Y:S04]  /*152b0*/  @P0 LDG.E.U16 R23, [R6.64] ;  /* 0x0000000606170981 */ /* 0x0000a8000c1e1500 */
[----:B0-----:R-:W2:Y:S04]  /*152c0*/  LDL R6, [R1+0x1260] ;  /* 0x0012600001067983 */ /* 0x001ea80000100800 */
[----:B------:R-:W2:Y:S01]  /*152d0*/  LDL R7, [R1+0x1264] ;  /* 0x0012640001077983 */ /* 0x000ea20000100800 */
[----:B------:R-:W-:Y:S02]  /*152e0*/  PRMT R22, RZ, 0x7610, R22 ;  /* 0x00007610ff167816 */ /* 0x000fe40000000016 */
        /* <DEDUP_REMOVED lines=11> */
[----:B------:R-:W2:Y:S01]  /*153a0*/  @P1 LDG.E.U16 R8, [R6.64] ;  /* 0x0000000606081981 */ /* 0x000ea2000c1e1500 */
[----:B------:R-:W-:-:S03]  /*153b0*/  PRMT R13, RZ, 0x7610, R13 ;  /* 0x00007610ff0d7816 */ /* 0x000fc6000000000d */
[----:B--2---:R0:W-:Y:S04]  /*153c0*/  STL [R1+0x4], R8 ;  /* 0x0000040801007387 */ /* 0x0041e80000100800 */
[----:B0-----:R-:W2:Y:S04]  /*153d0*/  LDL.LU R8, [R1+0x3b9c] ;  /* 0x003b9c0001087983 */ /* 0x001ea80000300800 */
[----:B------:R-:W2:Y:S01]  /*153e0*/  LDL R7, [R1+0x1250] ;  /* 0x0012500001077983 */ /* 0x000ea20000100800 */
[----:B------:R-:W-:-:S03]  /*153f0*/  @P1 IMAD.MOV.U32 R6, RZ, RZ, R5 ;  /* 0x000000ffff061224 */ /* 0x000fc600078e0005 */
[----:B------:R-:W3:Y:S04]  /*15400*/  LDL R5, [R1+0x123c] ;  /* 0x00123c0001057983 */ /* 0x000ee80000100800 */
[----:B--2---:R-:W2:Y:S01]  /*15410*/  @P1 LDG.E.U16 R13, [R6.64] ;  /* 0x00000006060d1981 */ /* 0x004ea2000c1e1500 */
[----:B------:R-:W-:-:S03]  /*15420*/  ISETP.GT.AND P0, PT, R4, 0x14, PT ;  /* 0x000000140400780c */ /* 0x000fc60003f04270 */
[----:B--2---:R0:W-:Y:S04]  /*15430*/  STL [R1], R13 ;  /* 0x0000000d01007387 */ /* 0x0041e80000100800 */
        /* <DEDUP_REMOVED lines=31> */
[----:B------:R-:W2:Y:S01]  /*15630*/  @P0 LDG.E.U16 R17, [R6.64] ;  /* 0x0000000606110981 */ /* 0x000ea2000c1e1500 */
[----:B------:R-:W-:Y:S02]  /*15640*/  ISETP.GT.AND P1, PT, R4, 0x15, PT ;  /* 0x000000150400780c */ /* 0x000fe40003f24270 */
[----:B------:R-:W-:Y:S01]  /*15650*/  PRMT R28, RZ, 0x7610, R28 ;  /* 0x00007610ff1c7816 */ /* 0x000fe2000000001c */
[----:B--2---:R0:W-:Y:S04]  /*15660*/  STL [R1+0x8], R17 ;  /* 0x0000081101007387 */ /* 0x0041e80000100800 */
[----:B0-----:R-:W2:Y:S04]  /*15670*/  LDL.LU R17, [R1+0x3b90] ;  /* 0x003b900001117983 */ /* 0x001ea80000300800 */
[----:B------:R-:W2:Y:S02]  /*15680*/  LDL R7, [R1+0x1238] ;  /* 0x0012380001077983 */ /* 0x000ea40000100800 */
[----:B---3--:R-:W-:Y:S01]  /*15690*/  @P1 IMAD.MOV.U32 R6, RZ, RZ, R5 ;  /* 0x000000ffff061224 */ /* 0x008fe200078e0005 */
[----:B------:R-:W-:Y:S01]  /*156a0*/  PRMT R16, RZ, 0x7610, R16 ;  /* 0x00007610ff107816 */ /* 0x000fe20000000010 */
[----:B------:R-:W3:Y:S04]  /*156b0*/  LDL R5, [R1+0x11ec] ;  /* 0x0011ec0001057983 */ /* 0x000ee80000100800 */
[----:B--2---:R0:W2:Y:S04]  /*156c0*/  @P1 LDG.E.U16 R28, [R6.64] ;  /* 0x00000006061c1981 */ /* 0x0040a8000c1e1500 */
[----:B0-----:R-:W2:Y:S04]  /*156d0*/  LDL R6, [R1+0x1230] ;  /* 0x0012300001067983 */ /* 0x001ea80000100800 */
[----:B------:R-:W2:Y:S02]  /*156e0*/  LDL R7, [R1+0x1234] ;  /* 0x0012340001077983 */ /* 0x000ea40000100800 */
[----:B--2---:R-:W-:-:S04]  /*156f0*/  @P1 LOP3.LUT R7, R7, R6, RZ, 0x3c, !PT ;  /* 0x0000000607071212 */ /* 0x004fc800078e3cff */
        /* <DEDUP_REMOVED lines=11> */
[----:B------:R-:W2:Y:S04]  /*157b0*/  LDL R6, [R1+0x1228] ;  /* 0x0012280001067983 */ /* 0x000ea80000100800 */
[----:B------:R-:W2:Y:S01]  /*157c0*/  LDL R7, [R1+0x122c] ;  /* 0x00122c0001077983 */ /* 0x000ea20000100800 */
[----:B------:R-:W-:-:S02]  /*157d0*/  ISETP.GT.AND P0, PT, R4, 0x16, PT ;  /* 0x000000160400780c */ /* 0x000fc40003f04270 */
[----:B------:R-:W-:-:S11]  /*157e0*/  PRMT R21, RZ, 0x7610, R21 ;  /* 0x00007610ff157816 */ /* 0x000fd60000000015 */
        /* <DEDUP_REMOVED lines=19> */
[----:B------:R-:W-:-:S02]  /*15920*/  PRMT R12, RZ, 0x7610, R12 ;  /* 0x00007610ff0c7816 */ /* 0x000fc4000000000c */
[----:B------:R-:W-:Y:S01]  /*15930*/  ISETP.GT.AND P0, PT, R4, 0x17, PT ;  /* 0x000000170400780c */ /* 0x000fe20003f04270 */
[----:B------:R-:W3:Y:S04]  /*15940*/  LDL R5, [R1+0x11d4] ;  /* 0x0011d40001057983 */ /* 0x000ee80000100800 */
[----:B--2---:R0:W2:Y:S04]  /*15950*/  @P1 LDG.E.U16 R13, [R6.64] ;  /* 0x00000006060d1981 */ /* 0x0040a8000c1e1500 */
        /* <DEDUP_REMOVED lines=32> */
[----:B0-----:R-:W2:Y:S01]  /*15b60*/  LDL R7, [R1+0x11d0] ;  /* 0x0011d00001077983 */ /* 0x001ea20000100800 */
[----:B------:R-:W-:Y:S01]  /*15b70*/  PRMT R16, RZ, 0x7610, R16 ;  /* 0x00007610ff107816 */ /* 0x000fe20000000010 */
[----:B---3--:R-:W-:Y:S01]  /*15b80*/  @P1 IMAD.MOV.U32 R6, RZ, RZ, R5 ;  /* 0x000000ffff061224 */ /* 0x008fe200078e0005 */
[----:B------:R-:W-:Y:S01]  /*15b90*/  ISETP.GT.AND P0, PT, R4, 0x1c, PT ;  /* 0x0000001c0400780c */ /* 0x000fe20003f04270 */
[----:B------:R-:W3:Y:S04]  /*15ba0*/  LDL R5, [R1+0x11b4] ;  /* 0x0011b40001057983 */ /* 0x000ee80000100800 */
[----:B--2---:R0:W2:Y:S04]  /*15bb0*/  @P1 LDG.E.U16 R16, [R6.64] ;  /* 0x0000000606101981 */ /* 0x0040a8000c1e1500 */
[----:B0-----:R-:W2:Y:S04]  /*15bc0*/  LDL R6, [R1+0x11c8] ;  /* 0x0011c80001067983 */ /* 0x001ea80000100800 */
[----:B------:R-:W2:Y:S01]  /*15bd0*/  LDL R7, [R1+0x11cc] ;  /* 0x0011cc0001077983 */ /* 0x000ea20000100800 */
[----:B------:R-:W-:-:S02]  /*15be0*/  PRMT R21, RZ, 0x7610, R21 ;  /* 0x00007610ff157816 */ /* 0x000fc40000000015 */
[----:B--2---:R-:W-:-:S04]  /*15bf0*/  @P0 LOP3.LUT R7, R7, R6, RZ, 0x3c, !PT ;  /* 0x0000000607070212 */ /* 0x004fc800078e3cff */
[----:B------:R-:W-:-:S04]  /*15c00*/  @P0 LOP3.LUT R6, R7, R6, RZ, 0x3c, !PT ;  /* 0x0000000607060212 */ /* 0x000fc800078e3cff */
[----:B------:R-:W-:-:S05]  /*15c10*/  @P0 LOP3.LUT R7, R7, R6, RZ, 0x3c, !PT ;  /* 0x0000000607070212 */ /* 0x000fca00078e3cff */
[----:B------:R0:W2:Y:S04]  /*15c20*/  @P0 LDG.E.U16 R21, [R6.64] ;  /* 0x0000000606150981 */ /* 0x0000a8000c1e1500 */
[----:B0-----:R-:W3:Y:S04]  /*15c30*/  LDL R6, [R1+0x11c0] ;  /* 0x0011c00001067983 */ /* 0x001ee80000100800 */
[----:B------:R-:W3:Y:S01]  /*15c40*/  LDL R7, [R1+0x11c4] ;  /* 0x0011c40001077983 */ /* 0x000ee20000100800 */
[----:B------:R-:W-:-:S03]  /*15c50*/  PRMT R20, RZ, 0x7610, R20 ;  /* 0x00007610ff147816 */ /* 0x000fc60000000014 */
[----:B--2---:R-:W-:Y:S01]  /*15c60*/  STL [R1+0x3b08], R21 ;  /* 0x003b081501007387 */ /* 0x004fe20000100800 */
[----:B---3--:R-:W-:-:S04]  /*15c70*/  @P0 LOP3.LUT R7, R7, R6, RZ, 0x3c, !PT ;  /* 0x0000000607070212 */ /* 0x008fc800078e3cff */
[----:B------:R-:W-:-:S04]  /*15c80*/  @P0 LOP3.LUT R6, R7, R6, RZ, 0x3c, !PT ;  /* 0x0000000607060212 */ /* 0x000fc800078e3cff */
[----:B------:R-:W-:Y:S01]  /*15c90*/  @P0 LOP3.LUT R7, R7, R6, RZ, 0x3c, !PT ;  /* 0x0000000607070212 */ /* 0x000fe200078e3cff */
[----:B------:R-:W-:Y:S04]  /*15ca0*/  STL [R1+0x3b0c], R21 ;  /* 0x003b0c1501007387 */ /* 0x000fe80000100800 */
[----:B------:R0:W2:Y:S04]  /*15cb0*/  @P0 LDG.E.U16 R20, [R6.64] ;  /* 0x0000000606140981 */ /* 0x0000a8000c1e1500 */
[----:B0-----:R-:W3:Y:S04]  /*15cc0*/  LDL R6, [R1+0x11b8] ;  /* 0x0011b80001067983 */ /* 0x001ee80000100800 */
[----:B------:R-:W3:Y:S01]  /*15cd0*/  LDL R7, [R1+0x11bc] ;  /* 0x0011bc0001077983 */ /* 0x000ee20000100800 */
[----:B------:R-:W-:-:S02]  /*15ce0*/  ISETP.GT.AND P1, PT, R4, 0x1d, PT ;  /* 0x0000001d0400780c */ /* 0x000fc40003f24270 */
[----:B------:R-:W-:Y:S01]  /*15cf0*/  PRMT R27, RZ, 0x7610, R27 ;  /* 0x00007610ff1b7816 */ /* 0x000fe2000000001b */
[----:B--2---:R-:W-:Y:S10]  /*15d00*/  STL [R1+0x3b14], R20 ;  /* 0x003b141401007387 */ /* 0x004ff40000100800 */
[----:B---3--:R-:W-:-:S04]  /*15d10*/  @P1 LOP3.LUT R7, R7, R6, RZ, 0x3c, !PT ;  /* 0x0000000607071212 */ /* 0x008fc800078e3cff */
[----:B------:R-:W-:-:S04]  /*15d20*/  @P1 LOP3.LUT R6, R7, R6, RZ, 0x3c, !PT ;  /* 0x0000000607061212 */ /* 0x000fc800078e3cff */
[----:B------:R-:W-:Y:S01]  /*15d30*/  @P1 LOP3.LUT R7, R7, R6, RZ, 0x3c, !PT ;  /* 0x0000000607071212 */ /* 0x000fe200078e3cff */
[----:B------:R0:W-:Y:S04]  /*15d40*/  STL [R1+0x3b18], R20 ;  /* 0x003b181401007387 */ /* 0x0001e80000100800 */
[----:B------:R1:W2:Y:S04]  /*15d50*/  @P1 LDG.E.U16 R27, [R6.64] ;  /* 0x00000006061b1981 */ /* 0x0002a8000c1e1500 */
[----:B-1----:R-:W3:Y:S01]  /*15d60*/  LDL R7, [R1+0x11b0] ;  /* 0x0011b00001077983 */ /* 0x002ee20000100800 */
[----:B------:R-:W-:Y:S01]  /*15d70*/  PRMT R26, RZ, 0x7610, R26 ;  /* 0x00007610ff1a7816 */ /* 0x000fe2000000001a */
[----:B------:R-:W-:-:S02]  /*15d80*/  @P1 IMAD.MOV.U32 R6, RZ, RZ, R5 ;  /* 0x000000ffff061224 */ /* 0x000fc400078e0005 */
[----:B--2---:R-:W-:Y:S01]  /*15d90*/  STL [R1+0x3aec], R27 ;  /* 0x003aec1b01007387 */ /* 0x004fe20000100800 */
[----:B------:R-:W-:Y:S02]  /*15da0*/  ISETP.GT.AND P0, PT, R4, 0x1e, PT ;  /* 0x0000001e0400780c */ /* 0x000fe40003f04270 */
[----:B0-----:R-:W-:Y:S01]  /*15db0*/  PRMT R20, RZ, 0x7610, R20 ;  /* 0x00007610ff147816 */ /* 0x001fe20000000014 */
[----:B------:R-:W2:Y:S04]  /*15dc0*/  LDL R5, [R1+0x119c] ;  /* 0x00119c0001057983 */ /* 0x000ea80000100800 */
[----:B---3--:R0:W3:Y:S04]  /*15dd0*/  @P1 LDG.E.U16 R26, [R6.64] ;  /* 0x00000006061a1981 */ /* 0x0080e8000c1e1500 */
[----:B0-----:R-:W2:Y:S04]  /*15de0*/  LDL R6, [R1+0x11a8] ;  /* 0x0011a80001067983 */ /* 0x001ea80000100800 */
[----:B------:R-:W2:Y:S02]  /*15df0*/  LDL R7, [R1+0x11ac] ;  /* 0x0011ac0001077983 */ /* 0x000ea40000100800 */
[----:B--2---:R-:W-:-:S04]  /*15e00*/  @P0 LOP3.LUT R7, R7, R6, RZ, 0x3c, !PT ;  /* 0x0000000607070212 */ /* 0x004fc800078e3cff */
[----:B------:R-:W-:-:S04]  /*15e10*/  @P0 LOP3.LUT R6, R7, R6, RZ, 0x3c, !PT ;  /* 0x0000000607060212 */ /* 0x000fc800078e3cff */
[----:B------:R-:W-:-:S05]  /*15e20*/  @P0 LOP3.LUT R7, R7, R6, RZ, 0x3c, !PT ;  /* 0x0000000607070212 */ /* 0x000fca00078e3cff */
[----:B------:R-:W2:Y:S04]  /*15e30*/  @P0 LDG.E.U16 R20, [R6.64] ;  /* 0x0000000606140981 */ /* 0x000ea8000c1e1500 */
[----:B---3--:R-:W-:Y:S04]  /*15e40*/  STL [R1+0x3ae8], R26 ;  /* 0x003ae81a01007387 */ /* 0x008fe80000100800 */
[----:B------:R-:W-:Y:S04]  /*15e50*/  STL [R1+0x3b04], R26 ;  /* 0x003b041a01007387 */ /* 0x000fe80000100800 */
[----:B------:R-:W-:Y:S04]  /*15e60*/  STL [R1+0x3b1c], R26 ;  /* 0x003b1c1a01007387 */ /* 0x000fe80000100800 */
[----:B------:R-:W-:Y:S04]  /*15e70*/  STL [R1+0x3b20], R26 ;  /* 0x003b201a01007387 */ /* 0x000fe80000100800 */
[----:B--2---:R0:W-:Y:S04]  /*15e80*/  STL [R1+0x18], R20 ;  /* 0x0000181401007387 */ /* 0x0041e80000100800 */
[----:B------:R-:W2:Y:S04]  /*15e90*/  LDL R6, [R1+0x11a0] ;  /* 0x0011a00001067983 */ /* 0x000ea80000100800 */
[----:B------:R-:W2:Y:S04]  /*15ea0*/  LDL R7, [R1+0x11a4] ;  /* 0x0011a40001077983 */ /* 0x000ea80000100800 */
[----:B0-----:R-:W0:Y:S01]  /*15eb0*/  S2R R20, SR_TID.X ;  /* 0x0000000000147919 */ /* 0x001e220000002100 */
[----:B------:R-:W-:-:S02]  /*15ec0*/  PRMT R28, RZ, 0x7610, R28 ;  /* 0x00007610ff1c7816 */ /* 0x000fc4000000001c */
[----:B------:R-:W-:Y:S02]  /*15ed0*/  ISETP.GT.AND P1, PT, R4, 0x1f, PT ;  /* 0x0000001f0400780c */ /* 0x000fe40003f24270 */
[----:B0-----:R-:W-:Y:S02]  /*15ee0*/  LOP3.LUT R20, R20, 0x1f, RZ, 0xc0, !PT ;  /* 0x0000001f14147812 */ /* 0x001fe400078ec0ff */
[----:B--2---:R-:W-:-:S04]  /*15ef0*/  @P0 LOP3.LUT R7, R7, R6, RZ, 0x3c, !PT ;  /* 0x0000000607070212 */ /* 0x004fc800078e3cff */
[----:B------:R-:W-:-:S04]  /*15f00*/  @P0 LOP3.LUT R6, R7, R6, RZ, 0x3c, !PT ;  /* 0x0000000607060212 */ /* 0x000fc800078e3cff */
[----:B------:R-:W-:-:S05]  /*15f10*/  @P0 LOP3.LUT R7, R7, R6, RZ, 0x3c, !PT ;  /* 0x0000000607070212 */ /* 0x000fca00078e3cff */
[----:B------:R0:W2:Y:S01]  /*15f20*/  @P0 LDG.E.U16 R28, [R6.64] ;  /* 0x00000006061c0981 */ /* 0x0000a2000c1e1500 */
[----:B------:R-:W-:-:S03]  /*15f30*/  ISETP.GE.AND P0, PT, R20, R4, PT ;  /* 0x000000041400720c */ /* 0x000fc60003f06270 */
[----:B------:R-:W3:Y:S01]  /*15f40*/  LDL R4, [R1+0x1198] ;  /* 0x0011980001047983 */ /* 0x000ee20000100800 */
[----:B0-----:R-:W-:Y:S02]  /*15f50*/  PRMT R7, RZ, 0x7610, R7 ;  /* 0x00007610ff077816 */ /* 0x001fe40000000007 */
[----:B---3--:R-:W-:-:S04]  /*15f60*/  @P1 LOP3.LUT R5, R5, R4, RZ, 0x3c, !PT ;  /* 0x0000000405051212 */ /* 0x008fc800078e3cff */
[----:B------:R-:W-:-:S04]  /*15f70*/  @P1 LOP3.LUT R4, R5, R4, RZ, 0x3c, !PT ;  /* 0x0000000405041212 */ /* 0x000fc800078e3cff */
[----:B------:R-:W-:Y:S01]  /*15f80*/  @P1 LOP3.LUT R5, R5, R4, RZ, 0x3c, !PT ;  /* 0x0000000405051212 */ /* 0x000fe200078e3cff */
[----:B--2---:R0:W-:Y:S04]  /*15f90*/  STL [R1+0x14], R28 ;  /* 0x0000141c01007387 */ /* 0x0041e80000100800 */
[----:B------:R1:W2:Y:S01]  /*15fa0*/  @P1 LDG.E.U16 R7, [R4.64] ;  /* 0x0000000604071981 */ /* 0x0002a2000c1e1500 */
[----:B------:R-:W-:-:S03]  /*15fb0*/  PRMT R0, RZ, 0x7610, R0 ;  /* 0x00007610ff007816 */ /* 0x000fc60000000000 */
[----:B------:R-:W3:Y:S04]  /*15fc0*/  LDL R20, [R1+0x1760] ;  /* 0x0017600001147983 */ /* 0x000ee80000100800 */
[----:B0-----:R-:W2:Y:S04]  /*15fd0*/  LDL R28, [R1+0x175c] ;  /* 0x00175c00011c7983 */ /* 0x001ea80000100800 */
[----:B-1----:R-:W2:Y:S04]  /*15fe0*/  LDL R4, [R1+0x1178] ;  /* 0x0011780001047983 */ /* 0x002ea80000100800 */
        /* <DEDUP_REMOVED lines=8> */
[----:B------:R-:W-:Y:S01]  /*16070*/  STL [R1+0x3b2c], R7 ;  /* 0x003b2c0701007387 */ /* 0x000fe20000100800 */
[----:B------:R-:W-:-:S03]  /*16080*/  PRMT R29, RZ, 0x7610, R29 ;  /* 0x00007610ff1d7816 */ /* 0x000fc6000000001d */
[----:B------:R-:W-:Y:S06]  /*16090*/  BAR.SYNC.DEFER_BLOCKING 0x0 ;  /* 0x0000000000007b1d */ /* 0x000fec0000010000 */
[----:B--2---:R0:W-:Y:S04]  /*160a0*/  STL [R1+0x3c], R0 ;  /* 0x00003c0001007387 */ /* 0x0041e80000100800 */
[----:B0-----:R-:W2:Y:S04]  /*160b0*/  LDL.LU R0, [R1+0x3b78] ;  /* 0x003b780001007983 */ /* 0x001ea80000300800 */
[----:B------:R-:W2:Y:S02]  /*160c0*/  LDL R5, [R1+0x1384] ;  /* 0x0013840001057983 */ /* 0x000ea40000100800 */
[----:B--2---:R-:W-:-:S02]  /*160d0*/  @!P0 IMAD.MOV.U32 R4, RZ, RZ, R5 ;  /* 0x000000ffff048224 */ /* 0x004fc400078e0005 */
[----:B------:R-:W-:-:S05]  /*160e0*/  @!P0 IMAD.MOV.U32 R5, RZ, RZ, R3 ;  /* 0x000000ffff058224 */ /* 0x000fca00078e0003 */
[----:B------:R3:W2:Y:S01]  /*160f0*/  @!P0 LDG.E.U16 R29, [R4.64] ;  /* 0x00000006041d8981 */ /* 0x0006a2000c1e1500 */
[----:B------:R-:W-:-:S03]  /*16100*/  PRMT R6, RZ, 0x7610, R6 ;  /* 0x00007610ff067816 */ /* 0x000fc60000000006 */
[----:B------:R-:W-:Y:S01]  /*16110*/  STL [R1+0x17a0], R3 ;  /* 0x0017a00301007387 */ /* 0x000fe20000100800 */
[----:B---3--:R-:W-:Y:S02]  /*16120*/  @!P0 IMAD.MOV.U32 R4, RZ, RZ, R20 ;  /* 0x000000ffff048224 */ /* 0x008fe400078e0014 */
[----:B------:R-:W-:Y:S01]  /*16130*/  @!P0 IMAD.MOV.U32 R5, RZ, RZ, R28 ;  /* 0x000000ffff058224 */ /* 0x000fe200078e001c */
[----:B------:R-:W3:Y:S04]  /*16140*/  LDL R20, [R1+0x173c] ;  /* 0x00173c0001147983 */ /* 0x000ee80000100800 */
[----:B------:R-:W3:Y:S04]  /*16150*/  LDL R28, [R1+0x1738] ;  /* 0x00173800011c7983 */ /* 0x000ee80000100800 */
[----:B------:R0:W3:Y:S04]  /*16160*/  @!P0 LDG.E.U16 R6, [R4.64] ;  /* 0x0000000604068981 */ /* 0x0000e8000c1e1500 */
[----:B--2---:R1:W-:Y:S04]  /*16170*/  STL [R1+0x1164], R29 ;  /* 0x0011641d01007387 */ /* 0x0043e80000100800 */
[----:B0-----:R-:W2:Y:S04]  /*16180*/  LDL R4, [R1+0x1378] ;  /* 0x0013780001047983 */ /* 0x001ea80000100800 */
[----:B------:R-:W2:Y:S01]  /*16190*/  LDL R5, [R1+0x1758] ;  /* 0x0017580001057983 */ /* 0x000ea20000100800 */
[----:B------:R-:W-:-:S03]  /*161a0*/  PRMT R0, RZ, 0x7610, R0 ;  /* 0x00007610ff007816 */ /* 0x000fc60000000000 */
[----:B-1----:R-:W3:Y:S01]  /*161b0*/  LDL R29, [R1+0x172c] ;  /* 0x00172c00011d7983 */ /* 0x002ee20000100800 */
[----:B--2---:R-:W-:-:S04]  /*161c0*/  @!P0 LOP3.LUT R5, R5, R4, RZ, 0x3c, !PT ;  /* 0x0000000405058212 */ /* 0x004fc800078e3cff */
[----:B------:R-:W-:-:S04]  /*161d0*/  @!P0 LOP3.LUT R4, R5, R4, RZ, 0x3c, !PT ;  /* 0x0000000405048212 */ /* 0x000fc800078e3cff */
[----:B------:R-:W-:-:S05]  /*161e0*/  @!P0 LOP3.LUT R5, R5, R4, RZ, 0x3c, !PT ;  /* 0x0000000405058212 */ /* 0x000fca00078e3cff */
[----:B------:R-:W2:Y:S04]  /*161f0*/  @!P0 LDG.E.U16 R0, [R4.64] ;  /* 0x0000000604008981 */ /* 0x000ea8000c1e1500 */
[----:B---3--:R-:W-:Y:S04]  /*16200*/  STL [R1+0x3aa8], R6 ;  /* 0x003aa80601007387 */ /* 0x008fe80000100800 */
        /* <DEDUP_REMOVED lines=9> */
[----:B---3--:R-:W-:-:S04]  /*162a0*/  @!P0 LOP3.LUT R5, R5, R4, RZ, 0x3c, !PT ;  /* 0x0000000405058212 */ /* 0x008fc800078e3cff */
[----:B------:R-:W-:-:S04]  /*162b0*/  @!P0 LOP3.LUT R4, R5, R4, RZ, 0x3c, !PT ;  /* 0x0000000405048212 */ /* 0x000fc800078e3cff */
[----:B------:R-:W-:-:S05]  /*162c0*/  @!P0 LOP3.LUT R5, R5, R4, RZ, 0x3c, !PT ;  /* 0x0000000405058212 */ /* 0x000fca00078e3cff */
[----:B------:R-:W2:Y:S04]  /*162d0*/  @!P0 LDG.E.U16 R0, [R4.64] ;  /* 0x0000000604008981 */ /* 0x000ea8000c1e1500 */
        /* <DEDUP_REMOVED lines=8> */
[----:B------:R0:W2:Y:S01]  /*16360*/  @!P0 LDG.E.U16 R0, [R4.64] ;  /* 0x0000000604008981 */ /* 0x0000a2000c1e1500 */
[----:B------:R-:W-:Y:S01]  /*16370*/  PRMT R21, RZ, 0x7610, R21 ;  /* 0x00007610ff157816 */ /* 0x000fe20000000015 */
[----:B0-----:R-:W-:Y:S02]  /*16380*/  @!P0 IMAD.MOV.U32 R4, RZ, RZ, R20 ;  /* 0x000000ffff048224 */ /* 0x001fe400078e0014 */
[----:B------:R-:W-:-:S05]  /*16390*/  @!P0 IMAD.MOV.U32 R5, RZ, RZ, R28 ;  /* 0x000000ffff058224 */ /* 0x000fca00078e001c */
[----:B------:R0:W3:Y:S04]  /*163a0*/  @!P0 LDG.E.U16 R21, [R4.64] ;  /* 0x0000000604158981 */ /* 0x0000e8000c1e1500 */
[----:B--2---:R1:W-:Y:S04]  /*163b0*/  STL [R1+0x54], R0 ;  /* 0x0000540001007387 */ /* 0x0043e80000100800 */
[----:B-1----:R-:W2:Y:S04]  /*163c0*/  LDL.LU R0, [R1+0x3b6c] ;  /* 0x003b6c0001007983 */ /* 0x002ea80000300800 */
[----:B0-----:R-:W2:Y:S01]  /*163d0*/  LDL R5, [R1+0x1728] ;  /* 0x0017280001057983 */ /* 0x001ea20000100800 */
[----:B------:R-:W-:Y:S01]  /*163e0*/  PRMT R27, RZ, 0x7610, R27 ;  /* 0x00007610ff1b7816 */ /* 0x000fe2000000001b */
[----:B------:R-:W-:-:S02]  /*163f0*/  @!P0 IMAD.MOV.U32 R4, RZ, RZ, R29 ;  /* 0x000000ffff048224 */ /* 0x000fc400078e001d */
[----:B------:R-:W4:Y:S04]  /*16400*/  LDL R28, [R1+0x16f8] ;  /* 0x0016f800011c7983 */ /* 0x000f280000100800 */
[----:B------:R-:W4:Y:S04]  /*16410*/  LDL R20, [R1+0x16fc] ;  /* 0x0016fc0001147983 */ /* 0x000f280000100800 */
[----:B---3--:R0:W-:Y:S04]  /*16420*/  STL [R1+0x58], R21 ;  /* 0x0000581501007387 */ /* 0x0081e80000100800 */
[----:B------:R-:W3:Y:S04]  /*16430*/  LDL R29, [R1+0x16ec] ;  /* 0x0016ec00011d7983 */ /* 0x000ee80000100800 */
[----:B--2---:R1:W2:Y:S04]  /*16440*/  @!P0 LDG.E.U16 R27, [R4.64] ;  /* 0x00000006041b8981 */ /* 0x0042a8000c1e1500 */
[----:B-1----:R-:W3:Y:S04]  /*16450*/  LDL R4, [R1+0x1718] ;  /* 0x0017180001047983 */ /* 0x002ee80000100800 */
[----:B------:R-:W3:Y:S01]  /*16460*/  LDL R5, [R1+0x171c] ;  /* 0x00171c0001057983 */ /* 0x000ee20000100800 */
[----:B------:R-:W-:-:S03]  /*16470*/  PRMT R0, RZ, 0x7610, R0 ;  /* 0x00007610ff007816 */ /* 0x000fc60000000000 */
[----:B--2---:R-:W-:Y:S01]  /*16480*/  STL [R1+0x64], R27 ;  /* 0x0000641b01007387 */ /* 0x004fe20000100800 */
[----:B---3--:R-:W-:-:S04]  /*16490*/  @!P0 LOP3.LUT R5, R5, R4, RZ, 0x3c, !PT ;  /* 0x0000000405058212 */ /* 0x008fc800078e3cff */
[----:B------:R-:W-:-:S04]  /*164a0*/  @!P0 LOP3.LUT R4, R5, R4, RZ, 0x3c, !PT ;  /* 0x0000000405048212 */ /* 0x000fc800078e3cff */
[----:B------:R-:W-:-:S05]  /*164b0*/  @!P0 LOP3.LUT R5, R5, R4, RZ, 0x3c, !PT ;  /* 0x0000000405058212 */ /* 0x000fca00078e3cff */
[----:B------:R1:W2:Y:S04]  /*164c0*/  @!P0 LDG.E.U16 R0, [R4.64] ;  /* 0x0000000604008981 */ /* 0x0002a8000c1e1500 */
[----:B-1----:R-:W3:Y:S04]  /*164d0*/  LDL R4, [R1+0x1708] ;  /* 0x0017080001047983 */ /* 0x002ee80000100800 */
[----:B------:R-:W3:Y:S01]  /*164e0*/  LDL R5, [R1+0x170c] ;  /* 0x00170c0001057983 */ /* 0x000ee20000100800 */
[----:B------:R-:W-:Y:S02]  /*164f0*/  PRMT R2, RZ, 0x7610, R2 ;  /* 0x00007610ff027816 */ /* 0x000fe40000000002 */
[----:B---3--:R-:W-:-:S04]  /*16500*/  @!P0 LOP3.LUT R5, R5, R4, RZ, 0x3c, !PT ;  /* 0x0000000405058212 */ /* 0x008fc800078e3cff */
[----:B------:R-:W-:-:S04]  /*16510*/  @!P0 LOP3.LUT R4, R5, R4, RZ, 0x3c, !PT ;  /* 0x0000000405048212 */ /* 0x000fc800078e3cff */
[----:B------:R-:W-:-:S05]  /*16520*/  @!P0 LOP3.LUT R5, R5, R4, RZ, 0x3c, !PT ;  /* 0x0000000405058212 */ /* 0x000fca00078e3cff */
[----:B------:R-:W3:Y:S04]  /*16530*/  @!P0 LDG.E.U16 R2, [R4.64] ;  /* 0x0000000604028981 */ /* 0x000ee8000c1e1500 */
[----:B--2---:R-:W-:Y:S04]  /*16540*/  STL [R1+0x68], R0 ;  /* 0x0000680001007387 */ /* 0x004fe80000100800 */
[----:B0-----:R-:W0:Y:S04]  /*16550*/  S2R R21, SR_TID.X ;  /* 0x0000000000157919 */ /* 0x001e280000002100 */
[----:B---3--:R1:W-:Y:S04]  /*16560*/  STL [R1+0x10dc], R2 ;  /* 0x0010dc0201007387 */ /* 0x0083e80000100800 */
[----:B-1----:R-:W2:Y:S04]  /*16570*/  LDL.LU R2, [R1+0x3b68] ;  /* 0x003b680001027983 */ /* 0x002ea80000300800 */
[----:B------:R-:W3:Y:S01]  /*16580*/  LDL.LU R5, [R1+0x34] ;  /* 0x0000340001057983 */ /* 0x000ee20000300800 */
[----:B0-----:R-:W-:-:S05]  /*16590*/  LOP3.LUT R27, R21, 0x7f, RZ, 0xc0, !PT ;  /* 0x0000007f151b7812 */ /* 0x001fca00078ec0ff */
[----:B------:R-:W-:Y:S02]  /*165a0*/  IMAD.SHL.U32 R0, R27, 0x2, RZ ;  /* 0x000000021b007824 */ /* 0x000fe400078e00ff */
[----:B----4-:R-:W-:Y:S02]  /*165b0*/  @!P0 IMAD.MOV.U32 R4, RZ, RZ, R20 ;  /* 0x000000ffff048224 */ /* 0x010fe400078e0014 */
[----:B------:R-:W4:Y:S01]  /*165c0*/  LDL R20, [R1+0x16bc] ;  /* 0x0016bc0001147983 */ /* 0x000f220000100800 */
[----:B--2---:R-:W-:-:S03]  /*165d0*/  PRMT R2, RZ, 0x7610, R2 ;  /* 0x00007610ff027816 */ /* 0x004fc60000000002 */
[----:B---3--:R0:W-:Y:S02]  /*165e0*/  STS.U16 [R0+0x8000], R5 ;  /* 0x0080000500007388 */ /* 0x0081e40000000400 */
[----:B0-----:R-:W-:Y:S02]  /*165f0*/  @!P0 IMAD.MOV.U32 R5, RZ, RZ, R28 ;  /* 0x000000ffff058224 */ /* 0x001fe400078e001c */
[----:B------:R-:W2:Y:S04]  /*16600*/  LDL R28, [R1+0x16b8] ;  /* 0x0016b800011c7983 */ /* 0x000ea80000100800 */
[----:B------:R-:W3:Y:S04]  /*16610*/  @!P0 LDG.E.U16 R2, [R4.64] ;  /* 0x0000000604028981 */ /* 0x000ee8000c1e1500 */
[----:B---3--:R0:W-:Y:S04]  /*16620*/  STL [R1+0x10d8], R2 ;  /* 0x0010d80201007387 */ /* 0x0081e80000100800 */
[----:B0-----:R-:W3:Y:S04]  /*16630*/  LDL.LU R2, [R1+0x3b64] ;  /* 0x003b640001027983 */ /* 0x001ee80000300800 */
[----:B------:R-:W2:Y:S04]  /*16640*/  LDL.LU R4, [R1+0x30] ;  /* 0x0000300001047983 */ /* 0x000ea80000300800 */
[----:B------:R-:W4:Y:S01]  /*16650*/  LDL R5, [R1+0x16e8] ;  /* 0x0016e80001057983 */ /* 0x000f220000100800 */
[----:B---3--:R-:W-:-:S03]  /*16660*/  PRMT R2, RZ, 0x7610, R2 ;  /* 0x00007610ff027816 */ /* 0x008fc60000000002 */
[----:B--2---:R0:W-:Y:S02]  /*16670*/  STS.U16 [R0+0x8100], R4 ;  /* 0x0081000400007388 */ /* 0x0041e40000000400 */
[----:B0-----:R-:W-:Y:S02]  /*16680*/  @!P0 IMAD.MOV.U32 R4, RZ, RZ, R29 ;  /* 0x000000ffff048224 */ /* 0x001fe400078e001d */
[----:B------:R-:W2:Y:S04]  /*16690*/  LDL.LU R29, [R1+0x60] ;  /* 0x00006000011d7983 */ /* 0x000ea80000300800 */
[----:B----4-:R-:W3:Y:S04]  /*166a0*/  @!P0 LDG.E.U16 R2, [R4.64] ;  /* 0x0000000604028981 */ /* 0x010ee8000c1e1500 */
[----:B---3--:R0:W-:Y:S04]  /*166b0*/  STL [R1+0x10d4], R2 ;  /* 0x0010d40201007387 */ /* 0x0081e80000100800 */
[----:B0-----:R-:W3:Y:S04]  /*166c0*/  LDL.LU R2, [R1+0x3b60] ;  /* 0x003b600001027983 */ /* 0x001ee80000300800 */
[----:B------:R-:W4:Y:S04]  /*166d0*/  LDL R4, [R1+0x16d8] ;  /* 0x0016d80001047983 */ /* 0x000f280000100800 */
[----:B------:R-:W4:Y:S01]  /*166e0*/  LDL R5, [R1+0x16dc] ;  /* 0x0016dc0001057983 */ /* 0x000f220000100800 */
[----:B---3--:R-:W-:-:S02]  /*166f0*/  PRMT R2, RZ, 0x7610, R2 ;  /* 0x00007610ff027816 */ /* 0x008fc40000000002 */
[----:B----4-:R-:W-:-:S04]  /*16700*/  @!P0 LOP3.LUT R5, R5, R4, RZ, 0x3c, !PT ;  /* 0x0000000405058212 */ /* 0x010fc800078e3cff */
[----:B------:R-:W-:-:S04]  /*16710*/  @!P0 LOP3.LUT R4, R5, R4, RZ, 0x3c, !PT ;  /* 0x0000000405048212 */ /* 0x000fc800078e3cff */
[----:B------:R-:W-:-:S05]  /*16720*/  @!P0 LOP3.LUT R5, R5, R4, RZ, 0x3c, !PT ;  /* 0x0000000405058212 */ /* 0x000fca00078e3cff */
[----:B------:R-:W3:Y:S04]  /*16730*/  @!P0 LDG.E.U16 R2, [R4.64] ;  /* 0x0000000604028981 */ /* 0x000ee8000c1e1500 */
        /* <DEDUP_REMOVED lines=8> */
[----:B------:R0:W3:Y:S01]  /*167c0*/  @!P0 LDG.E.U16 R2, [R4.64] ;  /* 0x0000000604028981 */ /* 0x0000e2000c1e1500 */
[----:B------:R-:W-:Y:S01]  /*167d0*/  PRMT R6, RZ, 0x7610, R6 ;  /* 0x00007610ff067816 */ /* 0x000fe20000000006 */
[----:B0-----:R-:W-:Y:S02]  /*167e0*/  @!P0 IMAD.MOV.U32 R4, RZ, RZ, R20 ;  /* 0x000000ffff048224 */ /* 0x001fe400078e0014 */
[----:B------:R-:W-:-:S05]  /*167f0*/  @!P0 IMAD.MOV.U32 R5, RZ, RZ, R28 ;  /* 0x000000ffff058224 */ /* 0x000fca00078e001c */
[----:B------:R0:W4:Y:S04]  /*16800*/  @!P0 LDG.E.U16 R6, [R4.64] ;  /* 0x0000000604068981 */ /* 0x000128000c1e1500 */
[----:B---3--:R1:W-:Y:S04]  /*16810*/  STL [R1+0xb8], R2 ;  /* 0x0000b80201007387 */ /* 0x0083e80000100800 */
[----:B-1----:R-:W3:Y:S04]  /*16820*/  LDL.LU R2, [R1+0x3b58] ;  /* 0x003b580001027983 */ /* 0x002ee80000300800 */
[----:B0-----:R-:W2:Y:S04]  /*16830*/  LDL R4, [R1+0x16a8] ;  /* 0x0016a80001047983 */ /* 0x001ea80000100800 */
[----:B------:R-:W2:Y:S04]  /*16840*/  LDL R5, [R1+0x16ac] ;  /* 0x0016ac0001057983 */ /* 0x000ea80000100800 */
[----:B------:R-:W4:Y:S04]  /*16850*/  LDL R28, [R1+0x168c] ;  /* 0x00168c00011c7983 */ /* 0x000f280000100800 */
[----:B------:R-:W4:Y:S01]  /*16860*/  LDL R20, [R1+0x1678] ;  /* 0x0016780001147983 */ /* 0x000f220000100800 */
[----:B---3--:R-:W-:-:S02]  /*16870*/  PRMT R2, RZ, 0x7610, R2 ;  /* 0x00007610ff027816 */ /* 0x008fc40000000002 */
[----:B--2---:R-:W-:-:S04]  /*16880*/  @!P0 LOP3.LUT R5, R5, R4, RZ, 0x3c, !PT ;  /* 0x0000000405058212 */ /* 0x004fc800078e3cff */
[----:B------:R-:W-:-:S04]  /*16890*/  @!P0 LOP3.LUT R4, R5, R4, RZ, 0x3c, !PT ;  /* 0x0000000405048212 */ /* 0x000fc800078e3cff */
[----:B------:R-:W-:-:S05]  /*168a0*/  @!P0 LOP3.LUT R5, R5, R4, RZ, 0x3c, !PT ;  /* 0x0000000405058212 */ /* 0x000fca00078e3cff */
[----:B------:R0:W2:Y:S04]  /*168b0*/  @!P0 LDG.E.U16 R2, [R4.64] ;  /* 0x0000000604028981 */ /* 0x0000a8000c1e1500 */
[----:B----4-:R1:W-:Y:S04]  /*168c0*/  STL [R1+0xb4], R6 ;  /* 0x0000b40601007387 */ /* 0x0103e80000100800 */
[----:B0-----:R-:W3:Y:S04]  /*168d0*/  LDL R4, [R1+0x1698] ;  /* 0x0016980001047983 */ /* 0x001ee80000100800 */
[----:B-1----:R-:W4:Y:S04]  /*168e0*/  LDL R6, [R1+0x167c] ;  /* 0x00167c0001067983 */ /* 0x002f280000100800 */
[----:B--2---:R-:W-:Y:S04]  /*168f0*/  STL [R1+0xb0], R2 ;  /* 0x0000b00201007387 */ /* 0x004fe80000100800 */
[----:B------:R-:W3:Y:S01]  /*16900*/  LDL R5, [R1+0x169c] ;  /* 0x00169c0001057983 */ /* 0x000ee20000100800 */
[----:B------:R-:W-:-:S02]  /*16910*/  PRMT R19, RZ, 0x7610, R19 ;  /* 0x00007610ff137816 */ /* 0x000fc40000000013 */
[----:B---3--:R-:W-:-:S04]  /*16920*/  @!P0 LOP3.LUT R5, R5, R4, RZ, 0x3c, !PT ;  /* 0x0000000405058212 */ /* 0x008fc800078e3cff */
[----:B------:R-:W-:-:S04]  /*16930*/  @!P0 LOP3.LUT R4, R5, R4, RZ, 0x3c, !PT ;  /* 0x0000000405048212 */ /* 0x000fc800078e3cff */
[----:B------:R-:W-:-:S05]  /*16940*/  @!P0 LOP3.LUT R5, R5, R4, RZ, 0x3c, !PT ;  /* 0x0000000405058212 */ /* 0x000fca00078e3cff */
[----:B------:R-:W2:Y:S01]  /*16950*/  @!P0 LDG.E.U16 R19, [R4.64] ;  /* 0x0000000604138981 */ /* 0x000ea2000c1e1500 */
[----:B------:R-:W-:-:S03]  /*16960*/  PRMT R26, RZ, 0x7610, R26 ;  /* 0x00007610ff1a7816 */ /* 0x000fc6000000001a */
[----:B--2---:R0:W-:Y:S04]  /*16970*/  STL [R1+0x34], R19 ;  /* 0x0000341301007387 */ /* 0x0041e80000100800 */
[----:B0-----:R-:W2:Y:S04]  /*16980*/  LDL.LU R19, [R1+0x3b54] ;  /* 0x003b540001137983 */ /* 0x001ea80000300800 */
[----:B------:R-:W3:Y:S01]  /*16990*/  LDL R5, [R1+0x1688] ;  /* 0x0016880001057983 */ /* 0x000ee20000100800 */
[----:B------:R-:W-:-:S03]  /*169a0*/  @!P0 IMAD.MOV.U32 R4, RZ, RZ, R28 ;  /* 0x000000ffff048224 */ /* 0x000fc600078e001c */
[----:B------:R-:W0:Y:S04]  /*169b0*/  S2R R2, SR_TID.X ;  /* 0x0000000000027919 */ /* 0x000e280000002100 */
[----:B------:R1:W-:Y:S04]  /*169c0*/  STS.U16 [R0+0x9000], R25 ;  /* 0x0090001900007388 */ /* 0x0003e80000000400 */
[----:B---3--:R4:W3:Y:S01]  /*169d0*/  @!P0 LDG.E.U16 R26, [R4.64] ;  /* 0x00000006041a8981 */ /* 0x0088e2000c1e1500 */
[----:B0-----:R-:W-:Y:S02]  /*169e0*/  LOP3.LUT R2, R2, 0x7f, RZ, 0xc0, !PT ;  /* 0x0000007f02027812 */ /* 0x001fe400078ec0ff */
[----:B-1----:R-:W-:-:S03]  /*169f0*/  PRMT R25, RZ, 0x7610, R25 ;  /* 0x00007610ff197816 */ /* 0x002fc60000000019 */
[----:B------:R-:W-:Y:S01]  /*16a00*/  IMAD.SHL.U32 R2, R2, 0x2, RZ ;  /* 0x0000000202027824 */ /* 0x000fe200078e00ff */
[----:B------:R-:W-:Y:S01]  /*16a10*/  STS.U16 [R0+0x9100], R24 ;  /* 0x0091001800007388 */ /* 0x000fe20000000400 */
[----:B----4-:R-:W-:Y:S02]  /*16a20*/  @!P0 IMAD.MOV.U32 R4, RZ, RZ, R6 ;  /* 0x000000ffff048224 */ /* 0x010fe400078e0006 */
[----:B------:R-:W-:Y:S01]  /*16a30*/  @!P0 IMAD.MOV.U32 R5, RZ, RZ, R20 ;  /* 0x000000ffff058224 */ /* 0x000fe200078e0014 */
[----:B------:R-:W-:Y:S01]  /*16a40*/  LOP3.LUT R2, R2, 0x10, RZ, 0x3c, !PT ;  /* 0x0000001002027812 */ /* 0x000fe200078e3cff */
[----:B------:R-:W-:Y:S04]  /*16a50*/  STS.U16 [R0+0xa000], R15 ;  /* 0x00a0000f00007388 */ /* 0x000fe80000000400 */
[----:B------:R-:W-:Y:S04]  /*16a60*/  STL [R1+0x3acc], R0 ;  /* 0x003acc0001007387 */ /* 0x000fe80000100800 */
[----:B------:R-:W-:Y:S04]  /*16a70*/  STS.U16 [R0+0xa100], R14 ;  /* 0x00a1000e00007388 */ /* 0x000fe80000000400 */
[----:B------:R-:W-:Y:S04]  /*16a80*/  STL [R1+0x3ad0], R0 ;  /* 0x003ad00001007387 */ /* 0x000fe80000100800 */
[----:B------:R0:W4:Y:S04]  /*16a90*/  @!P0 LDG.E.U16 R25, [R4.64] ;  /* 0x0000000604198981 */ /* 0x000128000c1e1500 */
[----:B------:R-:W-:Y:S04]  /*16aa0*/  STS.U16 [R0+0xb000], R11 ;  /* 0x00b0000b00007388 */ /* 0x000fe80000000400 */
[----:B------:R-:W2:Y:S04]  /*16ab0*/  LDL R28, [R1+0x1668] ;  /* 0x00166800011c7983 */ /* 0x000ea80000100800 */
[----:B------:R-:W2:Y:S04]  /*16ac0*/  LDL R20, [R1+0x166c] ;  /* 0x00166c0001147983 */ /* 0x000ea80000100800 */
[----:B------:R-:W-:Y:S04]  /*16ad0*/  STS.U16 [R0+0xb100], R10 ;  /* 0x00b1000a00007388 */ /* 0x000fe80000000400 */
[----:B------:R-:W-:Y:S04]  /*16ae0*/  STS.U16 [R2+0x8200], R29 ;  /* 0x0082001d02007388 */ /* 0x000fe80000000400 */
[----:B---3--:R1:W-:Y:S04]  /*16af0*/  STL [R1+0x30], R26 ;  /* 0x0000301a01007387 */ /* 0x0083e80000100800 */
[----:B------:R-:W3:Y:S04]  /*16b00*/  LDL R6, [R1+0x165c] ;  /* 0x00165c0001067983 */ /* 0x000ee80000100800 */
[----:B-1----:R-:W3:Y:S04]  /*16b10*/  LDL R26, [R1+0x1658] ;  /* 0x00165800011a7983 */ /* 0x002ee80000100800 */
[----:B------:R-:W3:Y:S04]  /*16b20*/  LDL.LU R29, [R1+0xc] ;  /* 0x00000c00011d7983 */ /* 0x000ee80000300800 */
[----:B0-----:R-:W3:Y:S01]  /*16b30*/  LDL.LU R5, [R1+0x5c] ;  /* 0x00005c0001057983 */ /* 0x001ee20000300800 */
[----:B------:R-:W-:-:S03]  /*16b40*/  PRMT R24, RZ, 0x7610, R24 ;  /* 0x00007610ff187816 */ /* 0x000fc60000000018 */
[----:B----4-:R-:W-:Y:S04]  /*16b50*/  STL [R1+0x3a4c], R25 ;  /* 0x003a4c1901007387 */ /* 0x010fe80000100800 */
[----:B------:R-:W-:Y:S04]  /*16b60*/  STL [R1+0x3a50], R25 ;  /* 0x003a501901007387 */ /* 0x000fe80000100800 */
[----:B------:R-:W-:Y:S04]  /*16b70*/  STL [R1+0x3a8c], R25 ;  /* 0x003a8c1901007387 */ /* 0x000fe80000100800 */
[----:B------:R-:W-:Y:S01]  /*16b80*/  STL [R1+0x3a90], R25 ;  /* 0x003a901901007387 */ /* 0x000fe20000100800 */
[----:B--2---:R-:W-:-:S03]  /*16b90*/  @!P0 IMAD.MOV.U32 R4, RZ, RZ, R20 ;  /* 0x000000ffff048224 */ /* 0x004fc600078e0014 */
[----:B------:R-:W-:Y:S04]  /*16ba0*/  STL [R1+0x3a94], R25 ;  /* 0x003a941901007387 */ /* 0x000fe80000100800 */
[----:B------:R-:W-:Y:S04]  /*16bb0*/  STL [R1+0x3a98], R25 ;  /* 0x003a981901007387 */ /* 0x000fe80000100800 */
[----:B------:R-:W-:Y:S04]  /*16bc0*/  STL [R1+0x3a9c], R25 ;  /* 0x003a9c1901007387 */ /* 0x000fe80000100800 */
[----:B------:R-:W-:Y:S04]  /*16bd0*/  STL [R1+0x3aa0], R25 ;  /* 0x003aa01901007387 */ /* 0x000fe80000100800 */
[----:B------:R-:W-:Y:S04]  /*16be0*/  STL [R1+0x3abc], R25 ;  /* 0x003abc1901007387 */ /* 0x000fe80000100800 */
[----:B------:R-:W-:Y:S04]  /*16bf0*/  STL [R1+0x3ac0], R25 ;  /* 0x003ac01901007387 */ /* 0x000fe80000100800 */
[----:B------:R-:W-:Y:S04]  /*16c00*/  STL [R1+0x3ae0], R25 ;  /* 0x003ae01901007387 */ /* 0x000fe80000100800 */
[----:B------:R-:W2:Y:S04]  /*16c10*/  LDL R20, [R1+0x164c] ;  /* 0x00164c0001147983 */ /* 0x000ea80000100800 */
[----:B---3--:R0:W-:Y:S02]  /*16c20*/  STS.U16 [R2+0x8300], R5 ;  /* 0x0083000502007388 */ /* 0x0081e40000000400 */
[----:B0-----:R-:W-:-:S02]  /*16c30*/  @!P0 IMAD.MOV.U32 R5, RZ, RZ, R28 ;  /* 0x000000ffff058224 */ /* 0x001fc400078e001c */
[----:B------:R-:W3:Y:S04]  /*16c40*/  LDL R28, [R1+0x1648] ;  /* 0x00164800011c7983 */ /* 0x000ee80000100800 */
[----:B------:R0:W4:Y:S04]  /*16c50*/  @!P0 LDG.E.U16 R24, [R4.64] ;  /* 0x0000000604188981 */ /* 0x000128000c1e1500 */
[----:B0-----:R-:W2:Y:S01]  /*16c60*/  LDL.LU R5, [R1+0x10] ;  /* 0x0000100001057983 */ /* 0x001ea20000300800 */
[----:B------:R-:W-:Y:S01]  /*16c70*/  PRMT R15, RZ, 0x7610, R15 ;  /* 0x00007610ff0f7816 */ /* 0x000fe2000000000f */
[----:B------:R-:W-:-:S02]  /*16c80*/  @!P0 IMAD.MOV.U32 R4, RZ, RZ, R6 ;  /* 0x000000ffff048224 */ /* 0x000fc400078e0006 */
[----:B----4-:R-:W-:Y:S04]  /*16c90*/  STL [R1+0x3a48], R24 ;  /* 0x003a481801007387 */ /* 0x010fe80000100800 */
[----:B------:R-:W-:Y:S04]  /*16ca0*/  STL [R1+0x3a54], R24 ;  /* 0x003a541801007387 */ /* 0x000fe80000100800 */
[----:B--2---:R0:W-:Y:S04]  /*16cb0*/  STS.U16 [R2+0x9200], R5 ;  /* 0x0092000502007388 */ /* 0x0041e80000000400 */
[----:B------:R-:W-:Y:S04]  /*16cc0*/  STL [R1+0x3a58], R24 ;  /* 0x003a581801007387 */ /* 0x000fe80000100800 */
[----:B------:R-:W2:Y:S01]  /*16cd0*/  LDL R6, [R1+0x163c] ;  /* 0x00163c0001067983 */ /* 0x000ea20000100800 */
[----:B0-----:R-:W-:-:S03]  /*16ce0*/  @!P0 IMAD.MOV.U32 R5, RZ, RZ, R26 ;  /* 0x000000ffff058224 */ /* 0x001fc600078e001a */
[----:B------:R-:W4:Y:S04]  /*16cf0*/  LDL R26, [R1+0x1638] ;  /* 0x00163800011a7983 */ /* 0x000f280000100800 */
[----:B------:R0:W4:Y:S01]  /*16d00*/  @!P0 LDG.E.U16 R15, [R4.64] ;  /* 0x00000006040f8981 */ /* 0x000122000c1e1500 */
[----:B------:R-:W-:Y:S02]  /*16d10*/  PRMT R14, RZ, 0x7610, R14 ;  /* 0x00007610ff0e7816 */ /* 0x000fe4000000000e */
[----:B------:R-:W-:Y:S01]  /*16d20*/  PRMT R11, RZ, 0x7610, R11 ;  /* 0x00007610ff0b7816 */ /* 0x000fe2000000000b */
[----:B0-----:R-:W-:Y:S02]  /*16d30*/  @!P0 IMAD.MOV.U32 R4, RZ, RZ, R20 ;  /* 0x000000ffff048224 */ /* 0x001fe400078e0014 */
[----:B---3--:R-:W-:-:S05]  /*16d40*/  @!P0 IMAD.MOV.U32 R5, RZ, RZ, R28 ;  /* 0x000000ffff058224 */ /* 0x008fca00078e001c */
[----:B------:R2:W3:Y:S02]  /*16d50*/  @!P0 LDG.E.U16 R14, [R4.64] ;  /* 0x00000006040e8981 */ /* 0x0004e4000c1e1500 */
[----:B--2---:R-:W-:Y:S02]  /*16d60*/  @!P0 IMAD.MOV.U32 R4, RZ, RZ, R6 ;  /* 0x000000ffff048224 */ /* 0x004fe400078e0006 */
[----:B----4-:R-:W-:Y:S01]  /*16d70*/  @!P0 IMAD.MOV.U32 R5, RZ, RZ, R26 ;  /* 0x000000ffff058224 */ /* 0x010fe200078e001a */
[----:B------:R-:W-:Y:S04]  /*16d80*/  STL [R1+0x3a44], R15 ;  /* 0x003a440f01007387 */ /* 0x000fe80000100800 */
[----:B------:R-:W-:Y:S04]  /*16d90*/  STL [R1+0x3a5c], R15 ;  /* 0x003a5c0f01007387 */ /* 0x000fe80000100800 */
[----:B------:R-:W-:Y:S04]  /*16da0*/  STL [R1+0x3a60], R15 ;  /* 0x003a600f01007387 */ /* 0x000fe80000100800 */
[----:B------:R-:W-:Y:S04]  /*16db0*/  STL [R1+0x3ac4], R15 ;  /* 0x003ac40f01007387 */ /* 0x000fe80000100800 */
[----:B------:R-:W2:Y:S04]  /*16dc0*/  LDL R28, [R1+0x1628] ;  /* 0x00162800011c7983 */ /* 0x000ea80000100800 */
[----:B------:R-:W4:Y:S04]  /*16dd0*/  LDL R20, [R1+0x162c] ;  /* 0x00162c0001147983 */ /* 0x000f280000100800 */
[----:B------:R2:W4:Y:S04]  /*16de0*/  @!P0 LDG.E.U16 R11, [R4.64] ;  /* 0x00000006040b8981 */ /* 0x000528000c1e1500 */
[----:B------:R0:W-:Y:S01]  /*16df0*/  STS.U16 [R2+0x9300], R29 ;  /* 0x0093001d02007388 */ /* 0x0001e20000000400 */
[----:B------:R-:W-:-:S03]  /*16e00*/  PRMT R10, RZ, 0x7610, R10 ;  /* 0x00007610ff0a7816 */ /* 0x000fc6000000000a */
[----:B0-----:R-:W4:Y:S04]  /*16e10*/  LDL.LU R29, [R1+0x6c] ;  /* 0x00006c00011d7983 */ /* 0x001f280000300800 */
[----:B---3--:R-:W-:Y:S04]  /*16e20*/  STL [R1+0x3a64], R14 ;  /* 0x003a640e01007387 */ /* 0x008fe80000100800 */
[----:B------:R-:W-:Y:S04]  /*16e30*/  STL [R1+0x3a68], R14 ;  /* 0x003a680e01007387 */ /* 0x000fe80000100800 */
[----:B------:R-:W-:Y:S04]  /*16e40*/  STL [R1+0x3ac8], R14 ;  /* 0x003ac80e01007387 */ /* 0x000fe80000100800 */
[----:B------:R-:W-:Y:S04]  /*16e50*/  STL [R1+0x3ad4], R14 ;  /* 0x003ad40e01007387 */ /* 0x000fe80000100800 */
[----:B------:R-:W-:Y:S04]  /*16e60*/  STL [R1+0x3ad8], R14 ;  /* 0x003ad80e01007387 */ /* 0x000fe80000100800 */
[----:B------:R-:W3:Y:S04]  /*16e70*/  LDL R26, [R1+0x1608] ;  /* 0x00160800011a7983 */ /* 0x000ee80000100800 */
[----:B------:R-:W3:Y:S01]  /*16e80*/  LDL R6, [R1+0x160c] ;  /* 0x00160c0001067983 */ /* 0x000ee20000100800 */
[----:B--2---:R-:W-:-:S02]  /*16e90*/  @!P0 IMAD.MOV.U32 R5, RZ, RZ, R28 ;  /* 0x000000ffff058224 */ /* 0x004fc400078e001c */
[----:B----4-:R-:W-:Y:S01]  /*16ea0*/  @!P0 IMAD.MOV.U32 R4, RZ, RZ, R20 ;  /* 0x000000ffff048224 */ /* 0x010fe200078e0014 */
[----:B------:R-:W-:Y:S04]  /*16eb0*/  STL [R1+0x3a40], R11 ;  /* 0x003a400b01007387 */ /* 0x000fe80000100800 */
[----:B------:R-:W-:Y:S04]  /*16ec0*/  STL [R1+0x3a6c], R11 ;  /* 0x003a6c0b01007387 */ /* 0x000fe80000100800 */
[----:B------:R-:W-:Y:S04]  /*16ed0*/  STL [R1+0x3a70], R11 ;  /* 0x003a700b01007387 */ /* 0x000fe80000100800 */
[----:B------:R-:W2:Y:S04]  /*16ee0*/  LDL.LU R28, [R1+0x28] ;  /* 0x00002800011c7983 */ /* 0x000ea80000300800 */
[----:B------:R0:W4:Y:S04]  /*16ef0*/  @!P0 LDG.E.U16 R10, [R4.64] ;  /* 0x00000006040a8981 */ /* 0x000128000c1e1500 */
[----:B0-----:R-:W2:Y:S04]  /*16f00*/  LDL R4, [R1+0x1618] ;  /* 0x0016180001047983 */ /* 0x001ea80000100800 */
[----:B------:R-:W2:Y:S04]  /*16f10*/  LDL R5, [R1+0x161c] ;  /* 0x00161c0001057983 */ /* 0x000ea80000100800 */
[----:B------:R-:W-:Y:S04]  /*16f20*/  STS.U16 [R2+0xa200], R19 ;  /* 0x00a2001302007388 */ /* 0x000fe80000000400 */
[----:B------:R-:W-:Y:S04]  /*16f30*/  STS.U16 [R2+0xa300], R18 ;  /* 0x00a3001202007388 */ /* 0x000fe80000000400 */
[----:B------:R0:W-:Y:S02]  /*16f40*/  STS.U16 [R2+0xb200], R9 ;  /* 0x00b2000902007388 */ /* 0x0001e40000000400 */
[----:B0-----:R-:W-:-:S02]  /*16f50*/  PRMT R9, RZ, 0x7610, R9 ;  /* 0x00007610ff097816 */ /* 0x001fc40000000009 */
[----:B------:R-:W0:Y:S01]  /*16f60*/  S2R R20, SR_TID.X ;  /* 0x0000000000147919 */ /* 0x000e220000002100 */
[----:B--2---:R-:W-:-:S04]  /*16f70*/  @!P0 LOP3.LUT R5, R5, R4, RZ, 0x3c, !PT ;  /* 0x0000000405058212 */ /* 0x004fc800078e3cff */
[----:B------:R-:W-:-:S04]  /*16f80*/  @!P0 LOP3.LUT R4, R5, R4, RZ, 0x3c, !PT ;  /* 0x0000000405048212 */ /* 0x000fc800078e3cff */
[----:B------:R-:W-:-:S05]  /*16f90*/  @!P0 LOP3.LUT R5, R5, R4, RZ, 0x3c, !PT ;  /* 0x0000000405058212 */ /* 0x000fca00078e3cff */
[----:B------:R1:W2:Y:S01]  /*16fa0*/  @!P0 LDG.E.U16 R9, [R4.64] ;  /* 0x0000000604098981 */ /* 0x0002a2000c1e1500 */
[----:B0-----:R-:W-:-:S05]  /*16fb0*/  LOP3.LUT R20, R20, 0x7f, RZ, 0xc0, !PT ;  /* 0x0000007f14147812 */ /* 0x001fca00078ec0ff */
[----:B-1----:R-:W-:-:S05]  /*16fc0*/  IMAD.SHL.U32 R5, R20, 0x2, RZ ;  /* 0x0000000214057824 */ /* 0x002fca00078e00ff */
[----:B------:R-:W-:Y:S01]  /*16fd0*/  LOP3.LUT R5, R5, 0x10, RZ, 0x3c, !PT ;  /* 0x0000001005057812 */ /* 0x000fe200078e3cff */
[----:B----4-:R-:W-:Y:S01]  /*16fe0*/  STL [R1+0x3a74], R10 ;  /* 0x003a740a01007387 */ /* 0x010fe20000100800 */
[----:B---3--:R-:W-:-:S03]  /*16ff0*/  @!P0 IMAD.MOV.U32 R4, RZ, RZ, R6 ;  /* 0x000000ffff048224 */ /* 0x008fc600078e0006 */
[----:B------:R0:W-:Y:S04]  /*17000*/  STS.U16 [R5+0xb300], R8 ;  /* 0x00b3000805007388 */ /* 0x0001e80000000400 */
[----:B------:R-:W-:Y:S04]  /*17010*/  STL [R1+0x3a78], R10 ;  /* 0x003a780a01007387 */ /* 0x000fe80000100800 */
[----:B------:R-:W3:Y:S01]  /*17020*/  LDL.LU R2, [R1+0x3b50] ;  /* 0x003b500001027983 */ /* 0x000ee20000300800 */
[----:B0-----:R-:W-:Y:S01]  /*17030*/  PRMT R8, RZ, 0x7610, R8 ;  /* 0x00007610ff087816 */ /* 0x001fe20000000008 */
[----:B------:R-:W-:-:S05]  /*17040*/  @!P0 IMAD.MOV.U32 R5, RZ, RZ, R26 ;  /* 0x000000ffff058224 */ /* 0x000fca00078e001a */
[----:B------:R0:W4:Y:S04]  /*17050*/  @!P0 LDG.E.U16 R8, [R4.64] ;  /* 0x0000000604088981 */ /* 0x000128000c1e1500 */
[----:B--2---:R-:W-:Y:S04]  /*17060*/  STL [R1+0x3a3c], R9 ;  /* 0x003a3c0901007387 */ /* 0x004fe80000100800 */
[----:B------:R-:W-:Y:S04]  /*17070*/  STL [R1+0x3a7c], R9 ;  /* 0x003a7c0901007387 */ /* 0x000fe80000100800 */
[----:B------:R-:W-:Y:S04]  /*17080*/  STL [R1+0x3a80], R9 ;  /* 0x003a800901007387 */ /* 0x000fe80000100800 */
[----:B0-----:R-:W2:Y:S04]  /*17090*/  LDL R4, [R1+0x15f8] ;  /* 0x0015f80001047983 */ /* 0x001ea80000100800 */
[----:B------:R-:W2:Y:S01]  /*170a0*/  LDL R5, [R1+0x15fc] ;  /* 0x0015fc0001057983 */ /* 0x000ea20000100800 */
[----:B------:R-:W-:-:S03]  /*170b0*/  PRMT R18, RZ, 0x7610, R18 ;  /* 0x00007610ff127816 */ /* 0x000fc60000000012 */
[----:B------:R-:W0:Y:S04]  /*170c0*/  S2R R20, SR_TID.X ;  /* 0x0000000000147919 */ /* 0x000e280000002100 */
[----:B------:R-:W3:Y:S01]  /*170d0*/  LDL R26, [R1+0x15dc] ;  /* 0x0015dc00011a7983 */ /* 0x000ee20000100800 */
[----:B--2---:R-:W-:-:S04]  /*170e0*/  @!P0 LOP3.LUT R5, R5, R4, RZ, 0x3c, !PT ;  /* 0x0000000405058212 */ /* 0x004fc800078e3cff */
[----:B------:R-:W-:-:S04]  /*170f0*/  @!P0 LOP3.LUT R4, R5, R4, RZ, 0x3c, !PT ;  /* 0x0000000405048212 */ /* 0x000fc800078e3cff */
[----:B------:R-:W-:-:S05]  /*17100*/  @!P0 LOP3.LUT R5, R5, R4, RZ, 0x3c, !PT ;  /* 0x0000000405058212 */ /* 0x000fca00078e3cff */
[----:B------:R1:W2:Y:S01]  /*17110*/  @!P0 LDG.E.U16 R18, [R4.64] ;  /* 0x0000000604128981 */ /* 0x0002a2000c1e1500 */
[----:B0-----:R-:W-:-:S05]  /*17120*/  LOP3.LUT R20, R20, 0x7f, RZ, 0xc0, !PT ;  /* 0x0000007f14147812 */ /* 0x001fca00078ec0ff */
[----:B------:R-:W-:Y:S01]  /*17130*/  IMAD.SHL.U32 R20, R20, 0x2, RZ ;  /* 0x0000000214147824 */ /* 0x000fe200078e00ff */
[----:B----4-:R-:W-:Y:S04]  /*17140*/  STL [R1+0x3a38], R8 ;  /* 0x003a380801007387 */ /* 0x010fe80000100800 */
[----:B------:R-:W-:Y:S01]  /*17150*/  STL [R1+0x3a84], R8 ;  /* 0x003a840801007387 */ /* 0x000fe20000100800 */
[----:B------:R-:W-:-:S03]  /*17160*/  LOP3.LUT R20, R20, 0x20, RZ, 0x3c, !PT ;  /* 0x0000002014147812 */ /* 0x000fc600078e3cff */
[----:B------:R-:W-:Y:S04]  /*17170*/  STL [R1+0x3a88], R8 ;  /* 0x003a880801007387 */ /* 0x000fe80000100800 */
[----:B-1----:R-:W4:Y:S04]  /*17180*/  LDL R4, [R1+0x15e8] ;  /* 0x0015e80001047983 */ /* 0x002f280000100800 */
[----:B------:R-:W4:Y:S04]  /*17190*/  LDL R5, [R1+0x15ec] ;  /* 0x0015ec0001057983 */ /* 0x000f280000100800 */
[----:B------:R0:W-:Y:S04]  /*171a0*/  STS.U16 [R20+0x8400], R29 ;  /* 0x0084001d14007388 */ /* 0x0001e80000000400 */
[----:B------:R-:W4:Y:S04]  /*171b0*/  LDL R6, [R1+0x15cc] ;  /* 0x0015cc0001067983 */ /* 0x000f280000100800 */
[----:B---3--:R1:W-:Y:S04]  /*171c0*/  STS.U16 [R20+0x8500], R2 ;  /* 0x0085000214007388 */ /* 0x0083e80000000400 */
[----:B0-----:R-:W3:Y:S04]  /*171d0*/  LDL R29, [R1+0x15c8] ;  /* 0x0015c800011d7983 */ /* 0x001ee80000100800 */
[----:B--2---:R-:W-:Y:S04]  /*171e0*/  STL [R1+0x3a34], R18 ;  /* 0x003a341201007387 */ /* 0x004fe80000100800 */
[----:B-1----:R-:W2:Y:S01]  /*171f0*/  LDL.LU R2, [R1+0x3b4c] ;  /* 0x003b4c0001027983 */ /* 0x002ea20000300800 */
[----:B----4-:R-:W-:-:S04]  /*17200*/  @!P0 LOP3.LUT R5, R5, R4, RZ, 0x3c, !PT ;  /* 0x0000000405058212 */ /* 0x010fc800078e3cff */
[----:B------:R-:W-:-:S04]  /*17210*/  @!P0 LOP3.LUT R4, R5, R4, RZ, 0x3c, !PT ;  /* 0x0000000405048212 */ /* 0x000fc800078e3cff */
[----:B------:R-:W-:Y:S02]  /*17220*/  @!P0 LOP3.LUT R5, R5, R4, RZ, 0x3c, !PT ;  /* 0x0000000405058212 */ /* 0x000fe400078e3cff */
[----:B--2---:R-:W-:-:S06]  /*17230*/  PRMT R2, RZ, 0x7610, R2 ;  /* 0x00007610ff027816 */ /* 0x004fcc0000000002 */
[----:B------:R-:W2:Y:S04]  /*17240*/  @!P0 LDG.E.U16 R2, [R4.64] ;  /* 0x0000000604028981 */ /* 0x000ea8000c1e1500 */
[----:B--2---:R0:W-:Y:S04]  /*17250*/  STL [R1+0x10e4], R2 ;  /* 0x0010e40201007387 */ /* 0x0041e80000100800 */
[----:B0-----:R-:W2:Y:S04]  /*17260*/  LDL.LU R2, [R1+0x3b48] ;  /* 0x003b480001027983 */ /* 0x001ea80000300800 */
[----:B------:R-:W4:Y:S04]  /*17270*/  LDL.LU R4, [R1+0x2c] ;  /* 0x00002c0001047983 */ /* 0x000f280000300800 */
[----:B------:R-:W2:Y:S01]  /*17280*/  LDL R5, [R1+0x15d8] ;  /* 0x0015d80001057983 */ /* 0x000ea20000100800 */
[----:B------:R-:W-:-:S03]  /*17290*/  PRMT R7, RZ, 0x7610, R7 ;  /* 0x00007610ff077816 */ /* 0x000fc60000000007 */
[----:B----4-:R0:W-:Y:S02]  /*172a0*/  STS.U16 [R20+0x9400], R4 ;  /* 0x0094000414007388 */ /* 0x0101e40000000400 */
[----:B0-----:R-:W-:Y:S01]  /*172b0*/  @!P0 IMAD.MOV.U32 R4, RZ, RZ, R26 ;  /* 0x000000ffff048224 */ /* 0x001fe200078e001a */
[----:B--2---:R-:W-:Y:S01]  /*172c0*/  PRMT R2, RZ, 0x7610, R2 ;  /* 0x00007610ff027816 */ /* 0x004fe20000000002 */
[----:B------:R-:W2:Y:S04]  /*172d0*/  LDL R26, [R1+0x15a8] ;  /* 0x0015a800011a7983 */ /* 0x000ea80000100800 */
[----:B------:R0:W4:Y:S04]  /*172e0*/  @!P0 LDG.E.U16 R7, [R4.64] ;  /* 0x0000000604078981 */ /* 0x000128000c1e1500 */
[----:B------:R-:W-:Y:S01]  /*172f0*/  STS.U16 [R20+0x9500], R28 ;  /* 0x0095001c14007388 */ /* 0x000fe20000000400 */
[----:B0-----:R-:W-:-:S02]  /*17300*/  @!P0 IMAD.MOV.U32 R4, RZ, RZ, R6 ;  /* 0x000000ffff048224 */ /* 0x001fc400078e0006 */
[----:B---3--:R-:W-:-:S05]  /*17310*/  @!P0 IMAD.MOV.U32 R5, RZ, RZ, R29 ;  /* 0x000000ffff058224 */ /* 0x008fca00078e001d */
[----:B------:R0:W3:Y:S04]  /*17320*/  @!P0 LDG.E.U16 R2, [R4.64] ;  /* 0x0000000604028981 */ /* 0x0000e8000c1e1500 */
[----:B----4-:R1:W-:Y:S04]  /*17330*/  STL [R1+0x10], R7 ;  /* 0x0000100701007387 */ /* 0x0103e80000100800 */
[----:B-1----:R-:W4:Y:S04]  /*17340*/  LDL R7, [R1+0x15ac] ;  /* 0x0015ac0001077983 */ /* 0x002f280000100800 */
[----:B------:R-:W2:Y:S04]  /*17350*/  LDL.LU R28, [R1+0x7c] ;  /* 0x00007c00011c7983 */ /* 0x000ea80000300800 */
[----:B------:R-:W2:Y:S04]  /*17360*/  LDL R6, [R1+0x159c] ;  /* 0x00159c0001067983 */ /* 0x000ea80000100800 */
[----:B------:R-:W2:Y:S04]  /*17370*/  LDL.LU R29, [R1+0x80] ;  /* 0x00008000011d7983 */ /* 0x000ea80000300800 */
[----:B0-----:R-:W2:Y:S04]  /*17380*/  LDL R4, [R1+0x15b8] ;  /* 0x0015b80001047983 */ /* 0x001ea80000100800 */
[----:B------:R-:W2:Y:S04]  /*17390*/  LDL R5, [R1+0x15bc] ;  /* 0x0015bc0001057983 */ /* 0x000ea80000100800 */
[----:B------:R0:W-:Y:S02]  /*173a0*/  STS.U16 [R20+0xa400], R23 ;  /* 0x00a4001714007388 */ /* 0x0001e40000000400 */
[----:B0-----:R-:W-:-:S02]  /*173b0*/  PRMT R23, RZ, 0x7610, R23 ;  /* 0x00007610ff177816 */ /* 0x001fc40000000017 */
[----:B--2---:R-:W-:-:S04]  /*173c0*/  @!P0 LOP3.LUT R5, R5, R4, RZ, 0x3c, !PT ;  /* 0x0000000405058212 */ /* 0x004fc800078e3cff */
[----:B------:R-:W-:-:S04]  /*173d0*/  @!P0 LOP3.LUT R4, R5, R4, RZ, 0x3c, !PT ;  /* 0x0000000405048212 */ /* 0x000fc800078e3cff */
[----:B------:R-:W-:-:S05]  /*173e0*/  @!P0 LOP3.LUT R5, R5, R4, RZ, 0x3c, !PT ;  /* 0x0000000405058212 */ /* 0x000fca00078e3cff */
[----:B------:R4:W2:Y:S01]  /*173f0*/  @!P0 LDG.E.U16 R23, [R4.64] ;  /* 0x0000000604178981 */ /* 0x0008a2000c1e1500 */
[----:B------:R-:W-:-:S03]  /*17400*/  PRMT R19, RZ, 0x7610, R19 ;  /* 0x00007610ff137816 */ /* 0x000fc60000000013 */
[----:B---3--:R-:W-:Y:S04]  /*17410*/  STL [R1+0x3a24], R2 ;  /* 0x003a240201007387 */ /* 0x008fe80000100800 */
[----:B------:R-:W-:Y:S01]  /*17420*/  STL [R1+0x3a28], R2 ;  /* 0x003a280201007387 */ /* 0x000fe20000100800 */
[----:B----4-:R-:W-:Y:S02]  /*17430*/  @!P0 IMAD.MOV.U32 R4, RZ, RZ, R7 ;  /* 0x000000ffff048224 */ /* 0x010fe400078e0007 */
[----:B------:R-:W-:-:S05]  /*17440*/  @!P0 IMAD.MOV.U32 R5, RZ, RZ, R26 ;  /* 0x000000ffff058224 */ /* 0x000fca00078e001a */
[----:B------:R0:W3:Y:S04]  /*17450*/  @!P0 LDG.E.U16 R19, [R4.64] ;  /* 0x0000000604138981 */ /* 0x0000e8000c1e1500 */
[----:B--2---:R-:W-:Y:S04]  /*17460*/  STL [R1+0x3a2c], R23 ;  /* 0x003a2c1701007387 */ /* 0x004fe80000100800 */
[----:B------:R-:W-:Y:S04]  /*17470*/  STL [R1+0x3a30], R23 ;  /* 0x003a301701007387 */ /* 0x000fe80000100800 */
[----:B------:R-:W2:Y:S04]  /*17480*/  LDL.LU R26, [R1+0x4] ;  /* 0x00000400011a7983 */ /* 0x000ea80000300800 */
[----:B0-----:R-:W4:Y:S01]  /*17490*/  LDL R5, [R1+0x1598] ;  /* 0x0015980001057983 */ /* 0x001f220000100800 */
[----:B------:R-:W-:-:S03]  /*174a0*/  @!P0 IMAD.MOV.U32 R4, RZ, RZ, R6 ;  /* 0x000000ffff048224 */ /* 0x000fc600078e0006 */
[----:B------:R-:W-:Y:S04]  /*174b0*/  STS.U16 [R20+0xa500], R22 ;  /* 0x00a5001614007388 */ /* 0x000fe80000000400 */
[----:B------:R0:W-:Y:S02]  /*174c0*/  STS.U16 [R20+0xb400], R13 ;  /* 0x00b4000d14007388 */ /* 0x0001e40000000400 */
[----:B0-----:R-:W-:-:S06]  /*174d0*/  PRMT R13, RZ, 0x7610, R13 ;  /* 0x00007610ff0d7816 */ /* 0x001fcc000000000d */
[----:B----4-:R0:W4:Y:S04]  /*174e0*/  @!P0 LDG.E.U16 R13, [R4.64] ;  /* 0x00000006040d8981 */ /* 0x010128000c1e1500 */
[----:B0-----:R-:W2:Y:S04]  /*174f0*/  LDL R4, [R1+0x1588] ;  /* 0x0015880001047983 */ /* 0x001ea80000100800 */
[----:B------:R-:W2:Y:S04]  /*17500*/  LDL R5, [R1+0x158c] ;  /* 0x00158c0001057983 */ /* 0x000ea80000100800 */
[----:B------:R-:W0:Y:S04]  /*17510*/  S2R R7, SR_TID.X ;  /* 0x0000000000077919 */ /* 0x000e280000002100 */
[----:B------:R1:W-:Y:S02]  /*17520*/  STS.U16 [R20+0xb500], R12 ;  /* 0x00b5000c14007388 */ /* 0x0003e40000000400 */
[----:B-1----:R-:W-:-:S02]  /*17530*/  PRMT R12, RZ, 0x7610, R12 ;  /* 0x00007610ff0c7816 */ /* 0x002fc4000000000c */
[----:B0-----:R-:W-:Y:S02]  /*17540*/  LOP3.LUT R6, R7, 0x7f, RZ, 0xc0, !PT ;  /* 0x0000007f07067812 */ /* 0x001fe400078ec0ff */
[----:B------:R-:W3:Y:S04]  /*17550*/  LDL R7, [R1+0x155c] ;  /* 0x00155c0001077983 */ /* 0x000ee80000100800 */
[----:B------:R-:W3:Y:S01]  /*17560*/  LDL.LU R20, [R1] ;  /* 0x0000000001147983 */ /* 0x000ee20000300800 */
[----:B--2---:R-:W-:-:S04]  /*17570*/  @!P0 LOP3.LUT R5, R5, R4, RZ, 0x3c, !PT ;  /* 0x0000000405058212 */ /* 0x004fc800078e3cff */
[----:B------:R-:W-:-:S04]  /*17580*/  @!P0 LOP3.LUT R4, R5, R4, RZ, 0x3c, !PT ;  /* 0x0000000405048212 */ /* 0x000fc800078e3cff */
[----:B------:R-:W-:-:S05]  /*17590*/  @!P0 LOP3.LUT R5, R5, R4, RZ, 0x3c, !PT ;  /* 0x0000000405058212 */ /* 0x000fca00078e3cff */
[----:B------:R0:W2:Y:S04]  /*175a0*/  @!P0 LDG.E.U16 R12, [R4.64] ;  /* 0x00000006040c8981 */ /* 0x0000a8000c1e1500 */
[----:B0-----:R-:W2:Y:S04]  /*175b0*/  LDL R4, [R1+0x1578] ;  /* 0x0015780001047983 */ /* 0x001ea80000100800 */
[----:B------:R-:W2:Y:S01]  /*175c0*/  LDL R5, [R1+0x157c] ;  /* 0x00157c0001057983 */ /* 0x000ea20000100800 */
[----:B------:R-:W-:Y:S01]  /*175d0*/  IMAD.SHL.U32 R6, R6, 0x2, RZ ;  /* 0x0000000206067824 */ /* 0x000fe200078e00ff */
[----:B------:R-:W-:-:S04]  /*175e0*/  PRMT R22, RZ, 0x7610, R22 ;  /* 0x00007610ff167816 */ /* 0x000fc80000000016 */
[----:B------:R-:W-:-:S05]  /*175f0*/  LOP3.LUT R6, R6, 0x30, RZ, 0x3c, !PT ;  /* 0x0000003006067812 */ /* 0x000fca00078e3cff */
[----:B------:R0:W-:Y:S04]  /*17600*/  STS.U16 [R6+0x8600], R28 ;  /* 0x0086001c06007388 */ /* 0x0001e80000000400 */
[----:B0-----:R-:W3:Y:S04]  /*17610*/  LDL.LU R28, [R1+0x3b44] ;  /* 0x003b4400011c7983 */ /* 0x001ee80000300800 */
[----:B------:R0:W-:Y:S01]  /*17620*/  STS.U16 [R6+0x8700], R29 ;  /* 0x0087001d06007388 */ /* 0x0001e20000000400 */
[----:B--2---:R-:W-:-:S04]  /*17630*/  @!P0 LOP3.LUT R5, R5, R4, RZ, 0x3c, !PT ;  /* 0x0000000405058212 */ /* 0x004fc800078e3cff */
[----:B------:R-:W-:-:S04]  /*17640*/  @!P0 LOP3.LUT R4, R5, R4, RZ, 0x3c, !PT ;  /* 0x0000000405048212 */ /* 0x000fc800078e3cff */
[----:B------:R-:W-:-:S05]  /*17650*/  @!P0 LOP3.LUT R5, R5, R4, RZ, 0x3c, !PT ;  /* 0x0000000405058212 */ /* 0x000fca00078e3cff */
[----:B------:R1:W2:Y:S04]  /*17660*/  @!P0 LDG.E.U16 R22, [R4.64] ;  /* 0x0000000604168981 */ /* 0x0002a8000c1e1500 */
[----:B-1----:R-:W2:Y:S04]  /*17670*/  LDL R4, [R1+0x1568] ;  /* 0x0015680001047983 */ /* 0x002ea80000100800 */
[----:B------:R-:W2:Y:S04]  /*17680*/  LDL R5, [R1+0x156c] ;  /* 0x00156c0001057983 */ /* 0x000ea80000100800 */
[----:B0-----:R-:W3:Y:S01]  /*17690*/  LDL.LU R29, [R1+0x3b40] ;  /* 0x003b4000011d7983 */ /* 0x001ee20000300800 */
[----:B--2---:R-:W-:-:S04]  /*176a0*/  @!P0 LOP3.LUT R5, R5, R4, RZ, 0x3c, !PT ;  /* 0x0000000405058212 */ /* 0x004fc800078e3cff */
[C---:B------:R-:W-:Y:S02]  /*176b0*/  @!P0 LOP3.LUT R4, R5.reuse, R4, RZ, 0x3c, !PT ;  /* 0x0000000405048212 */ /* 0x040fe400078e3cff */
[----:B---3--:R-:W-:Y:S02]  /*176c0*/  PRMT R29, RZ, 0x7610, R29 ;  /* 0x00007610ff1d7816 */ /* 0x008fe4000000001d */
[----:B------:R-:W-:-:S05]  /*176d0*/  @!P0 LOP3.LUT R5, R5, R4, RZ, 0x3c, !PT ;  /* 0x0000000405058212 */ /* 0x000fca00078e3cff */
[----:B------:R-:W2:Y:S04]  /*176e0*/  @!P0 LDG.E.U16 R29, [R4.64] ;  /* 0x00000006041d8981 */ /* 0x000ea8000c1e1500 */
[----:B--2---:R0:W-:Y:S04]  /*176f0*/  STL [R1+0x10fc], R29 ;  /* 0x0010fc1d01007387 */ /* 0x0041e80000100800 */
[----:B0-----:R-:W2:Y:S04]  /*17700*/  LDL.LU R29, [R1+0x3b3c] ;  /* 0x003b3c00011d7983 */ /* 0x001ea80000300800 */
[----:B------:R-:W3:Y:S04]  /*17710*/  LDL.LU R4, [R1+0x50] ;  /* 0x0000500001047983 */ /* 0x000ee80000300800 */
[----:B------:R-:W2:Y:S01]  /*17720*/  LDL R5, [R1+0x1558] ;  /* 0x0015580001057983 */ /* 0x000ea20000100800 */
[----:B------:R-:W-:-:S03]  /*17730*/  PRMT R3, RZ, 0x7610, R3 ;  /* 0x00007610ff037816 */ /* 0x000fc60000000003 */
[----:B---3--:R0:W-:Y:S02]  /*17740*/  STS.U16 [R6+0x9600], R4 ;  /* 0x0096000406007388 */ /* 0x0081e40000000400 */
[----:B0-----:R-:W-:Y:S02]  /*17750*/  @!P0 IMAD.MOV.U32 R4, RZ, RZ, R7 ;  /* 0x000000ffff048224 */ /* 0x001fe400078e0007 */
[----:B------:R-:W3:Y:S04]  /*17760*/  LDL.LU R7, [R1+0x90] ;  /* 0x0000900001077983 */ /* 0x000ee80000300800 */
[----:B--2---:R0:W2:Y:S04]  /*17770*/  @!P0 LDG.E.U16 R3, [R4.64] ;  /* 0x0000000604038981 */ /* 0x0040a8000c1e1500 */
[----:B0-----:R-:W2:Y:S04]  /*17780*/  LDL R4, [R1+0x1548] ;  /* 0x0015480001047983 */ /* 0x001ea80000100800 */
[----:B------:R-:W2:Y:S01]  /*17790*/  LDL R5, [R1+0x154c] ;  /* 0x00154c0001057983 */ /* 0x000ea20000100800 */
[----:B------:R-:W-:-:S02]  /*177a0*/  PRMT R28, RZ, 0x7610, R28 ;  /* 0x00007610ff1c7816 */ /* 0x000fc4000000001c */
[----:B--2---:R-:W-:-:S04]  /*177b0*/  @!P0 LOP3.LUT R5, R5, R4, RZ, 0x3c, !PT ;  /* 0x0000000405058212 */ /* 0x004fc800078e3cff */
[----:B------:R-:W-:-:S04]  /*177c0*/  @!P0 LOP3.LUT R4, R5, R4, RZ, 0x3c, !PT ;  /* 0x0000000405048212 */ /* 0x000fc800078e3cff */
[----:B------:R-:W-:-:S05]  /*177d0*/  @!P0 LOP3.LUT R5, R5, R4, RZ, 0x3c, !PT ;  /* 0x0000000405058212 */ /* 0x000fca00078e3cff */
[----:B------:R-:W2:Y:S04]  /*177e0*/  @!P0 LDG.E.U16 R28, [R4.64] ;  /* 0x00000006041c8981 */ /* 0x000ea8000c1e1500 */
[----:B------:R0:W-:Y:S04]  /*177f0*/  STL [R1+0x10f8], R3 ;  /* 0x0010f80301007387 */ /* 0x0001e80000100800 */
[----:B------:R1:W-:Y:S04]  /*17800*/  STS.U16 [R6+0x9700], R29 ;  /* 0x0097001d06007388 */ /* 0x0003e80000000400 */
[----:B0-----:R-:W3:Y:S04]  /*17810*/  LDL R3, [R1+0x151c] ;  /* 0x00151c0001037983 */ /* 0x001ee80000100800 */
[----:B-1----:R-:W3:Y:S04]  /*17820*/  LDL.LU R29, [R1+0x94] ;  /* 0x00009400011d7983 */ /* 0x002ee80000300800 */
        /* <DEDUP_REMOVED lines=9> */
[----:B------:R0:W-:Y:S04]  /*178c0*/  STS.U16 [R6+0xa600], R26 ;  /* 0x00a6001a06007388 */ /* 0x0001e80000000400 */
[----:B0-----:R-:W3:Y:S04]  /*178d0*/  LDL.LU R26, [R1+0x78] ;  /* 0x00007800011a7983 */ /* 0x001ee80000300800 */
[----:B--2---:R0:W-:Y:S04]  /*178e0*/  STL [R1+0x10f0], R28 ;  /* 0x0010f01c01007387 */ /* 0x0041e80000100800 */
[----:B0-----:R-:W2:Y:S04]  /*178f0*/  LDL.LU R28, [R1+0x3b34] ;  /* 0x003b3400011c7983 */ /* 0x001ea80000300800 */
[----:B------:R-:W3:Y:S04]  /*17900*/  LDL R4, [R1+0x1528] ;  /* 0x0015280001047983 */ /* 0x000ee80000100800 */
[----:B------:R-:W3:Y:S04]  /*17910*/  LDL R5, [R1+0x152c] ;  /* 0x00152c0001057983 */ /* 0x000ee80000100800 */
[----:B------:R0:W-:Y:S04]  /*17920*/  STS.U16 [R6+0xa700], R20 ;  /* 0x00a7001406007388 */ /* 0x0001e80000000400 */
[----:B0-----:R-:W4:Y:S01]  /*17930*/  LDL.LU R20, [R1+0x74] ;  /* 0x0000740001147983 */ /* 0x001f220000300800 */
[----:B--2---:R-:W-:-:S02]  /*17940*/  PRMT R28, RZ, 0x7610, R28 ;  /* 0x00007610ff1c7816 */ /* 0x004fc4000000001c */
[----:B---3--:R-:W-:-:S04]  /*17950*/  @!P0 LOP3.LUT R5, R5, R4, RZ, 0x3c, !PT ;  /* 0x0000000405058212 */ /* 0x008fc800078e3cff */
[----:B------:R-:W-:-:S04]  /*17960*/  @!P0 LOP3.LUT R4, R5, R4, RZ, 0x3c, !PT ;  /* 0x0000000405048212 */ /* 0x000fc800078e3cff */
[----:B------:R-:W-:-:S05]  /*17970*/  @!P0 LOP3.LUT R5, R5, R4, RZ, 0x3c, !PT ;  /* 0x0000000405058212 */ /* 0x000fca00078e3cff */
[----:B------:R0:W2:Y:S04]  /*17980*/  @!P0 LDG.E.U16 R28, [R4.64] ;  /* 0x00000006041c8981 */ /* 0x0000a8000c1e1500 */
[----:B0-----:R-:W3:Y:S01]  /*17990*/  LDL R5, [R1+0x1518] ;  /* 0x0015180001057983 */ /* 0x001ee20000100800 */
[----:B------:R-:W-:-:S03]  /*179a0*/  @!P0 IMAD.MOV.U32 R4, RZ, RZ, R3 ;  /* 0x000000ffff048224 */ /* 0x000fc600078e0003 */
[----:B------:R0:W-:Y:S01]  /*179b0*/  STS.U16 [R6+0xb600], R17 ;  /* 0x00b6001106007388 */ /* 0x0001e20000000400 */
[----:B------:R-:W-:Y:S02]  /*179c0*/  LOP3.LUT R3, R21, 0x7f, RZ, 0xc0, !PT ;  /* 0x0000007f15037812 */ /* 0x000fe400078ec0ff */
[----:B0-----:R-:W-:Y:S01]  /*179d0*/  PRMT R17, RZ, 0x7610, R17 ;  /* 0x00007610ff117816 */ /* 0x001fe20000000011 */
[----:B--2---:R0:W-:Y:S04]  /*179e0*/  STL [R1+0x10ec], R28 ;  /* 0x0010ec1c01007387 */ /* 0x0041e80000100800 */
[----:B0-----:R-:W2:Y:S04]  /*179f0*/  LDL.LU R28, [R1+0x1c] ;  /* 0x00001c00011c7983 */ /* 0x001ea80000300800 */
[----:B------:R-:W2:Y:S04]  /*17a00*/  LDL.LU R21, [R1+0x8] ;  /* 0x0000080001157983 */ /* 0x000ea80000300800 */
[----:B---3--:R0:W3:Y:S04]  /*17a10*/  @!P0 LDG.E.U16 R17, [R4.64] ;  /* 0x0000000604118981 */ /* 0x0080e8000c1e1500 */
[----:B0-----:R-:W2:Y:S04]  /*17a20*/  LDL R4, [R1+0x1508] ;  /* 0x0015080001047983 */ /* 0x001ea80000100800 */
[----:B------:R-:W2:Y:S04]  /*17a30*/  LDL R5, [R1+0x150c] ;  /* 0x00150c0001057983 */ /* 0x000ea80000100800 */
[----:B------:R0:W-:Y:S01]  /*17a40*/  STS.U16 [R6+0xb700], R16 ;  /* 0x00b7001006007388 */ /* 0x0001e20000000400 */
[----:B------:R-:W-:Y:S01]  /*17a50*/  IMAD.SHL.U32 R3, R3, 0x2, RZ ;  /* 0x0000000203037824 */ /* 0x000fe200078e00ff */
[----:B0-----:R-:W-:-:S04]  /*17a60*/  PRMT R16, RZ, 0x7610, R16 ;  /* 0x00007610ff107816 */ /* 0x001fc80000000010 */
[----:B------:R-:W-:-:S05]  /*17a70*/  LOP3.LUT R3, R3, 0x40, RZ, 0x3c, !PT ;  /* 0x0000004003037812 */ /* 0x000fca00078e3cff */
[----:B------:R0:W-:Y:S04]  /*17a80*/  STS.U16 [R3+0x8800], R7 ;  /* 0x0088000703007388 */ /* 0x0001e80000000400 */
[----:B---3--:R-:W-:Y:S04]  /*17a90*/  STL [R1+0x3a10], R17 ;  /* 0x003a101101007387 */ /* 0x008fe80000100800 */
[----:B------:R-:W3:Y:S01]  /*17aa0*/  LDL.LU R6, [R1+0x3b30] ;  /* 0x003b300001067983 */ /* 0x000ee20000300800 */
        /* <DEDUP_REMOVED lines=12> */
[----:B------:R-:W-:Y:S04]  /*17b70*/  STS.U16 [R3+0x8900], R29 ;  /* 0x0089001d03007388 */ /* 0x000fe80000000400 */
[----:B--2---:R0:W-:Y:S04]  /*17b80*/  STL [R1+0x1104], R7 ;  /* 0x0011040701007387 */ /* 0x0041e80000100800 */
[----:B0-----:R-:W2:Y:S04]  /*17b90*/  LDL.LU R7, [R1+0x3b28] ;  /* 0x003b280001077983 */ /* 0x001ea80000300800 */
[----:B------:R-:W3:Y:S04]  /*17ba0*/  LDL R4, [R1+0x14e8] ;  /* 0x0014e80001047983 */ /* 0x000ee80000100800 */
[----:B------:R-:W3:Y:S04]  /*17bb0*/  LDL R5, [R1+0x14ec] ;  /* 0x0014ec0001057983 */ /* 0x000ee80000100800 */
[----:B------:R-:W2:Y:S01]  /*17bc0*/  LDL.LU R29, [R1+0x3b24] ;  /* 0x003b2400011d7983 */ /* 0x000ea20000300800 */
[----:B---3--:R-:W-:-:S04]  /*17bd0*/  @!P0 LOP3.LUT R5, R5, R4, RZ, 0x3c, !PT ;  /* 0x0000000405058212 */ /* 0x008fc800078e3cff */
[C---:B------:R-:W-:Y:S02]  /*17be0*/  @!P0 LOP3.LUT R4, R5.reuse, R4, RZ, 0x3c, !PT ;  /* 0x0000000405048212 */ /* 0x040fe400078e3cff */
[----:B--2---:R-:W-:Y:S02]  /*17bf0*/  PRMT R29, RZ, 0x7610, R29 ;  /* 0x00007610ff1d7816 */ /* 0x004fe4000000001d */
[----:B------:R-:W-:-:S05]  /*17c00*/  @!P0 LOP3.LUT R5, R5, R4, RZ, 0x3c, !PT ;  /* 0x0000000405058212 */ /* 0x000fca00078e3cff */
[----:B------:R0:W2:Y:S04]  /*17c10*/  @!P0 LDG.E.U16 R29, [R4.64] ;  /* 0x00000006041d8981 */ /* 0x0000a8000c1e1500 */
[----:B------:R-:W-:Y:S04]  /*17c20*/  STS.U16 [R3+0x9800], R26 ;  /* 0x0098001a03007388 */ /* 0x000fe80000000400 */
[----:B0-----:R-:W3:Y:S04]  /*17c30*/  LDL R4, [R1+0x14d8] ;  /* 0x0014d80001047983 */ /* 0x001ee80000100800 */
[----:B------:R-:W3:Y:S04]  /*17c40*/  LDL R5, [R1+0x14dc] ;  /* 0x0014dc0001057983 */ /* 0x000ee80000100800 */
[----:B--2---:R0:W-:Y:S04]  /*17c50*/  STL [R1+0x1124], R29 ;  /* 0x0011241d01007387 */ /* 0x0041e80000100800 */
[----:B0-----:R-:W2:Y:S04]  /*17c60*/  LDL.LU R29, [R1+0xa0] ;  /* 0x0000a000011d7983 */ /* 0x001ea80000300800 */
[----:B------:R-:W2:Y:S01]  /*17c70*/  LDL.LU R26, [R1+0x3b20] ;  /* 0x003b2000011a7983 */ /* 0x000ea20000300800 */
[----:B---3--:R-:W-:-:S04]  /*17c80*/  @!P0 LOP3.LUT R5, R5, R4, RZ, 0x3c, !PT ;  /* 0x0000000405058212 */ /* 0x008fc800078e3cff */
[----:B------:R-:W-:-:S04]  /*17c90*/  @!P0 LOP3.LUT R4, R5, R4, RZ, 0x3c, !PT ;  /* 0x0000000405048212 */ /* 0x000fc800078e3cff */
[----:B------:R-:W-:Y:S02]  /*17ca0*/  @!P0 LOP3.LUT R5, R5, R4, RZ, 0x3c, !PT ;  /* 0x0000000405058212 */ /* 0x000fe400078e3cff */
[----:B--2---:R-:W-:-:S06]  /*17cb0*/  PRMT R26, RZ, 0x7610, R26 ;  /* 0x00007610ff1a7816 */ /* 0x004fcc000000001a */
[----:B------:R-:W2:Y:S04]  /*17cc0*/  @!P0 LDG.E.U16 R26, [R4.64] ;  /* 0x00000006041a8981 */ /* 0x000ea8000c1e1500 */
[----:B----4-:R-:W-:Y:S04]  /*17cd0*/  STS.U16 [R3+0x9900], R20 ;  /* 0x0099001403007388 */ /* 0x010fe80000000400 */
[----:B--2---:R0:W-:Y:S04]  /*17ce0*/  STL [R1+0x1120], R26 ;  /* 0x0011201a01007387 */ /* 0x0041e80000100800 */
[----:B0-----:R-:W2:Y:S04]  /*17cf0*/  LDL.LU R26, [R1+0x3b1c] ;  /* 0x003b1c00011a7983 */ /* 0x001ea80000300800 */
[----:B------:R-:W3:Y:S04]  /*17d00*/  LDL R4, [R1+0x14c8] ;  /* 0x0014c80001047983 */ /* 0x000ee80000100800 */
[----:B------:R-:W3:Y:S04]  /*17d10*/  LDL R5, [R1+0x14cc] ;  /* 0x0014cc0001057983 */ /* 0x000ee80000100800 */
[----:B------:R-:W4:Y:S01]  /*17d20*/  LDL.LU R20, [R1+0x3b18] ;  /* 0x003b180001147983 */ /* 0x000f220000300800 */
[----:B---3--:R-:W-:-:S04]  /*17d30*/  @!P0 LOP3.LUT R5, R5, R4, RZ, 0x3c, !PT ;  /* 0x0000000405058212 */ /* 0x008fc800078e3cff */
[C---:B------:R-:W-:Y:S02]  /*17d40*/  @!P0 LOP3.LUT R4, R5.reuse, R4, RZ, 0x3c, !PT ;  /* 0x0000000405048212 */ /* 0x040fe400078e3cff */
[----:B----4-:R-:W-:Y:S02]  /*17d50*/  PRMT R20, RZ, 0x7610, R20 ;  /* 0x00007610ff147816 */ /* 0x010fe40000000014 */
[----:B------:R-:W-:-:S05]  /*17d60*/  @!P0 LOP3.LUT R5, R5, R4, RZ, 0x3c, !PT ;  /* 0x0000000405058212 */ /* 0x000fca00078e3cff */
[----:B------:R-:W3:Y:S04]  /*17d70*/  @!P0 LDG.E.U16 R20, [R4.64] ;  /* 0x0000000604148981 */ /* 0x000ee8000c1e1500 */
[----:B------:R-:W-:Y:S04]  /*17d80*/  STS.U16 [R3+0xa800], R28 ;  /* 0x00a8001c03007388 */ /* 0x000fe80000000400 */
[----:B---3--:R0:W-:Y:S04]  /*17d90*/  STL [R1+0x111c], R20 ;  /* 0x00111c1401007387 */ /* 0x0081e80000100800 */
[----:B0-----:R-:W3:Y:S04]  /*17da0*/  LDL.LU R20, [R1+0x3b14] ;  /* 0x003b140001147983 */ /* 0x001ee80000300800 */
[----:B------:R-:W4:Y:S04]  /*17db0*/  LDL R4, [R1+0x14b8] ;  /* 0x0014b80001047983 */ /* 0x000f280000100800 */
[----:B------:R-:W4:Y:S04]  /*17dc0*/  LDL R5, [R1+0x14bc] ;  /* 0x0014bc0001057983 */ /* 0x000f280000100800 */
[----:B------:R-:W2:Y:S01]  /*17dd0*/  LDL.LU R28, [R1+0x3b10] ;  /* 0x003b1000011c7983 */ /* 0x000ea20000300800 */
[----:B----4-:R-:W-:-:S04]  /*17de0*/  @!P0 LOP3.LUT R5, R5, R4, RZ, 0x3c, !PT ;  /* 0x0000000405058212 */ /* 0x010fc800078e3cff */
[C---:B------:R-:W-:Y:S02]  /*17df0*/  @!P0 LOP3.LUT R4, R5.reuse, R4, RZ, 0x3c, !PT ;  /* 0x0000000405048212 */ /* 0x040fe400078e3cff */
[----:B--2---:R-:W-:Y:S02]  /*17e00*/  PRMT R28, RZ, 0x7610, R28 ;  /* 0x00007610ff1c7816 */ /* 0x004fe4000000001c */
[----:B------:R-:W-:-:S05]  /*17e10*/  @!P0 LOP3.LUT R5, R5, R4, RZ, 0x3c, !PT ;  /* 0x0000000405058212 */ /* 0x000fca00078e3cff */
[----:B------:R0:W2:Y:S04]  /*17e20*/  @!P0 LDG.E.U16 R28, [R4.64] ;  /* 0x00000006041c8981 */ /* 0x0000a8000c1e1500 */
[----:B------:R-:W-:Y:S04]  /*17e30*/  STS.U16 [R3+0xa900], R21 ;  /* 0x00a9001503007388 */ /* 0x000fe80000000400 */
[----:B0-----:R-:W4:Y:S04]  /*17e40*/  LDL R4, [R1+0x14a8] ;  /* 0x0014a80001047983 */ /* 0x001f280000100800 */
[----:B------:R-:W4:Y:S04]  /*17e50*/  LDL R5, [R1+0x14ac] ;  /* 0x0014ac0001057983 */ /* 0x000f280000100800 */
[----:B--2---:R0:W-:Y:S04]  /*17e60*/  STL [R1+0x1118], R28 ;  /* 0x0011181c01007387 */ /* 0x0041e80000100800 */
[----:B0-----:R-:W2:Y:S04]  /*17e70*/  LDL.LU R28, [R1+0x88] ;  /* 0x00008800011c7983 */ /* 0x001ea80000300800 */
[----:B------:R-:W2:Y:S01]  /*17e80*/  LDL.LU R21, [R1+0x3b0c] ;  /* 0x003b0c0001157983 */ /* 0x000ea20000300800 */
[----:B----4-:R-:W-:-:S04]  /*17e90*/  @!P0 LOP3.LUT R5, R5, R4, RZ, 0x3c, !PT ;  /* 0x0000000405058212 */ /* 0x010fc800078e3cff */
[----:B------:R-:W-:-:S04]  /*17ea0*/  @!P0 LOP3.LUT R4, R5, R4, RZ, 0x3c, !PT ;  /* 0x0000000405048212 */ /* 0x000fc800078e3cff */
[----:B------:R-:W-:Y:S02]  /*17eb0*/  @!P0 LOP3.LUT R5, R5, R4, RZ, 0x3c, !PT ;  /* 0x0000000405058212 */ /* 0x000fe400078e3cff */
[----:B--2---:R-:W-:-:S06]  /*17ec0*/  PRMT R21, RZ, 0x7610, R21 ;  /* 0x00007610ff157816 */ /* 0x004fcc0000000015 */
[----:B------:R-:W2:Y:S04]  /*17ed0*/  @!P0 LDG.E.U16 R21, [R4.64] ;  /* 0x0000000604158981 */ /* 0x000ea8000c1e1500 */
[----:B--2---:R0:W-:Y:S04]  /*17ee0*/  STL [R1+0x1114], R21 ;  /* 0x0011141501007387 */ /* 0x0041e80000100800 */
[----:B0-----:R-:W2:Y:S04]  /*17ef0*/  LDL.LU R21, [R1+0x3b08] ;  /* 0x003b080001157983 */ /* 0x001ea80000300800 */
[----:B------:R-:W4:Y:S04]  /*17f00*/  LDL R4, [R1+0x1498] ;  /* 0x0014980001047983 */ /* 0x000f280000100800 */
[----:B------:R-:W4:Y:S01]  /*17f10*/  LDL R5, [R1+0x149c] ;  /* 0x00149c0001057983 */ /* 0x000f220000100800 */
[----:B------:R-:W-:-:S02]  /*17f20*/  PRMT R24, RZ, 0x7610, R24 ;  /* 0x00007610ff187816 */ /* 0x000fc40000000018 */
[----:B----4-:R-:W-:-:S04]  /*17f30*/  @!P0 LOP3.LUT R5, R5, R4, RZ, 0x3c, !PT ;  /* 0x0000000405058212 */ /* 0x010fc800078e3cff */
[----:B------:R-:W-:-:S04]  /*17f40*/  @!P0 LOP3.LUT R4, R5, R4, RZ, 0x3c, !PT ;  /* 0x0000000405048212 */ /* 0x000fc800078e3cff */
[----:B------:R-:W-:-:S05]  /*17f50*/  @!P0 LOP3.LUT R5, R5, R4, RZ, 0x3c, !PT ;  /* 0x0000000405058212 */ /* 0x000fca00078e3cff */
[----:B------:R0:W4:Y:S04]  /*17f60*/  @!P0 LDG.E.U16 R24, [R4.64] ;  /* 0x0000000604188981 */ /* 0x000128000c1e1500 */
[----:B0-----:R-:W2:Y:S04]  /*17f70*/  LDL R4, [R1+0x1488] ;  /* 0x0014880001047983 */ /* 0x001ea80000100800 */
[----:B------:R-:W2:Y:S01]  /*17f80*/  LDL R5, [R1+0x148c] ;  /* 0x00148c0001057983 */ /* 0x000ea20000100800 */
[----:B------:R-:W-:Y:S02]  /*17f90*/  PRMT R26, RZ, 0x7610, R26 ;  /* 0x00007610ff1a7816 */ /* 0x000fe4000000001a */
[----:B--2---:R-:W-:-:S04]  /*17fa0*/  @!P0 LOP3.LUT R5, R5, R4, RZ, 0x3c, !PT ;  /* 0x0000000405058212 */ /* 0x004fc800078e3cff */
[----:B------:R-:W-:-:S04]  /*17fb0*/  @!P0 LOP3.LUT R4, R5, R4, RZ, 0x3c, !PT ;  /* 0x0000000405048212 */ /* 0x000fc800078e3cff */
[----:B------:R-:W-:-:S05]  /*17fc0*/  @!P0 LOP3.LUT R5, R5, R4, RZ, 0x3c, !PT ;  /* 0x0000000405058212 */ /* 0x000fca00078e3cff */
[----:B------:R-:W2:Y:S04]  /*17fd0*/  @!P0 LDG.E.U16 R26, [R4.64] ;  /* 0x00000006041a8981 */ /* 0x000ea8000c1e1500 */
[----:B------:R-:W-:Y:S04]  /*17fe0*/  STS.U16 [R3+0xb800], R21 ;  /* 0x00b8001503007388 */ /* 0x000fe80000000400 */
[----:B----4-:R0:W-:Y:S04]  /*17ff0*/  STL [R1+0x1110], R24 ;  /* 0x0011101801007387 */ /* 0x0101e80000100800 */
[----:B---3--:R1:W-:Y:S01]  /*18000*/  STS.U16 [R3+0xb900], R20 ;  /* 0x00b9001403007388 */ /* 0x0083e20000000400 */
[----:B0-----:R-:W-:-:S03]  /*18010*/  IMAD.SHL.U32 R24, R27, 0x2, RZ ;  /* 0x000000021b187824 */ /* 0x001fc600078e00ff */
[----:B-1----:R-:W3:Y:S04]  /*18020*/  LDL R3, [R1+0x145c] ;  /* 0x00145c0001037983 */ /* 0x002ee80000100800 */
[----:B------:R-:W4:Y:S04]  /*18030*/  LDL.LU R27, [R1+0x20] ;  /* 0x00002000011b7983 */ /* 0x000f280000300800 */
[----:B--2---:R0:W-:Y:S04]  /*18040*/  STL [R1+0x110c], R26 ;  /* 0x00110c1a01007387 */ /* 0x0041e80000100800 */
[----:B0-----:R-:W2:Y:S04]  /*18050*/  LDL.LU R26, [R1+0x3b04] ;  /* 0x003b0400011a7983 */ /* 0x001ea80000300800 */
[----:B------:R-:W2:Y:S04]  /*18060*/  LDL R4, [R1+0x1478] ;  /* 0x0014780001047983 */ /* 0x000ea80000100800 */
[----:B------:R-:W2:Y:S01]  /*18070*/  LDL R5, [R1+0x147c] ;  /* 0x00147c0001057983 */ /* 0x000ea20000100800 */
[----:B------:R-:W-:-:S02]  /*18080*/  PRMT R9, RZ, 0x7610, R9 ;  /* 0x00007610ff097816 */ /* 0x000fc40000000009 */
[----:B------:R-:W-:-:S05]  /*18090*/  LOP3.LUT R24, R24, 0x50, RZ, 0x3c, !PT ;  /* 0x0000005018187812 */ /* 0x000fca00078e3cff */
[----:B------:R0:W-:Y:S04]  /*180a0*/  STS.U16 [R24+0x8a00], R29 ;  /* 0x008a001d18007388 */ /* 0x0001e80000000400 */
[----:B0-----:R-:W3:Y:S01]  /*180b0*/  LDL.LU R29, [R1+0x3b00] ;  /* 0x003b0000011d7983 */ /* 0x001ee20000300800 */
[----:B--2---:R-:W-:-:S04]  /*180c0*/  @!P0 LOP3.LUT R5, R5, R4, RZ, 0x3c, !PT ;  /* 0x0000000405058212 */ /* 0x004fc800078e3cff */
[----:B------:R-:W-:-:S04]  /*180d0*/  @!P0 LOP3.LUT R4, R5, R4, RZ, 0x3c, !PT ;  /* 0x0000000405048212 */ /* 0x000fc800078e3cff */
[----:B------:R-:W-:-:S05]  /*180e0*/  @!P0 LOP3.LUT R5, R5, R4, RZ, 0x3c, !PT ;  /* 0x0000000405058212 */ /* 0x000fca00078e3cff */
[----:B------:R0:W2:Y:S04]  /*180f0*/  @!P0 LDG.E.U16 R9, [R4.64] ;  /* 0x0000000604098981 */ /* 0x0000a8000c1e1500 */
[----:B0-----:R-:W4:Y:S04]  /*18100*/  LDL R4, [R1+0x1468] ;  /* 0x0014680001047983 */ /* 0x001f280000100800 */
[----:B------:R-:W4:Y:S04]  /*18110*/  LDL R5, [R1+0x146c] ;  /* 0x00146c0001057983 */ /* 0x000f280000100800 */
[----:B---3--:R-:W-:Y:S04]  /*18120*/  STS.U16 [R24+0x8b00], R29 ;  /* 0x008b001d18007388 */ /* 0x008fe80000000400 */
[----:B--2---:R0:W-:Y:S04]  /*18130*/  STL [R1+0x1128], R9 ;  /* 0x0011280901007387 */ /* 0x0041e80000100800 */
[----:B0-----:R-:W2:Y:S04]  /*18140*/  LDL R9, [R1+0x143c] ;  /* 0x00143c0001097983 */ /* 0x001ea80000100800 */
[----:B------:R-:W3:Y:S01]  /*18150*/  LDL.LU R29, [R1+0x3afc] ;  /* 0x003afc00011d7983 */ /* 0x000ee20000300800 */
[----:B----4-:R-:W-:-:S04]  /*18160*/  @!P0 LOP3.LUT R5, R5, R4, RZ, 0x3c, !PT ;  /* 0x0000000405058212 */ /* 0x010fc800078e3cff */
[----:B------:R-:W-:-:S04]  /*18170*/  @!P0 LOP3.LUT R4, R5, R4, RZ, 0x3c, !PT ;  /* 0x0000000405048212 */ /* 0x000fc800078e3cff */
[----:B------:R-:W-:Y:S02]  /*18180*/  @!P0 LOP3.LUT R5, R5, R4, RZ, 0x3c, !PT ;  /* 0x0000000405058212 */ /* 0x000fe400078e3cff */
[----:B---3--:R-:W-:-:S06]  /*18190*/  PRMT R29, RZ, 0x7610, R29 ;  /* 0x00007610ff1d7816 */ /* 0x008fcc000000001d */
[----:B------:R-:W3:Y:S04]  /*181a0*/  @!P0 LDG.E.U16 R29, [R4.64] ;  /* 0x00000006041d8981 */ /* 0x000ee8000c1e1500 */
[----:B---3--:R0:W-:Y:S04]  /*181b0*/  STL [R1+0x1130], R29 ;  /* 0x0011301d01007387 */ /* 0x0081e80000100800 */
[----:B0-----:R-:W3:Y:S04]  /*181c0*/  LDL.LU R29, [R1+0x3af8] ;  /* 0x003af800011d7983 */ /* 0x001ee80000300800 */
[----:B------:R-:W4:Y:S04]  /*181d0*/  LDL.LU R4, [R1+0x84] ;  /* 0x0000840001047983 */ /* 0x000f280000300800 */
[----:B------:R-:W2:Y:S01]  /*181e0*/  LDL R5, [R1+0x1458] ;  /* 0x0014580001057983 */ /* 0x000ea20000100800 */
[----:B---3--:R-:W-:-:S03]  /*181f0*/  PRMT R29, RZ, 0x7610, R29 ;  /* 0x00007610ff1d7816 */ /* 0x008fc6000000001d */
[----:B----4-:R0:W-:Y:S02]  /*18200*/  STS.U16 [R24+0x9a00], R4 ;  /* 0x009a000418007388 */ /* 0x0101e40000000400 */
[----:B0-----:R-:W-:Y:S02]  /*18210*/  @!P0 IMAD.MOV.U32 R4, RZ, RZ, R3 ;  /* 0x000000ffff048224 */ /* 0x001fe400078e0003 */
[----:B------:R-:W3:Y:S04]  /*18220*/  LDL.LU R3, [R1+0xac] ;  /* 0x0000ac0001037983 */ /* 0x000ee80000300800 */
[----:B--2---:R0:W2:Y:S04]  /*18230*/  @!P0 LDG.E.U16 R29, [R4.64] ;  /* 0x00000006041d8981 */ /* 0x0040a8000c1e1500 */
[----:B------:R1:W-:Y:S04]  /*18240*/  STS.U16 [R24+0x9b00], R28 ;  /* 0x009b001c18007388 */ /* 0x0003e80000000400 */
[----:B0-----:R-:W4:Y:S04]  /*18250*/  LDL R4, [R1+0x1448] ;  /* 0x0014480001047983 */ /* 0x001f280000100800 */
[----:B------:R-:W4:Y:S04]  /*18260*/  LDL R5, [R1+0x144c] ;  /* 0x00144c0001057983 */ /* 0x000f280000100800 */
[----:B-1----:R-:W2:Y:S01]  /*18270*/  LDL.LU R28, [R1+0x3af4] ;  /* 0x003af400011c7983 */ /* 0x002ea20000300800 */
[----:B----4-:R-:W-:-:S04]  /*18280*/  @!P0 LOP3.LUT R5, R5, R4, RZ, 0x3c, !PT ;  /* 0x0000000405058212 */ /* 0x010fc800078e3cff */
[C---:B------:R-:W-:Y:S02]  /*18290*/  @!P0 LOP3.LUT R4, R5.reuse, R4, RZ, 0x3c, !PT ;  /* 0x0000000405048212 */ /* 0x040fe400078e3cff */
[----:B--2---:R-:W-:Y:S02]  /*182a0*/  PRMT R28, RZ, 0x7610, R28 ;  /* 0x00007610ff1c7816 */ /* 0x004fe4000000001c */
[----:B------:R-:W-:-:S05]  /*182b0*/  @!P0 LOP3.LUT R5, R5, R4, RZ, 0x3c, !PT ;  /* 0x0000000405058212 */ /* 0x000fca00078e3cff */
[----:B------:R-:W2:Y:S01]  /*182c0*/  @!P0 LDG.E.U16 R28, [R4.64] ;  /* 0x00000006041c8981 */ /* 0x000ea2000c1e1500 */
[----:B------:R-:W-:-:S03]  /*182d0*/  PRMT R7, RZ, 0x7610, R7 ;  /* 0x00007610ff077816 */ /* 0x000fc60000000007 */
[----:B--2---:R0:W-:Y:S04]  /*182e0*/  STL [R1+0x1148], R28 ;  /* 0x0011481c01007387 */ /* 0x0041e80000100800 */
[----:B0-----:R-:W2:Y:S04]  /*182f0*/  LDL.LU R28, [R1+0x3af0] ;  /* 0x003af000011c7983 */ /* 0x001ea80000300800 */
[----:B------:R-:W4:Y:S01]  /*18300*/  LDL R5, [R1+0x1438] ;  /* 0x0014380001057983 */ /* 0x000f220000100800 */
[----:B------:R-:W-:-:S03]  /*18310*/  @!P0 IMAD.MOV.U32 R4, RZ, RZ, R9 ;  /* 0x000000ffff048224 */ /* 0x000fc600078e0009 */
[----:B--2---:R0:W-:Y:S04]  /*18320*/  STS.U16 [R24+0xaa00], R28 ;  /* 0x00aa001c18007388 */ /* 0x0041e80000000400 */
[----:B----4-:R1:W2:Y:S04]  /*18330*/  @!P0 LDG.E.U16 R7, [R4.64] ;  /* 0x0000000604078981 */ /* 0x0102a8000c1e1500 */
[----:B0-----:R-:W4:Y:S04]  /*18340*/  LDL.LU R28, [R1+0x98] ;  /* 0x00009800011c7983 */ /* 0x001f280000300800 */
[----:B-1----:R-:W2:Y:S04]  /*18350*/  LDL R4, [R1+0x1428] ;  /* 0x0014280001047983 */ /* 0x002ea80000100800 */
[----:B------:R-:W2:Y:S01]  /*18360*/  LDL R5, [R1+0x142c] ;  /* 0x00142c0001057983 */ /* 0x000ea20000100800 */
[----:B------:R-:W-:-:S03]  /*18370*/  PRMT R0, RZ, 0x7610, R0 ;  /* 0x00007610ff007816 */ /* 0x000fc60000000000 */
[----:B------:R-:W3:Y:S01]  /*18380*/  LDL R9, [R1+0x13f8] ;  /* 0x0013f80001097983 */ /* 0x000ee20000100800 */
        /* <DEDUP_REMOVED lines=8> */
[----:B--2---:R-:W-:Y:S04]  /*18410*/  STL [R1+0x1140], R0 ;  /* 0x0011400001007387 */ /* 0x004fe80000100800 */
[----:B------:R-:W2:Y:S04]  /*18420*/  LDL R4, [R1+0x1418] ;  /* 0x0014180001047983 */ /* 0x000ea80000100800 */
[----:B------:R-:W2:Y:S01]  /*18430*/  LDL R5, [R1+0x141c] ;  /* 0x00141c0001057983 */ /* 0x000ea20000100800 */
[----:B------:R-:W-:-:S02]  /*18440*/  PRMT R26, RZ, 0x7610, R26 ;  /* 0x00007610ff1a7816 */ /* 0x000fc4000000001a */
[----:B--2---:R-:W-:-:S04]  /*18450*/  @!P0 LOP3.LUT R5, R5, R4, RZ, 0x3c, !PT ;  /* 0x0000000405058212 */ /* 0x004fc800078e3cff */
[----:B------:R-:W-:-:S04]  /*18460*/  @!P0 LOP3.LUT R4, R5, R4, RZ, 0x3c, !PT ;  /* 0x0000000405048212 */ /* 0x000fc800078e3cff */
[----:B------:R-:W-:-:S05]  /*18470*/  @!P0 LOP3.LUT R5, R5, R4, RZ, 0x3c, !PT ;  /* 0x0000000405058212 */ /* 0x000fca00078e3cff */
[----:B------:R-:W2:Y:S04]  /*18480*/  @!P0 LDG.E.U16 R26, [R4.64] ;  /* 0x00000006041a8981 */ /* 0x000ea8000c1e1500 */
[----:B--2---:R0:W-:Y:S04]  /*18490*/  STL [R1+0x113c], R26 ;  /* 0x00113c1a01007387 */ /* 0x0041e80000100800 */
[----:B0-----:R-:W2:Y:S04]  /*184a0*/  LDL.LU R26, [R1+0x3ae8] ;  /* 0x003ae800011a7983 */ /* 0x001ea80000300800 */
[----:B------:R-:W2:Y:S04]  /*184b0*/  LDL R4, [R1+0x1408] ;  /* 0x0014080001047983 */ /* 0x000ea80000100800 */
[----:B------:R-:W2:Y:S01]  /*184c0*/  LDL R5, [R1+0x140c] ;  /* 0x00140c0001057983 */ /* 0x000ea20000100800 */
[----:B------:R-:W-:-:S02]  /*184d0*/  PRMT R6, RZ, 0x7610, R6 ;  /* 0x00007610ff067816 */ /* 0x000fc40000000006 */
[----:B--2---:R-:W-:-:S04]  /*184e0*/  @!P0 LOP3.LUT R5, R5, R4, RZ, 0x3c, !PT ;  /* 0x0000000405058212 */ /* 0x004fc800078e3cff */
[----:B------:R-:W-:-:S04]  /*184f0*/  @!P0 LOP3.LUT R4, R5, R4, RZ, 0x3c, !PT ;  /* 0x0000000405048212 */ /* 0x000fc800078e3cff */
[----:B------:R-:W-:-:S05]  /*18500*/  @!P0 LOP3.LUT R5, R5, R4, RZ, 0x3c, !PT ;  /* 0x0000000405058212 */ /* 0x000fca00078e3cff */
[----:B------:R-:W2:Y:S04]  /*18510*/  @!P0 LDG.E.U16 R6, [R4.64] ;  /* 0x0000000604068981 */ /* 0x000ea8000c1e1500 */
[----:B---3--:R-:W-:Y:S04]  /*18520*/  STS.U16 [R24+0xba00], R27 ;  /* 0x00ba001b18007388 */ /* 0x008fe80000000400 */
[----:B------:R0:W-:Y:S04]  /*18530*/  STS.U16 [R24+0xbb00], R26 ;  /* 0x00bb001a18007388 */ /* 0x0001e80000000400 */
[----:B0-----:R-:W3:Y:S04]  /*18540*/  LDL.LU R24, [R1+0x44] ;  /* 0x0000440001187983 */ /* 0x001ee80000300800 */
[----:B------:R-:W0:Y:S04]  /*18550*/  S2R R0, SR_TID.X ;  /* 0x0000000000007919 */ /* 0x000e280000002100 */
[----:B--2---:R1:W-:Y:S04]  /*18560*/  STL [R1+0x1138], R6 ;  /* 0x0011380601007387 */ /* 0x0043e80000100800 */
[----:B-1----:R-:W2:Y:S04]  /*18570*/  LDL.LU R6, [R1+0x3ae4] ;  /* 0x003ae40001067983 */ /* 0x002ea80000300800 */
[----:B------:R-:W3:Y:S01]  /*18580*/  LDL.LU R5, [R1+0xa8] ;  /* 0x0000a80001057983 */ /* 0x000ee20000300800 */
[----:B0-----:R-:W-:-:S05]  /*18590*/  LOP3.LUT R0, R0, 0x7f, RZ, 0xc0, !PT ;  /* 0x0000007f00007812 */ /* 0x001fca00078ec0ff */
[----:B------:R-:W-:-:S05]  /*185a0*/  IMAD.SHL.U32 R0, R0, 0x2, RZ ;  /* 0x0000000200007824 */ /* 0x000fca00078e00ff */
[----:B------:R-:W-:Y:S01]  /*185b0*/  LOP3.LUT R0, R0, 0x60, RZ, 0x3c, !PT ;  /* 0x0000006000007812 */ /* 0x000fe200078e3cff */
[----:B------:R-:W-:Y:S01]  /*185c0*/  @!P0 IMAD.MOV.U32 R4, RZ, RZ, R7 ;  /* 0x000000ffff048224 */ /* 0x000fe200078e0007 */
[----:B--2---:R-:W-:-:S03]  /*185d0*/  PRMT R6, RZ, 0x7610, R6 ;  /* 0x00007610ff067816 */ /* 0x004fc60000000006 */
[----:B---3--:R0:W-:Y:S02]  /*185e0*/  STS.U16 [R0+0x8c00], R5 ;  /* 0x008c000500007388 */ /* 0x0081e40000000400 */
[----:B0-----:R-:W-:-:S05]  /*185f0*/  @!P0 IMAD.MOV.U32 R5, RZ, RZ, R9 ;  /* 0x000000ffff058224 */ /* 0x001fca00078e0009 */
[----:B------:R0:W2:Y:S04]  /*18600*/  @!P0 LDG.E.U16 R6, [R4.64] ;  /* 0x0000000604068981 */ /* 0x0000a8000c1e1500 */
[----:B0-----:R-:W3:Y:S04]  /*18610*/  LDL R4, [R1+0x13e8] ;  /* 0x0013e80001047983 */ /* 0x001ee80000100800 */
[----:B------:R-:W3:Y:S01]  /*18620*/  LDL R5, [R1+0x13ec] ;  /* 0x0013ec0001057983 */ /* 0x000ee20000100800 */
[----:B------:R-:W-:-:S03]  /*18630*/  PRMT R25, RZ, 0x7610, R25 ;  /* 0x00007610ff197816 */ /* 0x000fc60000000019 */
[----:B------:R-:W2:Y:S01]  /*18640*/  LDL.LU R7, [R1+0x18] ;  /* 0x0000180001077983 */ /* 0x000ea20000300800 */
[----:B---3--:R-:W-:-:S04]  /*18650*/  @!P0 LOP3.LUT R5, R5, R4, RZ, 0x3c, !PT ;  /* 0x0000000405058212 */ /* 0x008fc800078e3cff */
[----:B------:R-:W-:-:S04]  /*18660*/  @!P0 LOP3.LUT R4, R5, R4, RZ, 0x3c, !PT ;  /* 0x0000000405048212 */ /* 0x000fc800078e3cff */
[----:B------:R-:W-:-:S05]  /*18670*/  @!P0 LOP3.LUT R5, R5, R4, RZ, 0x3c, !PT ;  /* 0x0000000405058212 */ /* 0x000fca00078e3cff */
[----:B------:R-:W3:Y:S04]  /*18680*/  @!P0 LDG.E.U16 R25, [R4.64] ;  /* 0x0000000604198981 */ /* 0x000ee8000c1e1500 */
[----:B--2---:R0:W-:Y:S04]  /*18690*/  STL [R1+0x112c], R6 ;  /* 0x00112c0601007387 */ /* 0x0041e80000100800 */
[----:B------:R1:W-:Y:S04]  /*186a0*/  STS.U16 [R0+0x8d00], R3 ;  /* 0x008d000300007388 */ /* 0x0003e80000000400 */
[----:B0-----:R-:W2:Y:S04]  /*186b0*/  LDL R6, [R1+0x13bc] ;  /* 0x0013bc0001067983 */ /* 0x001ea80000100800 */
[----:B------:R-:W2:Y:S04]  /*186c0*/  LDL.LU R9, [R1+0x14] ;  /* 0x0000140001097983 */ /* 0x000ea80000300800 */
[----:B-1----:R-:W2:Y:S04]  /*186d0*/  LDL.LU R3, [R1+0x13a8] ;  /* 0x0013a80001037983 */ /* 0x002ea80000300800 */
[----:B---3--:R0:W-:Y:S04]  /*186e0*/  STL [R1+0x1108], R25 ;  /* 0x0011081901007387 */ /* 0x0081e80000100800 */
[----:B0-----:R-:W3:Y:S04]  /*186f0*/  LDL.LU R25, [R1+0x3ae0] ;  /* 0x003ae00001197983 */ /* 0x001ee80000300800 */
[----:B------:R-:W2:Y:S04]  /*18700*/  LDL R4, [R1+0x13d8] ;  /* 0x0013d80001047983 */ /* 0x000ea80000100800 */
[----:B------:R-:W2:Y:S01]  /*18710*/  LDL R5, [R1+0x13dc] ;  /* 0x0013dc0001057983 */ /* 0x000ea20000100800 */
[----:B------:R-:W-:-:S03]  /*18720*/  PRMT R15, RZ, 0x7610, R15 ;  /* 0x00007610ff0f7816 */ /* 0x000fc6000000000f */
[----:B----4-:R0:W-:Y:S04]  /*18730*/  STS.U16 [R0+0x9c00], R28 ;  /* 0x009c001c00007388 */ /* 0x0101e80000000400 */
[----:B0-----:R-:W4:Y:S01]  /*18740*/  LDL.LU R28, [R1+0x3adc] ;  /* 0x003adc00011c7983 */ /* 0x001f220000300800 */
[----:B--2---:R-:W-:-:S04]  /*18750*/  @!P0 LOP3.LUT R5, R5, R4, RZ, 0x3c, !PT ;  /* 0x0000000405058212 */ /* 0x004fc800078e3cff */
[----:B------:R-:W-:-:S04]  /*18760*/  @!P0 LOP3.LUT R4, R5, R4, RZ, 0x3c, !PT ;  /* 0x0000000405048212 */ /* 0x000fc800078e3cff */
[----:B------:R-:W-:-:S05]  /*18770*/  @!P0 LOP3.LUT R5, R5, R4, RZ, 0x3c, !PT ;  /* 0x0000000405058212 */ /* 0x000fca00078e3cff */
[----:B------:R0:W2:Y:S04]  /*18780*/  @!P0 LDG.E.U16 R15, [R4.64] ;  /* 0x00000006040f8981 */ /* 0x0000a8000c1e1500 */
[----:B0-----:R-:W2:Y:S04]  /*18790*/  LDL R4, [R1+0x13c8] ;  /* 0x0013c80001047983 */ /* 0x001ea80000100800 */
[----:B------:R-:W2:Y:S01]  /*187a0*/  LDL R5, [R1+0x13cc] ;  /* 0x0013cc0001057983 */ /* 0x000ea20000100800 */
[----:B---3--:R-:W-:-:S03]  /*187b0*/  PRMT R25, RZ, 0x7610, R25 ;  /* 0x00007610ff197816 */ /* 0x008fc60000000019 */
[----:B----4-:R-:W-:Y:S04]  /*187c0*/  STS.U16 [R0+0x9d00], R28 ;  /* 0x009d001c00007388 */ /* 0x010fe80000000400 */
[----:B--2---:R0:W-:Y:S04]  /*187d0*/  STL [R1+0x1100], R15 ;  /* 0x0011000f01007387 */ /* 0x0041e80000100800 */
[----:B0-----:R-:W2:Y:S01]  /*187e0*/  LDL.LU R15, [R1+0x115c] ;  /* 0x00115c00010f7983 */ /* 0x001ea20000300800 */
[----:B------:R-:W-:-:S03]  /*187f0*/  @!P0 LOP3.LUT R5, R5, R4, RZ, 0x3c, !PT ;  /* 0x0000000405058212 */ /* 0x000fc600078e3cff */
[----:B------:R-:W3:Y:S01]  /*18800*/  LDL.LU R28, [R1+0x1388] ;  /* 0x00138800011c7983 */ /* 0x000ee20000300800 */
[----:B------:R-:W-:-:S04]  /*18810*/  @!P0 LOP3.LUT R4, R5, R4, RZ, 0x3c, !PT ;  /* 0x0000000405048212 */ /* 0x000fc800078e3cff */
[----:B------:R-:W-:-:S05]  /*18820*/  @!P0 LOP3.LUT R5, R5, R4, RZ, 0x3c, !PT ;  /* 0x0000000405058212 */ /* 0x000fca00078e3cff */
[----:B------:R0:W4:Y:S04]  /*18830*/  @!P0 LDG.E.U16 R25, [R4.64] ;  /* 0x0000000604198981 */ /* 0x000128000c1e1500 */
[----:B0-----:R-:W2:Y:S04]  /*18840*/  LDL.LU R4, [R1+0x48] ;  /* 0x0000480001047983 */ /* 0x001ea80000300800 */
[----:B------:R-:W3:Y:S01]  /*18850*/  LDL R5, [R1+0x13b8] ;  /* 0x0013b80001057983 */ /* 0x000ee20000100800 */
[----:B------:R-:W-:-:S03]  /*18860*/  PRMT R14, RZ, 0x7610, R14 ;  /* 0x00007610ff0e7816 */ /* 0x000fc6000000000e */
[----:B--2---:R0:W-:Y:S02]  /*18870*/  STS.U16 [R0+0xac00], R4 ;  /* 0x00ac000400007388 */ /* 0x0041e40000000400 */
[----:B0-----:R-:W-:-:S05]  /*18880*/  @!P0 IMAD.MOV.U32 R4, RZ, RZ, R6 ;  /* 0x000000ffff048224 */ /* 0x001fca00078e0006 */
[----:B---3--:R-:W2:Y:S04]  /*18890*/  @!P0 LDG.E.U16 R14, [R4.64] ;  /* 0x00000006040e8981 */ /* 0x008ea8000c1e1500 */
[----:B----4-:R0:W-:Y:S04]  /*188a0*/  STL [R1+0x10e8], R25 ;  /* 0x0010e81901007387 */ /* 0x0101e80000100800 */
[----:B0-----:R-:W3:Y:S04]  /*188b0*/  LDL.LU R25, [R1+0x1160] ;  /* 0x0011600001197983 */ /* 0x001ee80000300800 */
[----:B------:R-:W4:Y:S04]  /*188c0*/  LDL.LU R6, [R1+0x1154] ;  /* 0x0011540001067983 */ /* 0x000f280000300800 */
[----:B--2---:R0:W-:Y:S04]  /*188d0*/  STL [R1+0x10e0], R14 ;  /* 0x0010e00e01007387 */ /* 0x0041e80000100800 */
[----:B0-----:R-:W2:Y:S04]  /*188e0*/  LDL.LU R14, [R1+0x3ad8] ;  /* 0x003ad800010e7983 */ /* 0x001ea80000300800 */
[----:B------:R-:W3:Y:S01]  /*188f0*/  LDL R5, [R1+0x13ac] ;  /* 0x0013ac0001057983 */ /* 0x000ee20000100800 */
[----:B--2---:R-:W-:Y:S01]  /*18900*/  PRMT R14, RZ, 0x7610, R14 ;  /* 0x00007610ff0e7816 */ /* 0x004fe2000000000e */
[----:B---3--:R-:W-:-:S02]  /*18910*/  @!P0 IMAD.MOV.U32 R4, RZ, RZ, R5 ;  /* 0x000000ffff048224 */ /* 0x008fc400078e0005 */
[----:B------:R-:W-:-:S05]  /*18920*/  @!P0 IMAD.MOV.U32 R5, RZ, RZ, R3 ;  /* 0x000000ffff058224 */ /* 0x000fca00078e0003 */
[----:B------:R-:W2:Y:S04]  /*18930*/  @!P0 LDG.E.U16 R14, [R4.64] ;  /* 0x00000006040e8981 */ /* 0x000ea8000c1e1500 */
[----:B------:R0:W-:Y:S04]  /*18940*/  STS.U16 [R0+0xad00], R24 ;  /* 0x00ad001800007388 */ /* 0x0001e80000000400 */
[----:B0-----:R-:W3:Y:S04]  /*18950*/  LDL.LU R24, [R1+0x1158] ;  /* 0x0011580001187983 */ /* 0x001ee80000300800 */
[----:B------:R-:W-:Y:S04]  /*18960*/  STL [R1+0x17a4], R3 ;  /* 0x0017a40301007387 */ /* 0x000fe80000100800 */
[----:B------:R-:W-:Y:S04]  /*18970*/  STS.U16 [R0+0xbc00], R7 ;  /* 0x00bc000700007388 */ /* 0x000fe80000000400 */
[----:B--2---:R0:W-:Y:S04]  /*18980*/  STL [R1+0xac], R14 ;  /* 0x0000ac0e01007387 */ /* 0x0041e80000100800 */
[----:B0-----:R-:W2:Y:S04]  /*18990*/  LDL.LU R14, [R1+0x3ad4] ;  /* 0x003ad400010e7983 */ /* 0x001ea80000300800 */
[----:B------:R-:W2:Y:S04]  /*189a0*/  LDL R4, [R1+0x1398] ;  /* 0x0013980001047983 */ /* 0x000ea80000100800 */
[----:B------:R-:W2:Y:S04]  /*189b0*/  LDL R5, [R1+0x139c] ;  /* 0x00139c0001057983 */ /* 0x000ea80000100800 */
[----:B------:R-:W3:Y:S04]  /*189c0*/  LDL.LU R0, [R1+0x3ad0] ;  /* 0x003ad00001007983 */ /* 0x000ee80000300800 */
[----:B------:R-:W4:Y:S01]  /*189d0*/  LDL.LU R7, [R1+0x8c] ;  /* 0x00008c0001077983 */ /* 0x000f220000300800 */
[----:B--2---:R-:W-:-:S04]  /*189e0*/  @!P0 LOP3.LUT R5, R5, R4, RZ, 0x3c, !PT ;  /* 0x0000000405058212 */ /* 0x004fc800078e3cff */
[C---:B------:R-:W-:Y:S02]  /*189f0*/  @!P0 LOP3.LUT R4, R5.reuse, R4, RZ, 0x3c, !PT ;  /* 0x0000000405048212 */ /* 0x040fe400078e3cff */
[----:B---3--:R-:W-:Y:S02]  /*18a00*/  PRMT R0, RZ, 0x7610, R0 ;  /* 0x00007610ff007816 */ /* 0x008fe40000000000 */
[----:B------:R-:W-:-:S05]  /*18a10*/  @!P0 LOP3.LUT R5, R5, R4, RZ, 0x3c, !PT ;  /* 0x0000000405058212 */ /* 0x000fca00078e3cff */
[----:B------:R0:W2:Y:S04]  /*18a20*/  @!P0 LDG.E.U16 R0, [R4.64] ;  /* 0x0000000604008981 */ /* 0x0000a8000c1e1500 */
[----:B0-----:R-:W0:Y:S02]  /*18a30*/  S2R R5, SR_TID.X ;  /* 0x0000000000057919 */ /* 0x001e240000002100 */
[----:B0-----:R-:W-:-:S05]  /*18a40*/  LOP3.LUT R5, R5, 0x7f, RZ, 0xc0, !PT ;  /* 0x0000007f05057812 */ /* 0x001fca00078ec0ff */
[----:B------:R-:W-:-:S05]  /*18a50*/  IMAD.SHL.U32 R5, R5, 0x2, RZ ;  /* 0x0000000205057824 */ /* 0x000fca00078e00ff */
[----:B------:R-:W-:Y:S01]  /*18a60*/  LOP3.LUT R4, R5, 0x60, RZ, 0x3c, !PT ;  /* 0x0000006005047812 */ /* 0x000fe200078e3cff */
[----:B--2---:R0:W-:Y:S04]  /*18a70*/  STL [R1+0xa8], R0 ;  /* 0x0000a80001007387 */ /* 0x0041e80000100800 */
[----:B0-----:R-:W2:Y:S04]  /*18a80*/  LDL.LU R0, [R1+0x3acc] ;  /* 0x003acc0001007983 */ /* 0x001ea80000300800 */
[----:B------:R-:W3:Y:S01]  /*18a90*/  LDL R5, [R1+0x138c] ;  /* 0x00138c0001057983 */ /* 0x000ee20000100800 */
[----:B------:R-:W-:-:S03]  /*18aa0*/  PRMT R14, RZ, 0x7610, R14 ;  /* 0x00007610ff0e7816 */ /* 0x000fc6000000000e */
[----:B------:R0:W-:Y:S04]  /*18ab0*/  STS.U16 [R4+0xbd00], R9 ;  /* 0x00bd000904007388 */ /* 0x0001e80000000400 */
[----:B0-----:R-:W2:Y:S01]  /*18ac0*/  LDL.LU R9, [R1+0x114c] ;  /* 0x00114c0001097983 */ /* 0x001ea20000300800 */
[----:B---3--:R-:W-:Y:S02]  /*18ad0*/  @!P0 IMAD.MOV.U32 R4, RZ, RZ, R5 ;  /* 0x000000ffff048224 */ /* 0x008fe400078e0005 */
[----:B------:R-:W-:-:S05]  /*18ae0*/  @!P0 IMAD.MOV.U32 R5, RZ, RZ, R28 ;  /* 0x000000ffff058224 */ /* 0x000fca00078e001c */
[----:B------:R-:W3:Y:S04]  /*18af0*/  @!P0 LDG.E.U16 R14, [R4.64] ;  /* 0x00000006040e8981 */ /* 0x000ee8000c1e1500 */
[----:B------:R-:W-:Y:S04]  /*18b00*/  STL [R1+0x17a8], R28 ;  /* 0x0017a81c01007387 */ /* 0x000fe80000100800 */
[----:B---3--:R0:W-:Y:S04]  /*18b10*/  STL [R1+0xa4], R14 ;  /* 0x0000a40e01007387 */ /* 0x0081e80000100800 */
[----:B0-----:R-:W3:Y:S04]  /*18b20*/  LDL.LU R14, [R1+0x3ac8] ;  /* 0x003ac800010e7983 */ /* 0x001ee80000300800 */
[----:B------:R-:W2:Y:S04]  /*18b30*/  LDL R4, [R1+0x1174] ;  /* 0x0011740001047983 */ /* 0x000ea80000100800 */
[----:B------:R-:W2:Y:S01]  /*18b40*/  LDL R5, [R1+0x137c] ;  /* 0x00137c0001057983 */ /* 0x000ea20000100800 */
[----:B------:R-:W-:-:S02]  /*18b50*/  PRMT R8, RZ, 0x7610, R8 ;  /* 0x00007610ff087816 */ /* 0x000fc40000000008 */
[----:B--2---:R-:W-:-:S04]  /*18b60*/  @!P0 LOP3.LUT R5, R5, R4, RZ, 0x3c, !PT ;  /* 0x0000000405058212 */ /* 0x004fc800078e3cff */
[----:B------:R-:W-:-:S04]  /*18b70*/  @!P0 LOP3.LUT R4, R5, R4, RZ, 0x3c, !PT ;  /* 0x0000000405048212 */ /* 0x000fc800078e3cff */
[----:B------:R-:W-:-:S05]  /*18b80*/  @!P0 LOP3.LUT R5, R5, R4, RZ, 0x3c, !PT ;  /* 0x0000000405058212 */ /* 0x000fca00078e3cff */
[----:B------:R0:W2:Y:S01]  /*18b90*/  @!P0 LDG.E.U16 R8, [R4.64] ;  /* 0x0000000604088981 */ /* 0x0000a2000c1e1500 */
[----:B------:R-:W-:-:S05]  /*18ba0*/  LOP3.LUT R0, R0, 0x70, RZ, 0x3c, !PT ;  /* 0x0000007000007812 */ /* 0x000fca00078e3cff */
[----:B------:R1:W-:Y:S04]  /*18bb0*/  STS.U16 [R0+0x8e00], R15 ;  /* 0x008e000f00007388 */ /* 0x0003e80000000400 */
[----:B-1----:R-:W3:Y:S04]  /*18bc0*/  LDL.LU R15, [R1+0x3ac4] ;  /* 0x003ac400010f7983 */ /* 0x002ee80000300800 */
[----:B0-----:R-:W3:Y:S04]  /*18bd0*/  LDL R4, [R1+0x1374] ;  /* 0x0013740001047983 */ /* 0x001ee80000100800 */
[----:B------:R-:W3:Y:S04]  /*18be0*/  LDL R5, [R1+0x1754] ;  /* 0x0017540001057983 */ /* 0x000ee80000100800 */
[----:B------:R-:W-:Y:S04]  /*18bf0*/  STS.U16 [R0+0x8f00], R25 ;  /* 0x008f001900007388 */ /* 0x000fe80000000400 */
        /* <DEDUP_REMOVED lines=19> */
[----:B---3--:R0:W-:Y:S04]  /*18d30*/  STL [R1+0x98], R6 ;  /* 0x0000980601007387 */ /* 0x0081e80000100800 */
[----:B0-----:R-:W3:Y:S04]  /*18d40*/  LDL.LU R6, [R1+0x3ab4] ;  /* 0x003ab40001067983 */ /* 0x001ee80000300800 */
[----:B------:R-:W4:Y:S04]  /*18d50*/  LDL R4, [R1+0x1740] ;  /* 0x0017400001047983 */ /* 0x000f280000100800 */
[----:B------:R-:W4:Y:S01]  /*18d60*/  LDL R5, [R1+0x1744] ;  /* 0x0017440001057983 */ /* 0x000f220000100800 */
[----:B------:R-:W-:-:S02]  /*18d70*/  PRMT R14, RZ, 0x7610, R14 ;  /* 0x00007610ff0e7816 */ /* 0x000fc4000000000e */
[----:B----4-:R-:W-:-:S04]  /*18d80*/  @!P0 LOP3.LUT R5, R5, R4, RZ, 0x3c, !PT ;  /* 0x0000000405058212 */ /* 0x010fc800078e3cff */
[----:B------:R-:W-:-:S04]  /*18d90*/  @!P0 LOP3.LUT R4, R5, R4, RZ, 0x3c, !PT ;  /* 0x0000000405048212 */ /* 0x000fc800078e3cff */
[----:B------:R-:W-:-:S05]  /*18da0*/  @!P0 LOP3.LUT R5, R5, R4, RZ, 0x3c, !PT ;  /* 0x0000000405058212 */ /* 0x000fca00078e3cff */
[----:B------:R0:W4:Y:S04]  /*18db0*/  @!P0 LDG.E.U16 R14, [R4.64] ;  /* 0x00000006040e8981 */ /* 0x000128000c1e1500 */
[----:B------:R1:W-:Y:S04]  /*18dc0*/  STS.U16 [R0+0x9f00], R24 ;  /* 0x009f001800007388 */ /* 0x0003e80000000400 */
[----:B-1----:R-:W2:Y:S04]  /*18dd0*/  LDL.LU R24, [R1+0x38] ;  /* 0x0000380001187983 */ /* 0x002ea80000300800 */
[----:B0-----:R-:W2:Y:S04]  /*18de0*/  LDL R4, [R1+0x1730] ;  /* 0x0017300001047983 */ /* 0x001ea80000100800 */
[----:B------:R-:W2:Y:S04]  /*18df0*/  LDL R5, [R1+0x1734] ;  /* 0x0017340001057983 */ /* 0x000ea80000100800 */
[----:B------:R-:W-:Y:S04]  /*18e00*/  STS.U16 [R0+0xae00], R7 ;  /* 0x00ae000700007388 */ /* 0x000fe80000000400 */
[----:B----4-:R0:W-:Y:S04]  /*18e10*/  STL [R1+0x94], R14 ;  /* 0x0000940e01007387 */ /* 0x0101e80000100800 */
[----:B0-----:R-:W4:Y:S04]  /*18e20*/  LDL.LU R14, [R1+0x40] ;  /* 0x00004000010e7983 */ /* 0x001f280000300800 */
[----:B------:R-:W3:Y:S01]  /*18e30*/  LDL.LU R7, [R1+0x3ab0] ;  /* 0x003ab00001077983 */ /* 0x000ee20000300800 */
[----:B--2---:R-:W-:-:S04]  /*18e40*/  @!P0 LOP3.LUT R5, R5, R4, RZ, 0x3c, !PT ;  /* 0x0000000405058212 */ /* 0x004fc800078e3cff */
[----:B------:R-:W-:-:S04]  /*18e50*/  @!P0 LOP3.LUT R4, R5, R4, RZ, 0x3c, !PT ;  /* 0x0000000405048212 */ /* 0x000fc800078e3cff */
[----:B------:R-:W-:Y:S02]  /*18e60*/  @!P0 LOP3.LUT R5, R5, R4, RZ, 0x3c, !PT ;  /* 0x0000000405058212 */ /* 0x000fe400078e3cff */
[----:B---3--:R-:W-:-:S06]  /*18e70*/  PRMT R7, RZ, 0x7610, R7 ;  /* 0x00007610ff077816 */ /* 0x008fcc0000000007 */
[----:B------:R-:W2:Y:S04]  /*18e80*/  @!P0 LDG.E.U16 R7, [R4.64] ;  /* 0x0000000604078981 */ /* 0x000ea8000c1e1500 */
[----:B--2---:R0:W-:Y:S04]  /*18e90*/  STL [R1+0x90], R7 ;  /* 0x0000900701007387 */ /* 0x0041e80000100800 */
[----:B0-----:R-:W2:Y:S04]  /*18ea0*/  LDL.LU R7, [R1+0x3aac] ;  /* 0x003aac0001077983 */ /* 0x001ea80000300800 */
[----:B------:R-:W3:Y:S04]  /*18eb0*/  LDL R4, [R1+0x1720] ;  /* 0x0017200001047983 */ /* 0x000ee80000100800 */
[----:B------:R-:W3:Y:S01]  /*18ec0*/  LDL R5, [R1+0x1724] ;  /* 0x0017240001057983 */ /* 0x000ee20000100800 */
[----:B------:R-:W-:-:S03]  /*18ed0*/  PRMT R10, RZ, 0x7610, R10 ;  /* 0x00007610ff0a7816 */ /* 0x000fc6000000000a */
[----:B------:R0:W-:Y:S04]  /*18ee0*/  STS.U16 [R0+0xaf00], R9 ;  /* 0x00af000900007388 */ /* 0x0001e80000000400 */
[----:B0-----:R-:W2:Y:S01]  /*18ef0*/  LDL.LU R9, [R1+0x54] ;  /* 0x0000540001097983 */ /* 0x001ea20000300800 */
[----:B---3--:R-:W-:-:S04]  /*18f00*/  @!P0 LOP3.LUT R5, R5, R4, RZ, 0x3c, !PT ;  /* 0x0000000405058212 */ /* 0x008fc800078e3cff */
[----:B------:R-:W-:-:S04]  /*18f10*/  @!P0 LOP3.LUT R4, R5, R4, RZ, 0x3c, !PT ;  /* 0x0000000405048212 */ /* 0x000fc800078e3cff */
[----:B------:R-:W-:-:S05]  /*18f20*/  @!P0 LOP3.LUT R5, R5, R4, RZ, 0x3c, !PT ;  /* 0x0000000405058212 */ /* 0x000fca00078e3cff */
[----:B------:R0:W3:Y:S04]  /*18f30*/  @!P0 LDG.E.U16 R10, [R4.64] ;  /* 0x00000006040a8981 */ /* 0x0000e8000c1e1500 */
[----:B0-----:R-:W2:Y:S04]  /*18f40*/  LDL R4, [R1+0x1710] ;  /* 0x0017100001047983 */ /* 0x001ea80000100800 */
[----:B------:R-:W2:Y:S01]  /*18f50*/  LDL R5, [R1+0x1714] ;  /* 0x0017140001057983 */ /* 0x000ea20000100800 */
[----:B------:R-:W-:Y:S02]  /*18f60*/  PRMT R6, RZ, 0x7610, R6 ;  /* 0x00007610ff067816 */ /* 0x000fe40000000006 */
[----:B--2---:R-:W-:-:S04]  /*18f70*/  @!P0 LOP3.LUT R5, R5, R4, RZ, 0x3c, !PT ;  /* 0x0000000405058212 */ /* 0x004fc800078e3cff */
[----:B------:R-:W-:-:S04]  /*18f80*/  @!P0 LOP3.LUT R4, R5, R4, RZ, 0x3c, !PT ;  /* 0x0000000405048212 */ /* 0x000fc800078e3cff */
[----:B------:R-:W-:-:S05]  /*18f90*/  @!P0 LOP3.LUT R5, R5, R4, RZ, 0x3c, !PT ;  /* 0x0000000405058212 */ /* 0x000fca00078e3cff */
[----:B------:R-:W2:Y:S04]  /*18fa0*/  @!P0 LDG.E.U16 R6, [R4.64] ;  /* 0x0000000604068981 */ /* 0x000ea8000c1e1500 */
[----:B---3--:R0:W-:Y:S04]  /*18fb0*/  STL [R1+0x8c], R10 ;  /* 0x00008c0a01007387 */ /* 0x0081e80000100800 */
[----:B0-----:R-:W3:Y:S04]  /*18fc0*/  LDL.LU R10, [R1+0x58] ;  /* 0x00005800010a7983 */ /* 0x001ee80000300800 */
[----:B--2---:R0:W-:Y:S04]  /*18fd0*/  STL [R1+0x88], R6 ;  /* 0x0000880601007387 */ /* 0x0041e80000100800 */
[----:B0-----:R-:W2:Y:S04]  /*18fe0*/  LDL.LU R6, [R1+0x3aa8] ;  /* 0x003aa80001067983 */ /* 0x001ea80000300800 */
[----:B------:R-:W2:Y:S04]  /*18ff0*/  LDL R4, [R1+0x1700] ;  /* 0x0017000001047983 */ /* 0x000ea80000100800 */
[----:B------:R-:W2:Y:S01]  /*19000*/  LDL R5, [R1+0x1704] ;  /* 0x0017040001057983 */ /* 0x000ea20000100800 */
[----:B------:R-:W-:-:S03]  /*19010*/  PRMT R15, RZ, 0x7610, R15 ;  /* 0x00007610ff0f7816 */ /* 0x000fc6000000000f */
[----:B------:R-:W-:Y:S04]  /*19020*/  STS.U16 [R0+0xbe00], R7 ;  /* 0x00be000700007388 */ /* 0x000fe80000000400 */
[----:B------:R0:W-:Y:S04]  /*19030*/  STS.U16 [R0+0xbf00], R8 ;  /* 0x00bf000800007388 */ /* 0x0001e80000000400 */
[----:B0-----:R-:W3:Y:S01]  /*19040*/  LDL.LU R0, [R1+0x3aa4] ;  /* 0x003aa40001007983 */ /* 0x001ee20000300800 */
[----:B------:R-:W-:-:S03]  /*19050*/  PRMT R25, RZ, 0x7610, R25 ;  /* 0x00007610ff197816 */ /* 0x000fc60000000019 */
[----:B------:R-:W3:Y:S01]  /*19060*/  LDL R8, [R1+0x16d4] ;  /* 0x0016d40001087983 */ /* 0x000ee20000100800 */
[----:B--2---:R-:W-:-:S04]  /*19070*/  @!P0 LOP3.LUT R5, R5, R4, RZ, 0x3c, !PT ;  /* 0x0000000405058212 */ /* 0x004fc800078e3cff */
[----:B------:R-:W-:-:S04]  /*19080*/  @!P0 LOP3.LUT R4, R5, R4, RZ, 0x3c, !PT ;  /* 0x0000000405048212 */ /* 0x000fc800078e3cff */
[----:B------:R-:W-:-:S05]  /*19090*/  @!P0 LOP3.LUT R5, R5, R4, RZ, 0x3c, !PT ;  /* 0x0000000405058212 */ /* 0x000fca00078e3cff */
[----:B------:R0:W2:Y:S04]  /*190a0*/  @!P0 LDG.E.U16 R15, [R4.64] ;  /* 0x00000006040f8981 */ /* 0x0000a8000c1e1500 */
[----:B0-----:R-:W2:Y:S04]  /*190b0*/  LDL R4, [R1+0x16f0] ;  /* 0x0016f00001047983 */ /* 0x001ea80000100800 */
[----:B------:R-:W2:Y:S02]  /*190c0*/  LDL R5, [R1+0x16f4] ;  /* 0x0016f40001057983 */ /* 0x000ea40000100800 */
[----:B--2---:R-:W-:-:S04]  /*190d0*/  @!P0 LOP3.LUT R5, R5, R4, RZ, 0x3c, !PT ;  /* 0x0000000405058212 */ /* 0x004fc800078e3cff */
[----:B------:R-:W-:-:S04]  /*190e0*/  @!P0 LOP3.LUT R4, R5, R4, RZ, 0x3c, !PT ;  /* 0x0000000405048212 */ /* 0x000fc800078e3cff */
[----:B------:R-:W-:-:S05]  /*190f0*/  @!P0 LOP3.LUT R5, R5, R4, RZ, 0x3c, !PT ;  /* 0x0000000405058212 */ /* 0x000fca00078e3cff */
[----:B------:R-:W2:Y:S04]  /*19100*/  @!P0 LDG.E.U16 R25, [R4.64] ;  /* 0x0000000604198981 */ /* 0x000ea8000c1e1500 */
[----:B------:R0:W-:Y:S04]  /*19110*/  STL [R1+0x84], R15 ;  /* 0x0000840f01007387 */ /* 0x0001e80000100800 */
[----:B0-----:R-:W3:Y:S04]  /*19120*/  LDL.LU R15, [R1+0x68] ;  /* 0x00006800010f7983 */ /* 0x001ee80000300800 */
        /* <DEDUP_REMOVED lines=13> */
[----:B------:R-:W3:Y:S01]  /*19200*/  LDL R5, [R1+0x16d0] ;  /* 0x0016d00001057983 */ /* 0x000ee20000100800 */
[----:B------:R-:W-:Y:S01]  /*19210*/  @!P0 IMAD.MOV.U32 R4, RZ, RZ, R8 ;  /* 0x000000ffff048224 */ /* 0x000fe200078e0008 */
[----:B--2---:R-:W-:-:S06]  /*19220*/  PRMT R25, RZ, 0x7610, R25 ;  /* 0x00007610ff197816 */ /* 0x004fcc0000000019 */
[----:B---3--:R-:W2:Y:S04]  /*19230*/  @!P0 LDG.E.U16 R25, [R4.64] ;  /* 0x0000000604198981 */ /* 0x008ea8000c1e1500 */
[----:B----4-:R0:W-:Y:S04]  /*19240*/  STS.U16 [R0+0x400], R14 ;  /* 0x0004000e00007388 */ /* 0x0101e80000000400 */
[----:B0-----:R-:W3:Y:S04]  /*19250*/  LDL R14, [R1+0x16a4] ;  /* 0x0016a400010e7983 */ /* 0x001ee80000100800 */
[----:B------:R-:W4:Y:S04]  /*19260*/  LDL.LU R8, [R1+0x10d8] ;  /* 0x0010d80001087983 */ /* 0x000f280000300800 */
        /* <DEDUP_REMOVED lines=13> */
[----:B------:R-:W2:Y:S04]  /*19340*/  LDL R4, [R1+0x16b0] ;  /* 0x0016b00001047983 */ /* 0x000ea80000100800 */
[----:B------:R-:W2:Y:S01]  /*19350*/  LDL R5, [R1+0x16b4] ;  /* 0x0016b40001057983 */ /* 0x000ea20000100800 */
[----:B------:R-:W-:-:S03]  /*19360*/  PRMT R11, RZ, 0x7610, R11 ;  /* 0x00007610ff0b7816 */ /* 0x000fc6000000000b */
[----:B------:R0:W-:Y:S04]  /*19370*/  STS.U16 [R0+0x800], R10 ;  /* 0x0008000a00007388 */ /* 0x0001e80000000400 */
[----:B0-----:R-:W3:Y:S01]  /*19380*/  LDL.LU R10, [R1+0xbc] ;  /* 0x0000bc00010a7983 */ /* 0x001ee20000300800 */
[----:B--2---:R-:W-:-:S04]  /*19390*/  @!P0 LOP3.LUT R5, R5, R4, RZ, 0x3c, !PT ;  /* 0x0000000405058212 */ /* 0x004fc800078e3cff */
[----:B------:R-:W-:-:S04]  /*193a0*/  @!P0 LOP3.LUT R4, R5, R4, RZ, 0x3c, !PT ;  /* 0x0000000405048212 */ /* 0x000fc800078e3cff */
[----:B------:R-:W-:-:S05]  /*193b0*/  @!P0 LOP3.LUT R5, R5, R4, RZ, 0x3c, !PT ;  /* 0x0000000405058212 */ /* 0x000fca00078e3cff */
[----:B------:R0:W2:Y:S04]  /*193c0*/  @!P0 LDG.E.U16 R11, [R4.64] ;  /* 0x00000006040b8981 */ /* 0x0000a8000c1e1500 */
[----:B0-----:R-:W2:Y:S04]  /*193d0*/  LDL.LU R4, [R1+0x64] ;  /* 0x0000640001047983 */ /* 0x001ea80000300800 */
[----:B------:R-:W3:Y:S01]  /*193e0*/  LDL R5, [R1+0x16a0] ;  /* 0x0016a00001057983 */ /* 0x000ee20000100800 */
[----:B------:R-:W-:-:S03]  /*193f0*/  PRMT R25, RZ, 0x7610, R25 ;  /* 0x00007610ff197816 */ /* 0x000fc60000000019 */
[----:B--2---:R0:W-:Y:S02]  /*19400*/  STS.U16 [R0+0xa00], R4 ;  /* 0x000a000400007388 */ /* 0x0041e40000000400 */
[----:B0-----:R-:W-:-:S05]  /*19410*/  @!P0 IMAD.MOV.U32 R4, RZ, RZ, R14 ;  /* 0x000000ffff048224 */ /* 0x001fca00078e000e */
[----:B---3--:R-:W2:Y:S04]  /*19420*/  @!P0 LDG.E.U16 R25, [R4.64] ;  /* 0x0000000604198981 */ /* 0x008ea8000c1e1500 */
[----:B------:R0:W-:Y:S04]  /*19430*/  STL [R1+0x70], R11 ;  /* 0x0000700b01007387 */ /* 0x0001e80000100800 */
[----:B0-----:R-:W3:Y:S04]  /*19440*/  LDL.LU R11, [R1+0xb8] ;  /* 0x0000b800010b7983 */ /* 0x001ee80000300800 */
[----:B------:R-:W3:Y:S04]  /*19450*/  LDL.LU R14, [R1+0xb4] ;  /* 0x0000b400010e7983 */ /* 0x000ee80000300800 */
        /* <DEDUP_REMOVED lines=19> */
[----:B------:R0:W2:Y:S04]  /*19590*/  @!P0 LDG.E.U16 R25, [R4.64] ;  /* 0x0000000604198981 */ /* 0x0000a8000c1e1500 */
[----:B------:R1:W-:Y:S04]  /*195a0*/  STS.U16 [R0+0xe00], R24 ;  /* 0x000e001800007388 */ /* 0x0003e80000000400 */
[----:B-1----:R-:W3:Y:S04]  /*195b0*/  LDL.LU R24, [R1+0x34] ;  /* 0x0000340001187983 */ /* 0x002ee80000300800 */
[----:B0-----:R-:W3:Y:S04]  /*195c0*/  LDL R4, [R1+0x1670] ;  /* 0x0016700001047983 */ /* 0x001ee80000100800 */
[----:B------:R-:W3:Y:S04]  /*195d0*/  LDL R5, [R1+0x1674] ;  /* 0x0016740001057983 */ /* 0x000ee80000100800 */
[----:B----4-:R-:W-:Y:S04]  /*195e0*/  STS.U16 [R0+0x1000], R8 ;  /* 0x0010000800007388 */ /* 0x010fe80000000400 */
[----:B--2---:R0:W-:Y:S04]  /*195f0*/  STL [R1+0x64], R25 ;  /* 0x0000641901007387 */ /* 0x0041e80000100800 */
[----:B0-----:R-:W2:Y:S04]  /*19600*/  LDL.LU R25, [R1+0x30] ;  /* 0x0000300001197983 */ /* 0x001ea80000300800 */
[----:B------:R-:W4:Y:S01]  /*19610*/  LDL.LU R8, [R1+0x3a88] ;  /* 0x003a880001087983 */ /* 0x000f220000300800 */
[----:B---3--:R-:W-:-:S04]  /*19620*/  @!P0 LOP3.LUT R5, R5, R4, RZ, 0x3c, !PT ;  /* 0x0000000405058212 */ /* 0x008fc800078e3cff */
[----:B------:R-:W-:-:S04]  /*19630*/  @!P0 LOP3.LUT R4, R5, R4, RZ, 0x3c, !PT ;  /* 0x0000000405048212 */ /* 0x000fc800078e3cff */
[----:B------:R-:W-:Y:S02]  /*19640*/  @!P0 LOP3.LUT R5, R5, R4, RZ, 0x3c, !PT ;  /* 0x0000000405058212 */ /* 0x000fe400078e3cff */
[----:B----4-:R-:W-:-:S06]  /*19650*/  PRMT R8, RZ, 0x7610, R8 ;  /* 0x00007610ff087816 */ /* 0x010fcc0000000008 */
        /* <DEDUP_REMOVED lines=11> */
[----:B------:R-:W2:Y:S04]  /*19710*/  @!P0 LDG.E.U16 R9, [R4.64] ;  /* 0x0000000604098981 */ /* 0x000ea8000c1e1500 */
[----:B------:R-:W-:Y:S04]  /*19720*/  STS.U16 [R0+0x1400], R10 ;  /* 0x0014000a00007388 */ /* 0x000fe80000000400 */
[----:B--2---:R0:W-:Y:S04]  /*19730*/  STL [R1+0x5c], R9 ;  /* 0x00005c0901007387 */ /* 0x0041e80000100800 */
[----:B0-----:R-:W2:Y:S04]  /*19740*/  LDL.LU R9, [R1+0x3a7c] ;  /* 0x003a7c0001097983 */ /* 0x001ea80000300800 */
        /* <DEDUP_REMOVED lines=71> */
[----:B------:R-:W4:Y:S04]  /*19bc0*/  @!P0 LDG.E.U16 R24, [R4.64] ;  /* 0x0000000604188981 */ /* 0x000f28000c1e1500 */
[----:B----4-:R0:W-:Y:S04]  /*19bd0*/  STL [R1+0x40], R24 ;  /* 0x0000401801007387 */ /* 0x0101e80000100800 */
[----:B0-----:R-:W4:Y:S04]  /*19be0*/  LDL.LU R24, [R1+0x3a48] ;  /* 0x003a480001187983 */ /* 0x001f280000300800 */
        /* <DEDUP_REMOVED lines=15> */
[----:B------:R0:W2:Y:S04]  /*19ce0*/  @!P0 LDG.E.U16 R2, [R4.64] ;  /* 0x0000000604028981 */ /* 0x0000a8000c1e1500 */
[----:B0-----:R-:W2:Y:S04]  /*19cf0*/  LDL R4, [R1+0x15c0] ;  /* 0x0015c00001047983 */ /* 0x001ea80000100800 */
[----:B------:R-:W2:Y:S01]  /*19d00*/  LDL R5, [R1+0x15c4] ;  /* 0x0015c40001057983 */ /* 0x000ea20000100800 */
[----:B------:R-:W-:Y:S02]  /*19d10*/  PRMT R11, RZ, 0x7610, R11 ;  /* 0x00007610ff0b7816 */ /* 0x000fe4000000000b */
        /* <DEDUP_REMOVED lines=23> */
[----:B0-----:R-:W3:Y:S04]  /*19e90*/  LDL R28, [R1+0x1564] ;  /* 0x00156400011c7983 */ /* 0x001ee80000100800 */
[----:B--2---:R0:W-:Y:S04]  /*19ea0*/  STL [R1+0x2c], R9 ;  /* 0x00002c0901007387 */ /* 0x0041e80000100800 */
[----:B0-----:R-:W2:Y:S04]  /*19eb0*/  LDL.LU R9, [R1+0x3a3c] ;  /* 0x003a3c0001097983 */ /* 0x001ea80000300800 */
[----:B------:R-:W2:Y:S04]  /*19ec0*/  LDL R4, [R1+0x1590] ;  /* 0x0015900001047983 */ /* 0x000ea80000100800 */
[----:B------:R-:W2:Y:S01]  /*19ed0*/  LDL R5, [R1+0x1594] ;  /* 0x0015940001057983 */ /* 0x000ea20000100800 */
[----:B---3--:R-:W-:-:S02]  /*19ee0*/  PRMT R8, RZ, 0x7610, R8 ;  /* 0x00007610ff087816 */ /* 0x008fc40000000008 */
[----:B--2---:R-:W-:-:S04]  /*19ef0*/  @!P0 LOP3.LUT R5, R5, R4, RZ, 0x3c, !PT ;  /* 0x0000000405058212 */ /* 0x004fc800078e3cff */
[----:B------:R-:W-:-:S04]  /*19f00*/  @!P0 LOP3.LUT R4, R5, R4, RZ, 0x3c, !PT ;  /* 0x0000000405048212 */ /* 0x000fc800078e3cff */
[----:B------:R-:W-:-:S05]  /*19f10*/  @!P0 LOP3.LUT R5, R5, R4, RZ, 0x3c, !PT ;  /* 0x0000000405058212 */ /* 0x000fca00078e3cff */
[----:B------:R-:W2:Y:S04]  /*19f20*/  @!P0 LDG.E.U16 R8, [R4.64] ;  /* 0x0000000604088981 */ /* 0x000ea8000c1e1500 */
[----:B--2---:R0:W-:Y:S04]  /*19f30*/  STL [R1+0x28], R8 ;  /* 0x0000280801007387 */ /* 0x0041e80000100800 */
[----:B0-----:R-:W2:Y:S04]  /*19f40*/  LDL.LU R8, [R1+0x3a38] ;  /* 0x003a380001087983 */ /* 0x001ea80000300800 */
[----:B------:R-:W3:Y:S04]  /*19f50*/  LDL R4, [R1+0x1580] ;  /* 0x0015800001047983 */ /* 0x000ee80000100800 */
[----:B------:R-:W3:Y:S01]  /*19f60*/  LDL R5, [R1+0x1584] ;  /* 0x0015840001057983 */ /* 0x000ee20000100800 */
[----:B------:R-:W-:-:S02]  /*19f70*/  PRMT R18, RZ, 0x7610, R18 ;  /* 0x00007610ff127816 */ /* 0x000fc40000000012 */
[----:B---3--:R-:W-:-:S04]  /*19f80*/  @!P0 LOP3.LUT R5, R5, R4, RZ, 0x3c, !PT ;  /* 0x0000000405058212 */ /* 0x008fc800078e3cff */
[----:B------:R-:W-:-:S04]  /*19f90*/  @!P0 LOP3.LUT R4, R5, R4, RZ, 0x3c, !PT ;  /* 0x0000000405048212 */ /* 0x000fc800078e3cff */
[----:B------:R-:W-:-:S05]  /*19fa0*/  @!P0 LOP3.LUT R5, R5, R4, RZ, 0x3c, !PT ;  /* 0x0000000405058212 */ /* 0x000fca00078e3cff */
[----:B------:R-:W3:Y:S04]  /*19fb0*/  @!P0 LDG.E.U16 R18, [R4.64] ;  /* 0x0000000604128981 */ /* 0x000ee8000c1e1500 */
        /* <DEDUP_REMOVED lines=11> */
[----:B------:R-:W3:Y:S04]  /*1a070*/  LDL.LU R4, [R1+0x10e4] ;  /* 0x0010e40001047983 */ /* 0x000ee80000300800 */
[----:B------:R-:W4:Y:S01]  /*1a080*/  LDL R5, [R1+0x1560] ;  /* 0x0015600001057983 */ /* 0x000f220000100800 */
[----:B--2---:R-:W-:-:S03]  /*1a090*/  PRMT R23, RZ, 0x7610, R23 ;  /* 0x00007610ff177816 */ /* 0x004fc60000000017 */
[----:B---3--:R0:W-:Y:S02]  /*1a0a0*/  STS.U16 [R0+0x3200], R4 ;  /* 0x0032000400007388 */ /* 0x0081e40000000400 */
[----:B0-----:R-:W-:Y:S02]  /*1a0b0*/  @!P0 IMAD.MOV.U32 R4, RZ, RZ, R28 ;  /* 0x000000ffff048224 */ /* 0x001fe400078e001c */
[----:B------:R-:W2:Y:S04]  /*1a0c0*/  LDL R28, [R1+0x1524] ;  /* 0x00152400011c7983 */ /* 0x000ea80000100800 */
[----:B----4-:R-:W3:Y:S04]  /*1a0d0*/  @!P0 LDG.E.U16 R23, [R4.64] ;  /* 0x0000000604178981 */ /* 0x010ee8000c1e1500 */
        /* <DEDUP_REMOVED lines=18> */
[----:B------:R-:W-:Y:S01]  /*1a200*/  @!P0 LOP3.LUT R5, R5, R4, RZ, 0x3c, !PT ;  /* 0x0000000405058212 */ /* 0x000fe200078e3cff */
[----:B--2---:R0:W-:Y:S04]  /*1a210*/  STS.U16 [R0+0x3600], R2 ;  /* 0x0036000200007388 */ /* 0x0041e80000000400 */
[----:B------:R1:W2:Y:S04]  /*1a220*/  @!P0 LDG.E.U16 R17, [R4.64] ;  /* 0x0000000604118981 */ /* 0x0002a8000c1e1500 */
[----:B0-----:R-:W4:Y:S04]  /*1a230*/  LDL.LU R2, [R1+0x3a20] ;  /* 0x003a200001027983 */ /* 0x001f280000300800 */
[----:B-1----:R-:W2:Y:S04]  /*1a240*/  LDL R4, [R1+0x1530] ;  /* 0x0015300001047983 */ /* 0x002ea80000100800 */
[----:B------:R-:W2:Y:S01]  /*1a250*/  LDL R5, [R1+0x1534] ;  /* 0x0015340001057983 */ /* 0x000ea20000100800 */
[----:B----4-:R-:W-:-:S02]  /*1a260*/  PRMT R2, RZ, 0x7610, R2 ;  /* 0x00007610ff027816 */ /* 0x010fc40000000002 */
[----:B--2---:R-:W-:-:S04]  /*1a270*/  @!P0 LOP3.LUT R5, R5, R4, RZ, 0x3c, !PT ;  /* 0x0000000405058212 */ /* 0x004fc800078e3cff */
[----:B------:R-:W-:-:S04]  /*1a280*/  @!P0 LOP3.LUT R4, R5, R4, RZ, 0x3c, !PT ;  /* 0x0000000405048212 */ /* 0x000fc800078e3cff */
[----:B------:R-:W-:-:S05]  /*1a290*/  @!P0 LOP3.LUT R5, R5, R4, RZ, 0x3c, !PT ;  /* 0x0000000405058212 */ /* 0x000fca00078e3cff */
[----:B------:R-:W2:Y:S04]  /*1a2a0*/  @!P0 LDG.E.U16 R2, [R4.64] ;  /* 0x0000000604028981 */ /* 0x000ea8000c1e1500 */
[----:B------:R0:W-:Y:S04]  /*1a2b0*/  STL [R1+0x14], R17 ;  /* 0x0000141101007387 */ /* 0x0001e80000100800 */
[----:B0-----:R-:W4:Y:S04]  /*1a2c0*/  LDL.LU R17, [R1+0x10f8] ;  /* 0x0010f80001117983 */ /* 0x001f280000300800 */
[----:B--2---:R0:W-:Y:S04]  /*1a2d0*/  STL [R1+0x10], R2 ;  /* 0x0000100201007387 */ /* 0x0041e80000100800 */
[----:B0-----:R-:W2:Y:S04]  /*1a2e0*/  LDL.LU R2, [R1+0x3a1c] ;  /* 0x003a1c0001027983 */ /* 0x001ea80000300800 */
[----:B------:R-:W2:Y:S01]  /*1a2f0*/  LDL R5, [R1+0x1520] ;  /* 0x0015200001057983 */ /* 0x000ea20000100800 */
[----:B------:R-:W-:Y:S01]  /*1a300*/  PRMT R3, RZ, 0x7610, R3 ;  /* 0x00007610ff037816 */ /* 0x000fe20000000003 */
[----:B------:R-:W-:-:S02]  /*1a310*/  @!P0 IMAD.MOV.U32 R4, RZ, RZ, R28 ;  /* 0x000000ffff048224 */ /* 0x000fc400078e001c */
[----:B------:R-:W3:Y:S04]  /*1a320*/  LDL R28, [R1+0x14e0] ;  /* 0x0014e000011c7983 */ /* 0x000ee80000100800 */
        /* <DEDUP_REMOVED lines=28> */
[----:B0-----:R-:W3:Y:S01]  /*1a4f0*/  LDL.LU R5, [R1+0x10fc] ;  /* 0x0010fc0001057983 */ /* 0x001ee20000300800 */
[----:B------:R-:W-:Y:S01]  /*1a500*/  PRMT R27, RZ, 0x7610, R27 ;  /* 0x00007610ff1b7816 */ /* 0x000fe2000000001b */
[----:B------:R-:W-:Y:S02]  /*1a510*/  @!P0 IMAD.MOV.U32 R4, RZ, RZ, R3 ;  /* 0x000000ffff048224 */ /* 0x000fe400078e0003 */
[----:B--2---:R0:W-:Y:S01]  /*1a520*/  STL [R1+0x39a8], R2 ;  /* 0x0039a80201007387 */ /* 0x0041e20000100800 */
[----:B------:R-:W-:-:S03]  /*1a530*/  PRMT R26, RZ, 0x7610, R26 ;  /* 0x00007610ff1a7816 */ /* 0x000fc6000000001a */
[----:B------:R-:W2:Y:S04]  /*1a540*/  LDL R3, [R1+0x14b4] ;  /* 0x0014b40001037983 */ /* 0x000ea80000100800 */
[----:B---3--:R1:W-:Y:S04]  /*1a550*/  STS.U16 [R0+0x4200], R5 ;  /* 0x0042000500007388 */ /* 0x0083e80000000400 */
[----:B0-----:R-:W3:Y:S01]  /*1a560*/  LDL R2, [R1+0x14c4] ;  /* 0x0014c40001027983 */ /* 0x001ee20000100800 */
[----:B-1----:R-:W-:-:S03]  /*1a570*/  @!P0 IMAD.MOV.U32 R5, RZ, RZ, R28 ;  /* 0x000000ffff058224 */ /* 0x002fc600078e001c */
[----:B------:R-:W2:Y:S04]  /*1a580*/  LDL R28, [R1+0x14b0] ;  /* 0x0014b000011c7983 */ /* 0x000ea80000100800 */
[----:B------:R0:W2:Y:S04]  /*1a590*/  @!P0 LDG.E.U16 R27, [R4.64] ;  /* 0x00000006041b8981 */ /* 0x0000a8000c1e1500 */
[----:B0-----:R-:W3:Y:S04]  /*1a5a0*/  LDL R4, [R1+0x14d0] ;  /* 0x0014d00001047983 */ /* 0x001ee80000100800 */
[----:B------:R-:W3:Y:S04]  /*1a5b0*/  LDL R5, [R1+0x14d4] ;  /* 0x0014d40001057983 */ /* 0x000ee80000100800 */
[----:B----4-:R-:W-:Y:S04]  /*1a5c0*/  STS.U16 [R0+0x4400], R17 ;  /* 0x0044001100007388 */ /* 0x010fe80000000400 */
[----:B--2---:R0:W-:Y:S04]  /*1a5d0*/  STL [R1+0x39ac], R27 ;  /* 0x0039ac1b01007387 */ /* 0x0041e80000100800 */
[----:B0-----:R-:W2:Y:S01]  /*1a5e0*/  LDL.LU R27, [R1+0x10f0] ;  /* 0x0010f000011b7983 */ /* 0x001ea20000300800 */
[----:B---3--:R-:W-:-:S03]  /*1a5f0*/  @!P0 LOP3.LUT R5, R5, R4, RZ, 0x3c, !PT ;  /* 0x0000000405058212 */ /* 0x008fc600078e3cff */
[----:B------:R-:W3:Y:S01]  /*1a600*/  LDL.LU R17, [R1+0x3a10] ;  /* 0x003a100001117983 */ /* 0x000ee20000300800 */
[----:B------:R-:W-:-:S04]  /*1a610*/  @!P0 LOP3.LUT R4, R5, R4, RZ, 0x3c, !PT ;  /* 0x0000000405048212 */ /* 0x000fc800078e3cff */
[----:B------:R-:W-:-:S05]  /*1a620*/  @!P0 LOP3.LUT R5, R5, R4, RZ, 0x3c, !PT ;  /* 0x0000000405058212 */ /* 0x000fca00078e3cff */
[----:B------:R0:W4:Y:S04]  /*1a630*/  @!P0 LDG.E.U16 R26, [R4.64] ;  /* 0x00000006041a8981 */ /* 0x000128000c1e1500 */
[----:B0-----:R-:W2:Y:S04]  /*1a640*/  LDL.LU R4, [R1+0x10f4] ;  /* 0x0010f40001047983 */ /* 0x001ea80000300800 */
[----:B------:R-:W3:Y:S04]  /*1a650*/  LDL R5, [R1+0x14c0] ;  /* 0x0014c00001057983 */ /* 0x000ee80000100800 */
[----:B------:R0:W-:Y:S02]  /*1a660*/  STS.U16 [R0+0x2000], R25 ;  /* 0x0020001900007388 */ /* 0x0001e40000000400 */
[----:B0-----:R-:W-:-:S02]  /*1a670*/  PRMT R25, RZ, 0x7610, R25 ;  /* 0x00007610ff197816 */ /* 0x001fc40000000019 */
[----:B--2---:R0:W-:Y:S02]  /*1a680*/  STS.U16 [R0+0x4600], R4 ;  /* 0x0046000400007388 */ /* 0x0041e40000000400 */
[----:B0-----:R-:W-:-:S05]  /*1a690*/  @!P0 IMAD.MOV.U32 R4, RZ, RZ, R2 ;  /* 0x000000ffff048224 */ /* 0x001fca00078e0002 */
[----:B---3--:R0:W2:Y:S04]  /*1a6a0*/  @!P0 LDG.E.U16 R25, [R4.64] ;  /* 0x0000000604198981 */ /* 0x0080a8000c1e1500 */
[----:B------:R1:W-:Y:S04]  /*1a6b0*/  STS.U16 [R0+0x2200], R24 ;  /* 0x0022001800007388 */ /* 0x0003e80000000400 */
[----:B----4-:R3:W-:Y:S01]  /*1a6c0*/  STL [R1+0x39b0], R26 ;  /* 0x0039b01a01007387 */ /* 0x0107e20000100800 */
[----:B0-----:R-:W-:Y:S02]  /*1a6d0*/  @!P0 IMAD.MOV.U32 R4, RZ, RZ, R3 ;  /* 0x000000ffff048224 */ /* 0x001fe400078e0003 */
[----:B------:R-:W-:Y:S01]  /*1a6e0*/  @!P0 IMAD.MOV.U32 R5, RZ, RZ, R28 ;  /* 0x000000ffff058224 */ /* 0x000fe200078e001c */
[----:B-1----:R-:W-:Y:S01]  /*1a6f0*/  PRMT R24, RZ, 0x7610, R24 ;  /* 0x00007610ff187816 */ /* 0x002fe20000000018 */
[----:B------:R0:W-:Y:S04]  /*1a700*/  STS.U16 [R0+0x4800], R27 ;  /* 0x0048001b00007388 */ /* 0x0001e80000000400 */
[----:B---3--:R-:W3:Y:S04]  /*1a710*/  LDL.LU R26, [R1+0x1104] ;  /* 0x00110400011a7983 */ /* 0x008ee80000300800 */
[----:B------:R-:W4:Y:S04]  /*1a720*/  LDL R2, [R1+0x1494] ;  /* 0x0014940001027983 */ /* 0x000f280000100800 */
[----:B------:R1:W3:Y:S04]  /*1a730*/  @!P0 LDG.E.U16 R24, [R4.64] ;  /* 0x0000000604188981 */ /* 0x0002e8000c1e1500 */
[----:B--2---:R2:W-:Y:S04]  /*1a740*/  STL [R1+0x39b4], R25 ;  /* 0x0039b41901007387 */ /* 0x0045e80000100800 */
[----:B------:R-:W3:Y:S04]  /*1a750*/  LDL R28, [R1+0x1480] ;  /* 0x00148000011c7983 */ /* 0x000ee80000100800 */
[----:B0-----:R-:W3:Y:S04]  /*1a760*/  LDL R27, [R1+0x1484] ;  /* 0x00148400011b7983 */ /* 0x001ee80000100800 */
[----:B--2---:R-:W2:Y:S04]  /*1a770*/  LDL R25, [R1+0x1490] ;  /* 0x0014900001197983 */ /* 0x004ea80000100800 */
[----:B------:R-:W2:Y:S04]  /*1a780*/  LDL.LU R3, [R1+0x1124] ;  /* 0x0011240001037983 */ /* 0x000ea80000300800 */
[----:B-1----:R-:W2:Y:S04]  /*1a790*/  LDL R4, [R1+0x14a0] ;  /* 0x0014a00001047983 */ /* 0x002ea80000100800 */
[----:B------:R-:W2:Y:S04]  /*1a7a0*/  LDL R5, [R1+0x14a4] ;  /* 0x0014a40001057983 */ /* 0x000ea80000100800 */
[----:B------:R0:W-:Y:S04]  /*1a7b0*/  STS.U16 [R0+0x3800], R23 ;  /* 0x0038001700007388 */ /* 0x0001e80000000400 */
[----:B------:R1:W-:Y:S01]  /*1a7c0*/  STS.U16 [R0+0x4000], R22 ;  /* 0x0040001600007388 */ /* 0x0003e20000000400 */
[----:B0-----:R-:W-:-:S02]  /*1a7d0*/  PRMT R23, RZ, 0x7610, R23 ;  /* 0x00007610ff177816 */ /* 0x001fc40000000017 */
[----:B-1----:R-:W-:Y:S02]  /*1a7e0*/  PRMT R22, RZ, 0x7610, R22 ;  /* 0x00007610ff167816 */ /* 0x002fe40000000016 */
[----:B--2---:R-:W-:-:S04]  /*1a7f0*/  @!P0 LOP3.LUT R5, R5, R4, RZ, 0x3c, !PT ;  /* 0x0000000405058212 */ /* 0x004fc800078e3cff */
[----:B------:R-:W-:-:S04]  /*1a800*/  @!P0 LOP3.LUT R4, R5, R4, RZ, 0x3c, !PT ;  /* 0x0000000405048212 */ /* 0x000fc800078e3cff */
[----:B------:R-:W-:-:S05]  /*1a810*/  @!P0 LOP3.LUT R5, R5, R4, RZ, 0x3c, !PT ;  /* 0x0000000405058212 */ /* 0x000fca00078e3cff */
[----:B------:R4:W2:Y:S02]  /*1a820*/  @!P0 LDG.E.U16 R23, [R4.64] ;  /* 0x0000000604178981 */ /* 0x0008a4000c1e1500 */
[----:B----4-:R-:W-:Y:S02]  /*1a830*/  @!P0 IMAD.MOV.U32 R4, RZ, RZ, R2 ;  /* 0x000000ffff048224 */ /* 0x010fe400078e0002 */
[----:B------:R-:W-:-:S05]  /*1a840*/  @!P0 IMAD.MOV.U32 R5, RZ, RZ, R25 ;  /* 0x000000ffff058224 */ /* 0x000fca00078e0019 */
[----:B------:R0:W4:Y:S01]  /*1a850*/  @!P0 LDG.E.U16 R22, [R4.64] ;  /* 0x0000000604168981 */ /* 0x000122000c1e1500 */
[----:B------:R-:W-:-:S03]  /*1a860*/  PRMT R21, RZ, 0x7610, R21 ;  /* 0x00007610ff157816 */ /* 0x000fc60000000015 */
[----:B---3--:R1:W-:Y:S01]  /*1a870*/  STL [R1+0x39b8], R24 ;  /* 0x0039b81801007387 */ /* 0x0083e20000100800 */
[----:B0-----:R-:W-:Y:S02]  /*1a880*/  @!P0 IMAD.MOV.U32 R4, RZ, RZ, R27 ;  /* 0x000000ffff048224 */ /* 0x001fe400078e001b */
[----:B------:R-:W-:Y:S01]  /*1a890*/  @!P0 IMAD.MOV.U32 R5, RZ, RZ, R28 ;  /* 0x000000ffff058224 */ /* 0x000fe200078e001c */
[----:B-1----:R-:W3:Y:S04]  /*1a8a0*/  LDL.LU R24, [R1+0x10ec] ;  /* 0x0010ec0001187983 */ /* 0x002ee80000300800 */
[----:B------:R-:W3:Y:S04]  /*1a8b0*/  @!P0 LDG.E.U16 R21, [R4.64] ;  /* 0x0000000604158981 */ /* 0x000ee8000c1e1500 */
[----:B--2---:R-:W-:Y:S04]  /*1a8c0*/  STL [R1+0x39bc], R23 ;  /* 0x0039bc1701007387 */ /* 0x004fe80000100800 */
[----:B------:R-:W2:Y:S04]  /*1a8d0*/  LDL R2, [R1+0x1474] ;  /* 0x0014740001027983 */ /* 0x000ea80000100800 */
[----:B------:R-:W2:Y:S04]  /*1a8e0*/  LDL.LU R25, [R1+0x111c] ;  /* 0x00111c0001197983 */ /* 0x000ea80000300800 */
[----:B----4-:R0:W-:Y:S01]  /*1a8f0*/  STL [R1+0x39c0], R22 ;  /* 0x0039c01601007387 */ /* 0x0101e20000100800 */
[----:B------:R-:W-:-:S03]  /*1a900*/  PRMT R20, RZ, 0x7610, R20 ;  /* 0x00007610ff147816 */ /* 0x000fc60000000014 */
[----:B------:R-:W4:Y:S04]  /*1a910*/  LDL R27, [R1+0x1464] ;  /* 0x00146400011b7983 */ /* 0x000f280000100800 */
[----:B0-----:R-:W4:Y:S04]  /*1a920*/  LDL R22, [R1+0x1470] ;  /* 0x0014700001167983 */ /* 0x001f280000100800 */
[----:B------:R-:W4:Y:S04]  /*1a930*/  LDL.LU R28, [R1+0x1118] ;  /* 0x00111800011c7983 */ /* 0x000f280000300800 */
[----:B---3--:R0:W-:Y:S04]  /*1a940*/  STL [R1+0x39c4], R21 ;  /* 0x0039c41501007387 */ /* 0x0081e80000100800 */
[----:B------:R1:W-:Y:S04]  /*1a950*/  STS.U16 [R0+0x4a00], R24 ;  /* 0x004a001800007388 */ /* 0x0003e80000000400 */
[----:B------:R3:W-:Y:S04]  /*1a960*/  STS.U16 [R0+0x5000], R26 ;  /* 0x0050001a00007388 */ /* 0x0007e80000000400 */
[----:B0-----:R-:W4:Y:S04]  /*1a970*/  LDL.LU R21, [R1+0x1120] ;  /* 0x0011200001157983 */ /* 0x001f280000300800 */
[----:B-1----:R-:W4:Y:S04]  /*1a980*/  LDL R24, [R1+0x1450] ;  /* 0x0014500001187983 */ /* 0x002f280000100800 */
[----:B------:R-:W4:Y:S04]  /*1a990*/  LDL R23, [R1+0x1454] ;  /* 0x0014540001177983 */ /* 0x000f280000100800 */
[----:B---3--:R-:W3:Y:S01]  /*1a9a0*/  LDL.LU R26, [R1+0x1114] ;  /* 0x00111400011a7983 */ /* 0x008ee20000300800 */
[----:B--2---:R-:W-:-:S02]  /*1a9b0*/  @!P0 IMAD.MOV.U32 R4, RZ, RZ, R2 ;  /* 0x000000ffff048224 */ /* 0x004fc400078e0002 */
[----:B----4-:R-:W-:-:S05]  /*1a9c0*/  @!P0 IMAD.MOV.U32 R5, RZ, RZ, R22 ;  /* 0x000000ffff058224 */ /* 0x010fca00078e0016 */
[----:B------:R0:W2:Y:S04]  /*1a9d0*/  @!P0 LDG.E.U16 R20, [R4.64] ;  /* 0x0000000604148981 */ /* 0x0000a8000c1e1500 */
[----:B0-----:R-:W4:Y:S01]  /*1a9e0*/  LDL R5, [R1+0x1460] ;  /* 0x0014600001057983 */ /* 0x001f220000100800 */
[----:B------:R-:W-:-:S03]  /*1a9f0*/  @!P0 IMAD.MOV.U32 R4, RZ, RZ, R27 ;  /* 0x000000ffff048224 */ /* 0x000fc600078e001b */
[----:B------:R0:W-:Y:S02]  /*1aa00*/  STS.U16 [R0+0x3a00], R19 ;  /* 0x003a001300007388 */ /* 0x0001e40000000400 */
[----:B0-----:R-:W-:Y:S02]  /*1aa10*/  PRMT R19, RZ, 0x7610, R19 ;  /* 0x00007610ff137816 */ /* 0x001fe40000000013 */
[----:B------:R0:W-:Y:S02]  /*1aa20*/  STS.U16 [R0+0x3000], R18 ;  /* 0x0030001200007388 */ /* 0x0001e40000000400 */
[----:B0-----:R-:W-:Y:S02]  /*1aa30*/  PRMT R18, RZ, 0x7610, R18 ;  /* 0x00007610ff127816 */ /* 0x001fe40000000012 */
[----:B----4-:R0:W4:Y:S02]  /*1aa40*/  @!P0 LDG.E.U16 R19, [R4.64] ;  /* 0x0000000604138981 */ /* 0x010124000c1e1500 */
[----:B0-----:R-:W-:-:S02]  /*1aa50*/  @!P0 IMAD.MOV.U32 R4, RZ, RZ, R23 ;  /* 0x000000ffff048224 */ /* 0x001fc400078e0017 */
[----:B------:R-:W-:-:S05]  /*1aa60*/  @!P0 IMAD.MOV.U32 R5, RZ, RZ, R24 ;  /* 0x000000ffff058224 */ /* 0x000fca00078e0018 */
[----:B------:R-:W3:Y:S04]  /*1aa70*/  @!P0 LDG.E.U16 R18, [R4.64] ;  /* 0x0000000604128981 */ /* 0x000ee8000c1e1500 */
[----:B--2---:R-:W-:Y:S04]  /*1aa80*/  STL [R1+0x39c8], R20 ;  /* 0x0039c81401007387 */ /* 0x004fe80000100800 */
[----:B------:R-:W2:Y:S04]  /*1aa90*/  LDL R22, [R1+0x1440] ;  /* 0x0014400001167983 */ /* 0x000ea80000100800 */
[----:B------:R-:W2:Y:S04]  /*1aaa0*/  LDL R2, [R1+0x1444] ;  /* 0x0014440001027983 */ /* 0x000ea80000100800 */
[----:B------:R0:W-:Y:S04]  /*1aab0*/  STS.U16 [R0+0x5200], R3 ;  /* 0x0052000300007388 */ /* 0x0001e80000000400 */
[----:B------:R1:W-:Y:S04]  /*1aac0*/  STS.U16 [R0+0x5400], R21 ;  /* 0x0054001500007388 */ /* 0x0003e80000000400 */
[----:B0-----:R-:W2:Y:S04]  /*1aad0*/  LDL.LU R3, [R1+0x1420] ;  /* 0x0014200001037983 */ /* 0x001ea80000300800 */
[----:B------:R-:W2:Y:S04]  /*1aae0*/  LDL.LU R27, [R1+0x1110] ;  /* 0x00111000011b7983 */ /* 0x000ea80000300800 */
[----:B----4-:R0:W-:Y:S04]  /*1aaf0*/  STL [R1+0x39cc], R19 ;  /* 0x0039cc1301007387 */ /* 0x0101e80000100800 */
[----:B-1----:R-:W4:Y:S04]  /*1ab00*/  LDL R21, [R1+0x1430] ;  /* 0x0014300001157983 */ /* 0x002f280000100800 */
[----:B------:R-:W4:Y:S04]  /*1ab10*/  LDL R20, [R1+0x1434] ;  /* 0x0014340001147983 */ /* 0x000f280000100800 */
[----:B---3--:R-:W-:Y:S04]  /*1ab20*/  STL [R1+0x39d0], R18 ;  /* 0x0039d01201007387 */ /* 0x008fe80000100800 */
[----:B0-----:R-:W3:Y:S04]  /*1ab30*/  LDL R19, [R1+0x1424] ;  /* 0x0014240001137983 */ /* 0x001ee80000100800 */
[----:B------:R0:W-:Y:S01]  /*1ab40*/  STS.U16 [R0+0x4c00], R17 ;  /* 0x004c001100007388 */ /* 0x0001e20000000400 */
[----:B--2---:R-:W-:-:S02]  /*1ab50*/  @!P0 IMAD.MOV.U32 R5, RZ, RZ, R22 ;  /* 0x000000ffff058224 */ /* 0x004fc400078e0016 */
[----:B------:R-:W-:Y:S01]  /*1ab60*/  @!P0 IMAD.MOV.U32 R4, RZ, RZ, R2 ;  /* 0x000000ffff048224 */ /* 0x000fe200078e0002 */
[----:B------:R1:W-:Y:S04]  /*1ab70*/  STS.U16 [R0+0x4e00], R16 ;  /* 0x004e001000007388 */ /* 0x0003e80000000400 */
[----:B------:R2:W-:Y:S01]  /*1ab80*/  STS.U16 [R0+0x2400], R15 ;  /* 0x0024000f00007388 */ /* 0x0005e20000000400 */
[----:B0-----:R-:W-:-:S03]  /*1ab90*/  PRMT R17, RZ, 0x7610, R17 ;  /* 0x00007610ff117816 */ /* 0x001fc60000000011 */
[----:B------:R-:W3:Y:S01]  /*1aba0*/  LDL R18, [R1+0x1410] ;  /* 0x0014100001127983 */ /* 0x000ee20000100800 */
[----:B-1----:R-:W-:-:S03]  /*1abb0*/  PRMT R16, RZ, 0x7610, R16 ;  /* 0x00007610ff107816 */ /* 0x002fc60000000010 */
[----:B------:R4:W3:Y:S01]  /*1abc0*/  @!P0 LDG.E.U16 R17, [R4.64] ;  /* 0x0000000604118981 */ /* 0x0008e2000c1e1500 */
[----:B--2---:R-:W-:-:S03]  /*1abd0*/  PRMT R15, RZ, 0x7610, R15 ;  /* 0x00007610ff0f7816 */ /* 0x004fc6000000000f */
[----:B------:R-:W2:Y:S04]  /*1abe0*/  LDL R2, [R1+0x1414] ;  /* 0x0014140001027983 */ /* 0x000ea80000100800 */
[----:B------:R-:W2:Y:S01]  /*1abf0*/  LDL.LU R24, [R1+0x110c] ;  /* 0x00110c0001187983 */ /* 0x000ea20000300800 */
[----:B----4-:R-:W-:Y:S02]  /*1ac00*/  @!P0 IMAD.MOV.U32 R5, RZ, RZ, R21 ;  /* 0x000000ffff058224 */ /* 0x010fe400078e0015 */
[----:B------:R-:W-:-:S05]  /*1ac10*/  @!P0 IMAD.MOV.U32 R4, RZ, RZ, R20 ;  /* 0x000000ffff048224 */ /* 0x000fca00078e0014 */
[----:B------:R3:W4:Y:S02]  /*1ac20*/  @!P0 LDG.E.U16 R16, [R4.64] ;  /* 0x0000000604108981 */ /* 0x000724000c1e1500 */
[----:B---3--:R-:W-:Y:S02]  /*1ac30*/  @!P0 IMAD.MOV.U32 R4, RZ, RZ, R19 ;  /* 0x000000ffff048224 */ /* 0x008fe400078e0013 */
[----:B------:R-:W-:-:S05]  /*1ac40*/  @!P0 IMAD.MOV.U32 R5, RZ, RZ, R3 ;  /* 0x000000ffff058224 */ /* 0x000fca00078e0003 */
[----:B------:R0:W3:Y:S04]  /*1ac50*/  @!P0 LDG.E.U16 R15, [R4.64] ;  /* 0x00000006040f8981 */ /* 0x0000e8000c1e1500 */
[----:B------:R1:W-:Y:S04]  /*1ac60*/  STS.U16 [R0+0x5800], R28 ;  /* 0x0058001c00007388 */ /* 0x0003e80000000400 */
[----:B------:R2:W-:Y:S04]  /*1ac70*/  STS.U16 [R0+0x5600], R25 ;  /* 0x0056001900007388 */ /* 0x0005e80000000400 */
[----:B------:R-:W-:Y:S04]  /*1ac80*/  STL [R1+0x39d4], R17 ;  /* 0x0039d41101007387 */ /* 0x000fe80000100800 */
[----:B-1----:R-:W3:Y:S01]  /*1ac90*/  LDL.LU R28, [R1+0x1128] ;  /* 0x00112800011c7983 */ /* 0x002ee20000300800 */
[----:B0-----:R-:W-:-:S03]  /*1aca0*/  @!P0 IMAD.MOV.U32 R5, RZ, RZ, R18 ;  /* 0x000000ffff058224 */ /* 0x001fc600078e0012 */
[----:B----4-:R-:W-:Y:S04]  /*1acb0*/  STL [R1+0x39d8], R16 ;  /* 0x0039d81001007387 */ /* 0x010fe80000100800 */
[----:B--2---:R-:W2:Y:S04]  /*1acc0*/  LDL.LU R25, [R1+0x1130] ;  /* 0x0011300001197983 */ /* 0x004ea80000300800 */
[----:B------:R-:W4:Y:S04]  /*1acd0*/  LDL R20, [R1+0x1400] ;  /* 0x0014000001147983 */ /* 0x000f280000100800 */
[----:B------:R0:W-:Y:S04]  /*1ace0*/  STL [R1+0x1814], R3 ;  /* 0x0018140301007387 */ /* 0x0001e80000100800 */
[----:B0-----:R-:W2:Y:S04]  /*1acf0*/  LDL.LU R3, [R1+0x1404] ;  /* 0x0014040001037983 */ /* 0x001ea80000300800 */
[----:B---3--:R-:W-:Y:S04]  /*1ad00*/  STL [R1+0x39dc], R15 ;  /* 0x0039dc0f01007387 */ /* 0x008fe80000100800 */
[----:B------:R-:W3:Y:S04]  /*1ad10*/  LDL R19, [R1+0x13f0] ;  /* 0x0013f00001137983 */ /* 0x000ee80000100800 */
[----:B------:R-:W3:Y:S01]  /*1ad20*/  LDL R18, [R1+0x13f4] ;  /* 0x0013f40001127983 */ /* 0x000ee20000100800 */
[----:B------:R-:W-:-:S03]  /*1ad30*/  @!P0 IMAD.MOV.U32 R4, RZ, RZ, R2 ;  /* 0x000000ffff048224 */ /* 0x000fc600078e0002 */
[----:B------:R0:W-:Y:S04]  /*1ad40*/  STS.U16 [R0+0x2600], R14 ;  /* 0x0026000e00007388 */ /* 0x0001e80000000400 */
[----:B------:R1:W-:Y:S04]  /*1ad50*/  STS.U16 [R0+0x3c00], R13 ;  /* 0x003c000d00007388 */ /* 0x0003e80000000400 */
[----:B------:R1:W-:Y:S01]  /*1ad60*/  STS.U16 [R0+0x3e00], R12 ;  /* 0x003e000c00007388 */ /* 0x0003e20000000400 */
[----:B0-----:R-:W-:-:S03]  /*1ad70*/  PRMT R14, RZ, 0x7610, R14 ;  /* 0x00007610ff0e7816 */ /* 0x001fc6000000000e */
[----:B------:R-:W3:Y:S01]  /*1ad80*/  LDL R17, [R1+0x13e0] ;  /* 0x0013e00001117983 */ /* 0x000ee20000100800 */
[----:B-1----:R-:W-:-:S03]  /*1ad90*/  PRMT R13, RZ, 0x7610, R13 ;  /* 0x00007610ff0d7816 */ /* 0x002fc6000000000d */
[----:B------:R4:W3:Y:S01]  /*1ada0*/  @!P0 LDG.E.U16 R14, [R4.64] ;  /* 0x00000006040e8981 */ /* 0x0008e2000c1e1500 */
[----:B------:R-:W-:-:S03]  /*1adb0*/  PRMT R12, RZ, 0x7610, R12 ;  /* 0x00007610ff0c7816 */ /* 0x000fc6000000000c */
[----:B------:R-:W3:Y:S04]  /*1adc0*/  LDL R2, [R1+0x13e4] ;  /* 0x0013e40001027983 */ /* 0x000ee80000100800 */
[----:B------:R0:W-:Y:S04]  /*1add0*/  STS.U16 [R0+0x5a00], R26 ;  /* 0x005a001a00007388 */ /* 0x0001e80000000400 */
[----:B------:R-:W3:Y:S04]  /*1ade0*/  LDL R16, [R1+0x13d0] ;  /* 0x0013d00001107983 */ /* 0x000ee80000100800 */
[----:B------:R-:W3:Y:S04]  /*1adf0*/  LDL R15, [R1+0x13d4] ;  /* 0x0013d400010f7983 */ /* 0x000ee80000100800 */
[----:B------:R1:W-:Y:S04]  /*1ae00*/  STS.U16 [R0+0x5c00], R27 ;  /* 0x005c001b00007388 */ /* 0x0003e80000000400 */
[----:B0-----:R-:W3:Y:S04]  /*1ae10*/  LDL.LU R26, [R1+0x1148] ;  /* 0x00114800011a7983 */ /* 0x001ee80000300800 */
[----:B-1----:R-:W3:Y:S01]  /*1ae20*/  LDL.LU R27, [R1+0x1144] ;  /* 0x00114400011b7983 */ /* 0x002ee20000300800 */
[----:B----4-:R-:W-:-:S02]  /*1ae30*/  @!P0 IMAD.MOV.U32 R5, RZ, RZ, R20 ;  /* 0x000000ffff058224 */ /* 0x010fc400078e0014 */
[----:B--2---:R-:W-:-:S05]  /*1ae40*/  @!P0 IMAD.MOV.U32 R4, RZ, RZ, R3 ;  /* 0x000000ffff048224 */ /* 0x004fca00078e0003 */
[----:B------:R3:W2:Y:S02]  /*1ae50*/  @!P0 LDG.E.U16 R13, [R4.64] ;  /* 0x00000006040d8981 */ /* 0x0006a4000c1e1500 */
[----:B---3--:R-:W-:Y:S02]  /*1ae60*/  @!P0 IMAD.MOV.U32 R4, RZ, RZ, R18 ;  /* 0x000000ffff048224 */ /* 0x008fe400078e0012 */
[----:B------:R-:W-:-:S05]  /*1ae70*/  @!P0 IMAD.MOV.U32 R5, RZ, RZ, R19 ;  /* 0x000000ffff058224 */ /* 0x000fca00078e0013 */
[----:B------:R-:W3:Y:S04]  /*1ae80*/  @!P0 LDG.E.U16 R12, [R4.64] ;  /* 0x00000006040c8981 */ /* 0x000ee8000c1e1500 */
[----:B------:R0:W-:Y:S04]  /*1ae90*/  STS.U16 [R0+0x6000], R28 ;  /* 0x0060001c00007388 */ /* 0x0001e80000000400 */
[----:B------:R1:W-:Y:S04]  /*1aea0*/  STL [R1+0x39e0], R14 ;  /* 0x0039e00e01007387 */ /* 0x0003e80000100800 */
[----:B------:R-:W-:Y:S04]  /*1aeb0*/  STL [R1+0x1818], R3 ;  /* 0x0018180301007387 */ /* 0x000fe80000100800 */
[----:B--2---:R2:W-:Y:S04]  /*1aec0*/  STL [R1+0x39e4], R13 ;  /* 0x0039e40d01007387 */ /* 0x0045e80000100800 */
[----:B0-----:R-:W4:Y:S04]  /*1aed0*/  LDL.LU R28, [R1+0x13b0] ;  /* 0x0013b000011c7983 */ /* 0x001f280000300800 */
[----:B-1----:R-:W4:Y:S04]  /*1aee0*/  LDL R14, [R1+0x13c0] ;  /* 0x0013c000010e7983 */ /* 0x002f280000100800 */
[----:B--2---:R-:W2:Y:S04]  /*1aef0*/  LDL R13, [R1+0x13c4] ;  /* 0x0013c400010d7983 */ /* 0x004ea80000100800 */
[----:B---3--:R-:W-:Y:S04]  /*1af00*/  STL [R1+0x39e8], R12 ;  /* 0x0039e80c01007387 */ /* 0x008fe80000100800 */
[----:B------:R-:W3:Y:S01]  /*1af10*/  LDL R3, [R1+0x13b4] ;  /* 0x0013b40001037983 */ /* 0x000ee20000100800 */
[----:B------:R-:W-:-:S03]  /*1af20*/  @!P0 IMAD.MOV.U32 R4, RZ, RZ, R2 ;  /* 0x000000ffff048224 */ /* 0x000fc600078e0002 */
[----:B------:R0:W-:Y:S01]  /*1af30*/  STS.U16 [R0+0x2800], R11 ;  /* 0x0028000b00007388 */ /* 0x0001e20000000400 */
[----:B------:R-:W-:-:S03]  /*1af40*/  @!P0 IMAD.MOV.U32 R5, RZ, RZ, R17 ;  /* 0x000000ffff058224 */ /* 0x000fc600078e0011 */
[----:B------:R1:W-:Y:S04]  /*1af50*/  STS.U16 [R0+0x2a00], R10 ;  /* 0x002a000a00007388 */ /* 0x0003e80000000400 */
[----:B------:R1:W-:Y:S01]  /*1af60*/  STS.U16 [R0+0x2c00], R9 ;  /* 0x002c000900007388 */ /* 0x0003e20000000400 */
[----:B0-----:R-:W-:-:S03]  /*1af70*/  PRMT R11, RZ, 0x7610, R11 ;  /* 0x00007610ff0b7816 */ /* 0x001fc6000000000b */
[----:B------:R0:W-:Y:S01]  /*1af80*/  STS.U16 [R0+0x2e00], R8 ;  /* 0x002e000800007388 */ /* 0x0001e20000000400 */
[----:B-1----:R-:W-:-:S03]  /*1af90*/  PRMT R10, RZ, 0x7610, R10 ;  /* 0x00007610ff0a7816 */ /* 0x002fc6000000000a */
[----:B------:R1:W3:Y:S01]  /*1afa0*/  @!P0 LDG.E.U16 R11, [R4.64] ;  /* 0x00000006040b8981 */ /* 0x0002e2000c1e1500 */
[----:B------:R-:W-:-:S03]  /*1afb0*/  PRMT R9, RZ, 0x7610, R9 ;  /* 0x00007610ff097816 */ /* 0x000fc60000000009 */
[----:B------:R-:W3:Y:S01]  /*1afc0*/  LDL.LU R2, [R1+0x1140] ;  /* 0x0011400001027983 */ /* 0x000ee20000300800 */
[----:B-1----:R-:W-:Y:S02]  /*1afd0*/  @!P0 IMAD.MOV.U32 R4, RZ, RZ, R15 ;  /* 0x000000ffff048224 */ /* 0x002fe400078e000f */
[----:B------:R-:W-:-:S05]  /*1afe0*/  @!P0 IMAD.MOV.U32 R5, RZ, RZ, R16 ;  /* 0x000000ffff058224 */ /* 0x000fca00078e0010 */
[----:B------:R4:W3:Y:S01]  /*1aff0*/  @!P0 LDG.E.U16 R10, [R4.64] ;  /* 0x00000006040a8981 */ /* 0x0008e2000c1e1500 */
[----:B0-----:R-:W-:Y:S01]  /*1b000*/  PRMT R8, RZ, 0x7610, R8 ;  /* 0x00007610ff087816 */ /* 0x001fe20000000008 */
[----:B----4-:R-:W-:Y:S02]  /*1b010*/  @!P0 IMAD.MOV.U32 R5, RZ, RZ, R14 ;  /* 0x000000ffff058224 */ /* 0x010fe400078e000e */
[----:B--2---:R-:W-:-:S05]  /*1b020*/  @!P0 IMAD.MOV.U32 R4, RZ, RZ, R13 ;  /* 0x000000ffff048224 */ /* 0x004fca00078e000d */
[----:B------:R3:W2:Y:S02]  /*1b030*/  @!P0 LDG.E.U16 R9, [R4.64] ;  /* 0x0000000604098981 */ /* 0x0006a4000c1e1500 */
[----:B---3--:R-:W-:Y:S02]  /*1b040*/  @!P0 IMAD.MOV.U32 R4, RZ, RZ, R3 ;  /* 0x000000ffff048224 */ /* 0x008fe400078e0003 */
[----:B------:R-:W-:-:S05]  /*1b050*/  @!P0 IMAD.MOV.U32 R5, RZ, RZ, R28 ;  /* 0x000000ffff058224 */ /* 0x000fca00078e001c */
[----:B------:R-:W3:Y:S04]  /*1b060*/  @!P0 LDG.E.U16 R8, [R4.64] ;  /* 0x0000000604088981 */ /* 0x000ee8000c1e1500 */
[----:B------:R0:W-:Y:S04]  /*1b070*/  STS.U16 [R0+0x6400], R29 ;  /* 0x0064001d00007388 */ /* 0x0001e80000000400 */
[----:B------:R-:W-:Y:S04]  /*1b080*/  STL [R1+0x39ec], R11 ;  /* 0x0039ec0b01007387 */ /* 0x000fe80000100800 */
[----:B0-----:R-:W4:Y:S04]  /*1b090*/  LDL.LU R29, [R1+0x1390] ;  /* 0x00139000011d7983 */ /* 0x001f280000300800 */
[----:B------:R0:W-:Y:S04]  /*1b0a0*/  STL [R1+0x39f0], R10 ;  /* 0x0039f00a01007387 */ /* 0x0001e80000100800 */
[----:B--2---:R1:W-:Y:S04]  /*1b0b0*/  STL [R1+0x39f4], R9 ;  /* 0x0039f40901007387 */ /* 0x0043e80000100800 */
[----:B0-----:R-:W2:Y:S04]  /*1b0c0*/  LDL.LU R10, [R1+0x113c] ;  /* 0x00113c00010a7983 */ /* 0x001ea80000300800 */
[----:B-1----:R-:W2:Y:S04]  /*1b0d0*/  LDL R9, [R1+0x13a4] ;  /* 0x0013a40001097983 */ /* 0x002ea80000100800 */
[----:B------:R-:W4:Y:S04]  /*1b0e0*/  LDL.LU R11, [R1+0x1138] ;  /* 0x00113800010b7983 */ /* 0x000f280000300800 */
        /* <DEDUP_REMOVED lines=8> */
[----:B------:R0:W-:Y:S04]  /*1b170*/  STL [R1+0x17ac], R28 ;  /* 0x0017ac1c01007387 */ /* 0x0001e80000100800 */
[----:B0-----:R-:W4:Y:S04]  /*1b180*/  LDL R28, [R1+0x13a0] ;  /* 0x0013a000011c7983 */ /* 0x001f280000100800 */
[----:B---3--:R0:W-:Y:S04]  /*1b190*/  STL [R1+0x39f8], R8 ;  /* 0x0039f80801007387 */ /* 0x0081e80000100800 */
[----:B0-----:R-:W3:Y:S01]  /*1b1a0*/  LDL R8, [R1+0x1394] ;  /* 0x0013940001087983 */ /* 0x001ee20000100800 */
[----:B------:R-:W-:-:S03]  /*1b1b0*/  PRMT R7, RZ, 0x7610, R7 ;  /* 0x00007610ff077816 */ /* 0x000fc60000000007 */
[----:B------:R0:W-:Y:S04]  /*1b1c0*/  STS.U16 [R0], R6 ;  /* 0x0000000600007388 */ /* 0x0001e80000000400 */
[----:B------:R-:W3:Y:S04]  /*1b1d0*/  LDL.LU R19, [R1+0x1164] ;  /* 0x0011640001137983 */ /* 0x000ee80000300800 */
[----:B------:R-:W3:Y:S01]  /*1b1e0*/  LDL.LU R20, [R1+0xa0] ;  /* 0x0000a00001147983 */ /* 0x000ee20000300800 */
[----:B0-----:R-:W-:-:S03]  /*1b1f0*/  PRMT R6, RZ, 0x7610, R6 ;  /* 0x00007610ff067816 */ /* 0x001fc60000000006 */
[----:B------:R-:W3:Y:S04]  /*1b200*/  LDL.LU R21, [R1+0x9c] ;  /* 0x00009c0001157983 */ /* 0x000ee80000300800 */
[----:B------:R-:W3:Y:S04]  /*1b210*/  LDL.LU R22, [R1+0x98] ;  /* 0x0000980001167983 */ /* 0x000ee80000300800 */
[----:B------:R0:W-:Y:S04]  /*1b220*/  STS.U16 [R0+0x5e00], R24 ;  /* 0x005e001800007388 */ /* 0x0001e80000000400 */
[----:B------:R-:W3:Y:S04]  /*1b230*/  LDL.LU R23, [R1+0x94] ;  /* 0x0000940001177983 */ /* 0x000ee80000300800 */
[----:B------:R1:W-:Y:S04]  /*1b240*/  STS.U16 [R0+0x6200], R25 ;  /* 0x0062001900007388 */ /* 0x0003e80000000400 */
[----:B0-----:R-:W3:Y:S04]  /*1b250*/  LDL.LU R24, [R1+0x90] ;  /* 0x0000900001187983 */ /* 0x001ee80000300800 */
[----:B------:R0:W-:Y:S04]  /*1b260*/  STS.U16 [R0+0x6600], R26 ;  /* 0x0066001a00007388 */ /* 0x0001e80000000400 */
[----:B-1----:R-:W3:Y:S04]  /*1b270*/  LDL.LU R25, [R1+0x8c] ;  /* 0x00008c0001197983 */ /* 0x002ee80000300800 */
[----:B------:R1:W-:Y:S04]  /*1b280*/  STS.U16 [R0+0x6800], R27 ;  /* 0x0068001b00007388 */ /* 0x0003e80000000400 */
[----:B0-----:R-:W3:Y:S04]  /*1b290*/  LDL.LU R26, [R1+0x88] ;  /* 0x00008800011a7983 */ /* 0x001ee80000300800 */
[----:B------:R0:W-:Y:S04]  /*1b2a0*/  STS.U16 [R0+0x6a00], R2 ;  /* 0x006a000200007388 */ /* 0x0001e80000000400 */
[----:B-1----:R-:W3:Y:S04]  /*1b2b0*/  LDL.LU R27, [R1+0x84] ;  /* 0x00008400011b7983 */ /* 0x002ee80000300800 */
[----:B0-----:R-:W3:Y:S01]  /*1b2c0*/  LDL.LU R2, [R1+0x80] ;  /* 0x0000800001027983 */ /* 0x001ee20000300800 */
[----:B--2---:R-:W-:-:S02]  /*1b2d0*/  @!P0 IMAD.MOV.U32 R4, RZ, RZ, R9 ;  /* 0x000000ffff048224 */ /* 0x004fc400078e0009 */
[----:B----4-:R-:W-:-:S05]  /*1b2e0*/  @!P0 IMAD.MOV.U32 R5, RZ, RZ, R28 ;  /* 0x000000ffff058224 */ /* 0x010fca00078e001c */
[----:B------:R3:W2:Y:S02]  /*1b2f0*/  @!P0 LDG.E.U16 R7, [R4.64] ;  /* 0x0000000604078981 */ /* 0x0006a4000c1e1500 */
[----:B---3--:R-:W-:Y:S02]  /*1b300*/  @!P0 IMAD.MOV.U32 R4, RZ, RZ, R8 ;  /* 0x000000ffff048224 */ /* 0x008fe400078e0008 */
[----:B------:R-:W-:-:S05]  /*1b310*/  @!P0 IMAD.MOV.U32 R5, RZ, RZ, R29 ;  /* 0x000000ffff058224 */ /* 0x000fca00078e001d */
[----:B------:R-:W3:Y:S04]  /*1b320*/  @!P0 LDG.E.U16 R6, [R4.64] ;  /* 0x0000000604068981 */ /* 0x000ee8000c1e1500 */
[----:B--2---:R-:W-:Y:S04]  /*1b330*/  STL [R1+0x39fc], R7 ;  /* 0x0039fc0701007387 */ /* 0x004fe80000100800 */
[----:B------:R-:W-:Y:S04]  /*1b340*/  STL [R1+0x17b0], R29 ;  /* 0x0017b01d01007387 */ /* 0x000fe80000100800 */
[----:B---3--:R0:W-:Y:S04]  /*1b350*/  STL [R1+0x3a00], R6 ;  /* 0x003a000601007387 */ /* 0x0081e80000100800 */
[----:B------:R-:W-:Y:S04]  /*1b360*/  STL [R1+0x17b4], R0 ;  /* 0x0017b40001007387 */ /* 0x000fe80000100800 */
[----:B0-----:R-:W2:Y:S04]  /*1b370*/  LDL.LU R6, [R1+0x70] ;  /* 0x0000700001067983 */ /* 0x001ea80000300800 */
[----:B--2---:R0:W-:Y:S04]  /*1b380*/  STL [R1+0x3a04], R6 ;  /* 0x003a040601007387 */ /* 0x0041e80000100800 */
[----:B0-----:R-:W2:Y:S04]  /*1b390*/  LDL.LU R6, [R1+0x74] ;  /* 0x0000740001067983 */ /* 0x001ea80000300800 */
[----:B--2---:R0:W-:Y:S04]  /*1b3a0*/  STL [R1+0x3a08], R6 ;  /* 0x003a080601007387 */ /* 0x0041e80000100800 */
[----:B0-----:R-:W2:Y:S04]  /*1b3b0*/  LDL.LU R6, [R1+0x78] ;  /* 0x0000780001067983 */ /* 0x001ea80000300800 */
[----:B------:R-:W-:Y:S04]  /*1b3c0*/  STS.U16 [R0+0x6c00], R10 ;  /* 0x006c000a00007388 */ /* 0x000fe80000000400 */
[----:B------:R-:W-:Y:S04]  /*1b3d0*/  STS.U16 [R0+0x6e00], R11 ;  /* 0x006e000b00007388 */ /* 0x000fe80000000400 */
[----:B------:R-:W-:Y:S04]  /*1b3e0*/  STS.U16 [R0+0x7000], R12 ;  /* 0x0070000c00007388 */ /* 0x000fe80000000400 */
[----:B------:R-:W-:Y:S04]  /*1b3f0*/  STS.U16 [R0+0x7200], R13 ;  /* 0x0072000d00007388 */ /* 0x000fe80000000400 */
[----:B------:R-:W-:Y:S04]  /*1b400*/  STS.U16 [R0+0x7400], R3 ;  /* 0x0074000300007388 */ /* 0x000fe80000000400 */
[----:B--2---:R0:W-:Y:S04]  /*1b410*/  STL [R1+0x3a0c], R6 ;  /* 0x003a0c0601007387 */ /* 0x0041e80000100800 */
[----:B0-----:R-:W2:Y:S04]  /*1b420*/  LDL.LU R6, [R1+0x7c] ;  /* 0x00007c0001067983 */ /* 0x001ea80000300800 */
[----:B------:R-:W3:Y:S04]  /*1b430*/  LDL.LU R7, [R1+0x6c] ;  /* 0x00006c0001077983 */ /* 0x000ee80000300800 */
[----:B------:R-:W4:Y:S04]  /*1b440*/  LDL.LU R8, [R1+0x68] ;  /* 0x0000680001087983 */ /* 0x000f280000300800 */
[----:B------:R-:W3:Y:S01]  /*1b450*/  LDL.LU R9, [R1+0x64] ;  /* 0x0000640001097983 */ /* 0x000ee20000300800 */
[----:B------:R-:W-:-:S03]  /*1b460*/  LOP3.LUT R3, R0, 0x20, RZ, 0x3c, !PT ;  /* 0x0000002000037812 */ /* 0x000fc600078e3cff */
[----:B------:R-:W3:Y:S04]  /*1b470*/  LDL.LU R10, [R1+0x60] ;  /* 0x00006000010a7983 */ /* 0x000ee80000300800 */
        /* <DEDUP_REMOVED lines=32> */
[----:B0-----:R-:W3:Y:S04]  /*1b680*/  LDL.LU R2, [R1+0x18] ;  /* 0x0000180001027983 */ /* 0x001ee80000300800 */
[----:B------:R-:W3:Y:S04]  /*1b690*/  LDL.LU R0, [R1+0x14] ;  /* 0x0000140001007983 */ /* 0x000ee80000300800 */
[----:B------:R-:W3:Y:S04]  /*1b6a0*/  LDL.LU R4, [R1+0x10] ;  /* 0x0000100001047983 */ /* 0x000ee80000300800 */
[----:B------:R-:W3:Y:S04]  /*1b6b0*/  LDL.LU R5, [R1+0xc] ;  /* 0x00000c0001057983 */ /* 0x000ee80000300800 */
[----:B------:R-:W3:Y:S04]  /*1b6c0*/  LDL.LU R29, [R1+0x8] ;  /* 0x00000800011d7983 */ /* 0x000ee80000300800 */
[----:B------:R-:W3:Y:S04]  /*1b6d0*/  LDL.LU R28, [R1+0x4] ;  /* 0x00000400011c7983 */ /* 0x000ee80000300800 */
[----:B--2---:R0:W-:Y:S04]  /*1b6e0*/  STS.U16 [R3+0x1300], R6 ;  /* 0x0013000603007388 */ /* 0x0041e80000000400 */
[----:B0-----:R-:W2:Y:S04]  /*1b6f0*/  LDL.LU R6, [R1+0x3a0c] ;  /* 0x003a0c0001067983 */ /* 0x001ea80000300800 */
[----:B--2---:R0:W-:Y:S04]  /*1b700*/  STS.U16 [R3+0x1500], R6 ;  /* 0x0015000603007388 */ /* 0x0041e80000000400 */
[----:B0-----:R-:W2:Y:S04]  /*1b710*/  LDL.LU R6, [R1+0x3a08] ;  /* 0x003a080001067983 */ /* 0x001ea80000300800 */
[----:B--2---:R0:W-:Y:S04]  /*1b720*/  STS.U16 [R3+0x1700], R6 ;  /* 0x0017000603007388 */ /* 0x0041e80000000400 */
[----:B0-----:R-:W2:Y:S04]  /*1b730*/  LDL.LU R6, [R1+0x3a04] ;  /* 0x003a040001067983 */ /* 0x001ea80000300800 */
[----:B--2---:R0:W-:Y:S04]  /*1b740*/  STS.U16 [R3+0x1900], R6 ;  /* 0x0019000603007388 */ /* 0x0041e80000000400 */
[----:B---3--:R1:W-:Y:S04]  /*1b750*/  STS.U16 [R3+0x1b00], R7 ;  /* 0x001b000703007388 */ /* 0x0083e80000000400 */
[----:B----4-:R2:W-:Y:S04]  /*1b760*/  STS.U16 [R3+0x1d00], R8 ;  /* 0x001d000803007388 */ /* 0x0105e80000000400 */
[----:B0-----:R-:W3:Y:S04]  /*1b770*/  LDL.LU R6, [R1+0x3a00] ;  /* 0x003a000001067983 */ /* 0x001ee80000300800 */
[----:B-1----:R-:W4:Y:S04]  /*1b780*/  LDL.LU R7, [R1+0x39fc] ;  /* 0x0039fc0001077983 */ /* 0x002f280000300800 */
[----:B--2---:R-:W2:Y:S04]  /*1b790*/  LDL.LU R8, [R1+0x39f8] ;  /* 0x0039f80001087983 */ /* 0x004ea80000300800 */
[----:B------:R0:W-:Y:S04]  /*1b7a0*/  STS.U16 [R3+0x1f00], R9 ;  /* 0x001f000903007388 */ /* 0x0001e80000000400 */
[----:B------:R1:W-:Y:S04]  /*1b7b0*/  STS.U16 [R3+0x2100], R10 ;  /* 0x0021000a03007388 */ /* 0x0003e80000000400 */
[----:B------:R1:W-:Y:S04]  /*1b7c0*/  STS.U16 [R3+0x2300], R11 ;  /* 0x0023000b03007388 */ /* 0x0003e80000000400 */
[----:B0-----:R-:W2:Y:S04]  /*1b7d0*/  LDL.LU R9, [R1+0x39f4] ;  /* 0x0039f40001097983 */ /* 0x001ea80000300800 */
[----:B-1----:R-:W2:Y:S04]  /*1b7e0*/  LDL.LU R10, [R1+0x39f0] ;  /* 0x0039f000010a7983 */ /* 0x002ea80000300800 */
[----:B------:R-:W2:Y:S04]  /*1b7f0*/  LDL.LU R11, [R1+0x39ec] ;  /* 0x0039ec00010b7983 */ /* 0x000ea80000300800 */
        /* <DEDUP_REMOVED lines=32> */
[----:B0-----:R-:W2:Y:S04]  /*1ba00*/  LDL.LU R27, [R1+0x39ac] ;  /* 0x0039ac00011b7983 */ /* 0x001ea80000300800 */
[----:B-1----:R-:W2:Y:S04]  /*1ba10*/  LDL.LU R2, [R1+0x39a8] ;  /* 0x0039a80001027983 */ /* 0x002ea80000300800 */
[----:B------:R-:W-:Y:S04]  /*1ba20*/  STS.U16 [R3+0x4700], R0 ;  /* 0x0047000003007388 */ /* 0x000fe80000000400 */
[----:B------:R-:W-:Y:S04]  /*1ba30*/  STS.U16 [R3+0x4900], R4 ;  /* 0x0049000403007388 */ /* 0x000fe80000000400 */
[----:B------:R0:W-:Y:S04]  /*1ba40*/  STS.U16 [R3+0x4b00], R5 ;  /* 0x004b000503007388 */ /* 0x0001e80000000400 */
[----:B------:R-:W-:Y:S04]  /*1ba50*/  STS.U16 [R3+0x4d00], R29 ;  /* 0x004d001d03007388 */ /* 0x000fe80000000400 */
[----:B------:R1:W-:Y:S04]  /*1ba60*/  STS.U16 [R3+0x4f00], R28 ;  /* 0x004f001c03007388 */ /* 0x0003e80000000400 */
[----:B0-----:R-:W0:Y:S04]  /*1ba70*/  S2R R5, SR_TID.X ;  /* 0x0000000000057919 */ /* 0x001e280000002100 */
[----:B-1----:R-:W1:Y:S01]  /*1ba80*/  S2R R28, SR_TID.X ;  /* 0x00000000001c7919 */ /* 0x002e620000002100 */
[----:B0-----:R-:W-:-:S02]  /*1ba90*/  IMAD.SHL.U32 R4, R5, 0x2, RZ ;  /* 0x0000000205047824 */ /* 0x001fc400078e00ff */
[----:B-1----:R-:W-:Y:S01]  /*1baa0*/  IMAD.SHL.U32 R28, R28, 0x100, RZ ;  /* 0x000001001c1c7824 */ /* 0x002fe200078e00ff */
[----:B------:R-:W-:Y:S01]  /*1bab0*/  LOP3.LUT R29, R5, 0x60, RZ, 0xc0, !PT ;  /* 0x00000060051d7812 */ /* 0x000fe200078ec0ff */
[----:B--2---:R0:W-:Y:S04]  /*1bac0*/  STS.U16 [R3+0x5100], R2 ;  /* 0x0051000203007388 */ /* 0x0041e80000000400 */
[----:B0-----:R-:W0:Y:S04]  /*1bad0*/  S2R R2, SR_TID.X ;  /* 0x0000000000027919 */ /* 0x001e280000002100 */
[----:B------:R-:W-:Y:S04]  /*1bae0*/  STS.U16 [R3+0x5300], R27 ;  /* 0x0053001b03007388 */ /* 0x000fe80000000400 */
        /* <DEDUP_REMOVED lines=10> */
[----:B------:R-:W-:Y:S01]  /*1bb90*/  STS.U16 [R3+0x6900], R16 ;  /* 0x0069001003007388 */ /* 0x000fe20000000400 */
[----:B0-----:R-:W-:-:S03]  /*1bba0*/  LOP3.LUT R2, R2, 0x7, RZ, 0xc0, !PT ;  /* 0x0000000702027812 */ /* 0x001fc600078ec0ff */
[----:B------:R-:W-:Y:S04]  /*1bbb0*/  STS.U16 [R3+0x6b00], R15 ;  /* 0x006b000f03007388 */ /* 0x000fe80000000400 */
[----:B------:R-:W-:Y:S04]  /*1bbc0*/  STS.U16 [R3+0x6d00], R14 ;  /* 0x006d000e03007388 */ /* 0x000fe80000000400 */
[----:B------:R-:W-:Y:S04]  /*1bbd0*/  STS.U16 [R3+0x6f00], R13 ;  /* 0x006f000d03007388 */ /* 0x000fe80000000400 */
[----:B------:R-:W-:Y:S04]  /*1bbe0*/  STS.U16 [R3+0x7100], R12 ;  /* 0x0071000c03007388 */ /* 0x000fe80000000400 */
[----:B------:R-:W-:Y:S01]  /*1bbf0*/  STS.U16 [R3+0x7300], R11 ;  /* 0x0073000b03007388 */ /* 0x000fe20000000400 */
[----:B------:R-:W-:-:S03]  /*1bc00*/  IMAD R2, R2, 0x210, RZ ;  /* 0x0000021002027824 */ /* 0x000fc600078e02ff */
[----:B------:R-:W-:Y:S04]  /*1bc10*/  STS.U16 [R3+0x7500], R10 ;  /* 0x0075000a03007388 */ /* 0x000fe80000000400 */
[----:B------:R-:W-:Y:S04]  /*1bc20*/  STS.U16 [R3+0x7700], R9 ;  /* 0x0077000903007388 */ /* 0x000fe80000000400 */
[----:B------:R-:W-:Y:S04]  /*1bc30*/  STS.U16 [R3+0x7900], R8 ;  /* 0x0079000803007388 */ /* 0x000fe80000000400 */
[----:B----4-:R-:W-:Y:S04]  /*1bc40*/  STS.U16 [R3+0x7b00], R7 ;  /* 0x007b000703007388 */ /* 0x010fe80000000400 */
[----:B---3--:R-:W-:Y:S01]  /*1bc50*/  STS.U16 [R3+0x7d00], R6 ;  /* 0x007d000603007388 */ /* 0x008fe20000000400 */
[----:B------:R-:W-:-:S04]  /*1bc60*/  LOP3.LUT R2, R2, 0x10, R4, 0x78, !PT ;  /* 0x0000001002027812 */ /* 0x000fc800078e7804 */
[----:B------:R-:W-:Y:S01]  /*1bc70*/  LOP3.LUT R2, R2, 0x1000, R28, 0xf8, !PT ;  /* 0x0000100002027812 */ /* 0x000fe200078ef81c */
[----:B------:R-:W-:Y:S01]  /*1bc80*/  BAR.SYNC.DEFER_BLOCKING 0x0 ;  /* 0x0000000000007b1d */ /* 0x000fe20000010000 */
[C---:B------:R-:W-:Y:S01]  /*1bc90*/  LOP3.LUT R28, R5.reuse, 0x7, RZ, 0xc0, !PT ;  /* 0x00000007051c7812 */ /* 0x040fe200078ec0ff */
[----:B------:R-:W-:-:S05]  /*1bca0*/  IMAD.SHL.U32 R5, R5, 0x8, RZ ;  /* 0x0000000805057824 */ /* 0x000fca00078e00ff */
[----:B------:R-:W-:Y:S01]  /*1bcb0*/  LOP3.LUT R5, R5, 0x30, R4, 0x48, !PT ;  /* 0x0000003005057812 */ /* 0x000fe200078e4804 */
[----:B------:R-:W-:-:S04]  /*1bcc0*/  IMAD R4, R28, 0x4, R29 ;  /* 0x000000041c047824 */ /* 0x000fc800078e021d */
[----:B------:R-:W-:-:S05]  /*1bcd0*/  IMAD.U32 R4, R4, 0x10, R5 ;  /* 0x0000001004047824 */ /* 0x000fca00078e0005 */
[----:B------:R-:W0:Y:S04]  /*1bce0*/  LDSM.16.M88.4 R8, [R4] ;  /* 0x000000000408783b */ /* 0x000e280000000200 */
[----:B------:R-:W-:Y:S04]  /*1bcf0*/  LDSM.16.M88.4 R16, [R4+0x1800] ;  /* 0x001800000410783b */ /* 0x000fe80000000200 */
[----:B------:R-:W-:Y:S04]  /*1bd00*/  LDSM.16.M88.4 R12, [R4+0x2000] ;  /* 0x00200000040c783b */ /* 0x000fe80000000200 */
[----:B------:R-:W-:Y:S04]  /*1bd10*/  LDSM.16.MT88.4 R24, [R2+0x8080] ;  /* 0x008080000218783b */ /* 0x000fe80000004200 */
[----:B------:R-:W-:Y:S04]  /*1bd20*/  LDSM.16.MT88.4 R20, [R2+0x8000] ;  /* 0x008000000214783b */ /* 0x000fe80000004200 */
[----:B0-----:R-:W-:Y:S01]  /*1bd30*/  STL.64 [R1+0xb0], R8 ;  /* 0x0000b00801007387 */ /* 0x001fe20000100a00 */
[----:B------:R-:W-:-:S02]  /*1bd40*/  IMAD.MOV.U32 R6, RZ, RZ, R8 ;  /* 0x000000ffff067224 */ /* 0x000fc400078e0008 */
[----:B------:R-:W-:Y:S01]  /*1bd50*/  IMAD.MOV.U32 R5, RZ, RZ, R9 ;  /* 0x000000ffff057224 */ /* 0x000fe200078e0009 */
[----:B------:R-:W-:Y:S04]  /*1bd60*/  STL.64 [R1+0xb8], R10 ;  /* 0x0000b80a01007387 */ /* 0x000fe80000100a00 */
[----:B------:R-:W0:Y:S04]  /*1bd70*/  LDSM.16.M88.4 R8, [R4+0x800] ;  /* 0x000800000408783b */ /* 0x000e280000000200 */
[----:B0-----:R-:W-:Y:S01]  /*1bd80*/  STL.64 [R1+0xa0], R8 ;  /* 0x0000a00801007387 */ /* 0x001fe20000100a00 */
[----:B------:R-:W-:-:S02]  /*1bd90*/  IMAD.MOV.U32 R3, RZ, RZ, R8 ;  /* 0x000000ffff037224 */ /* 0x000fc400078e0008 */
[----:B------:R-:W-:Y:S01]  /*1bda0*/  IMAD.MOV.U32 R0, RZ, RZ, R9 ;  /* 0x000000ffff007224 */ /* 0x000fe200078e0009 */
[----:B------:R-:W-:Y:S04]  /*1bdb0*/  STL.64 [R1+0xa8], R10 ;  /* 0x0000a80a01007387 */ /* 0x000fe80000100a00 */
[----:B------:R-:W0:Y:S04]  /*1bdc0*/  LDSM.16.M88.4 R8, [R4+0x1000] ;  /* 0x001000000408783b */ /* 0x000e280000000200 */
[----:B0-----:R-:W-:Y:S04]  /*1bdd0*/  STL.64 [R1+0x90], R8 ;  /* 0x0000900801007387 */ /* 0x001fe80000100a00 */
[----:B------:R-:W-:Y:S04]  /*1bde0*/  STL.64 [R1+0x98], R10 ;  /* 0x0000980a01007387 */ /* 0x000fe80000100a00 */
[----:B------:R-:W0:Y:S04]  /*1bdf0*/  LDSM.16.M88.4 R8, [R4+0x2800] ;  /* 0x002800000408783b */ /* 0x000e280000000200 */
[----:B------:R-:W-:Y:S04]  /*1be00*/  STL.64 [R1+0x80], R16 ;  /* 0x0000801001007387 */ /* 0x000fe80000100a00 */
[----:B------:R-:W-:Y:S04]  /*1be10*/  STL.64 [R1+0x88], R18 ;  /* 0x0000881201007387 */ /* 0x000fe80000100a00 */
[----:B------:R-:W1:Y:S04]  /*1be20*/  LDSM.16.M88.4 R16, [R4+0x3000] ;  /* 0x003000000410783b */ /* 0x000e680000000200 */
[----:B------:R-:W-:Y:S04]  /*1be30*/  STL.64 [R1+0x70], R12 ;  /* 0x0000700c01007387 */ /* 0x000fe80000100a00 */
[----:B------:R-:W-:Y:S04]  /*1be40*/  STL.64 [R1+0x78], R14 ;  /* 0x0000780e01007387 */ /* 0x000fe80000100a00 */
[----:B------:R-:W2:Y:S04]  /*1be50*/  LDSM.16.M88.4 R12, [R4+0x3800] ;  /* 0x00380000040c783b */ /* 0x000ea80000000200 */
[----:B0-----:R-:W-:Y:S04]  /*1be60*/  STL.64 [R1+0x60], R8 ;  /* 0x0000600801007387 */ /* 0x001fe80000100a00 */
[----:B------:R-:W-:Y:S04]  /*1be70*/  STL.64 [R1+0x68], R10 ;  /* 0x0000680a01007387 */ /* 0x000fe80000100a00 */
[----:B------:R-:W0:Y:S04]  /*1be80*/  LDSM.16.M88.4 R8, [R4+0x4000] ;  /* 0x004000000408783b */ /* 0x000e280000000200 */
[----:B-1----:R-:W-:Y:S04]  /*1be90*/  STL.64 [R1+0x50], R16 ;  /* 0x0000501001007387 */ /* 0x002fe80000100a00 */
[----:B------:R-:W-:Y:S04]  /*1bea0*/  STL.64 [R1+0x58], R18 ;  /* 0x0000581201007387 */ /* 0x000fe80000100a00 */
[----:B------:R-:W1:Y:S04]  /*1beb0*/  LDSM.16.M88.4 R16, [R4+0x4800] ;  /* 0x004800000410783b */ /* 0x000e680000000200 */
[----:B--2---:R-:W-:Y:S04]  /*1bec0*/  STL.64 [R1+0x40], R12 ;  /* 0x0000400c01007387 */ /* 0x004fe80000100a00 */
[----:B------:R-:W-:Y:S04]  /*1bed0*/  STL.64 [R1+0x48], R14 ;  /* 0x0000480e01007387 */ /* 0x000fe80000100a00 */
[----:B------:R-:W2:Y:S04]  /*1bee0*/  LDSM.16.M88.4 R12, [R4+0x5000] ;  /* 0x00500000040c783b */ /* 0x000ea80000000200 */
[----:B0-----:R-:W-:Y:S04]  /*1bef0*/  STL.64 [R1+0x30], R8 ;  /* 0x0000300801007387 */ /* 0x001fe80000100a00 */
[----:B------:R-:W-:Y:S04]  /*1bf00*/  STL.64 [R1+0x38], R10 ;  /* 0x0000380a01007387 */ /* 0x000fe80000100a00 */
[----:B------:R-:W-:Y:S04]  /*1bf10*/  LDSM.16.M88.4 R8, [R4+0x5800] ;  /* 0x005800000408783b */ /* 0x000fe80000000200 */
[----:B-1----:R-:W-:Y:S04]  /*1bf20*/  STL.64 [R1+0x20], R16 ;  /* 0x0000201001007387 */ /* 0x002fe80000100a00 */
[----:B------:R-:W-:Y:S04]  /*1bf30*/  STL.64 [R1+0x28], R18 ;  /* 0x0000281201007387 */ /* 0x000fe80000100a00 */
[----:B------:R-:W0:Y:S04]  /*1bf40*/  LDSM.16.M88.4 R16, [R4+0x6000] ;  /* 0x006000000410783b */ /* 0x000e280000000200 */
[----:B--2---:R-:W-:Y:S04]  /*1bf50*/  STL.64 [R1+0x10], R12 ;  /* 0x0000100c01007387 */ /* 0x004fe80000100a00 */
[----:B------:R-:W-:Y:S04]  /*1bf60*/  STL.64 [R1+0x18], R14 ;  /* 0x0000180e01007387 */ /* 0x000fe80000100a00 */
[----:B------:R-:W1:Y:S04]  /*1bf70*/  LDSM.16.M88.4 R12, [R4+0x6800] ;  /* 0x00680000040c783b */ /* 0x000e680000000200 */
[----:B0-----:R-:W-:Y:S04]  /*1bf80*/  STL [R1+0x2a14], R18 ;  /* 0x002a141201007387 */ /* 0x001fe80000100800 */
[----:B------:R-:W-:Y:S04]  /*1bf90*/  STL.64 [R1], R8 ;  /* 0x0000000801007387 */ /* 0x000fe80000100a00 */
[----:B------:R-:W-:Y:S04]  /*1bfa0*/  STL.64 [R1+0x8], R10 ;  /* 0x0000080a01007387 */ /* 0x000fe80000100a00 */
[----:B------:R-:W0:Y:S04]  /*1bfb0*/  LDSM.16.M88.4 R8, [R4+0x7000] ;  /* 0x007000000408783b */ /* 0x000e280000000200 */
[----:B------:R-:W-:Y:S04]  /*1bfc0*/  STL [R1+0x2a10], R19 ;  /* 0x002a101301007387 */ /* 0x000fe80000100800 */
[----:B------:R-:W-:Y:S04]  /*1bfd0*/  STL.64 [R1+0x3908], R16 ;  /* 0x0039081001007387 */ /* 0x000fe80000100a00 */
[----:B-1----:R-:W-:Y:S04]  /*1bfe0*/  STL [R1+0x2bf4], R14 ;  /* 0x002bf40e01007387 */ /* 0x002fe80000100800 */
[----:B------:R-:W-:Y:S04]  /*1bff0*/  STL [R1+0x2994], R15 ;  /* 0x0029940f01007387 */ /* 0x000fe80000100800 */
[----:B------:R-:W-:Y:S04]  /*1c000*/  STL.64 [R1+0x3958], R12 ;  /* 0x0039580c01007387 */ /* 0x000fe80000100a00 */
[----:B0-----:R-:W-:Y:S04]  /*1c010*/  STL [R1+0x2df8], R10 ;  /* 0x002df80a01007387 */ /* 0x001fe80000100800 */
[----:B------:R-:W-:Y:S04]  /*1c020*/  STL [R1+0x2df4], R11 ;  /* 0x002df40b01007387 */ /* 0x000fe80000100800 */
[----:B------:R0:W-:Y:S04]  /*1c030*/  STL.64 [R1+0x3980], R8 ;  /* 0x0039800801007387 */ /* 0x0001e80000100a00 */
[----:B0-----:R-:W2:Y:S04]  /*1c040*/  LDL.LU.64 R8, [R1+0x1090] ;  /* 0x0010900001087983 */ /* 0x001ea80000300a00 */
[----:B------:R-:W3:Y:S01]  /*1c050*/  LDL.LU.64 R10, [R1+0x1098] ;  /* 0x00109800010a7983 */ /* 0x000ee20000300a00 */
[----:B------:R-:W-:-:S02]  /*1c060*/  IMAD.MOV.U32 R12, RZ, RZ, R6 ;  /* 0x000000ffff0c7224 */ /* 0x000fc400078e0006 */
[----:B------:R-:W-:Y:S02]  /*1c070*/  IMAD.MOV.U32 R13, RZ, RZ, R5 ;  /* 0x000000ffff0d7224 */ /* 0x000fe400078e0005 */
[----:B------:R-:W0:Y:S04]  /*1c080*/  LDSM.16.M88.4 R4, [R4+0x7800] ;  /* 0x007800000404783b */ /* 0x000e280000000200 */
[----:B---3--:R-:W-:Y:S04]  /*1c090*/  STL.64 [R1+0x3990], R10 ;  /* 0x0039900a01007387 */ /* 0x008fe80000100a00 */
[----:B--2---:R1:W-:Y:S02]  /*1c0a0*/  STL.64 [R1+0x3988], R8 ;  /* 0x0039880801007387 */ /* 0x0043e40000100a00 */
[----:B-1----:R-:W-:-:S02]  /*1c0b0*/  IMAD.MOV.U32 R8, RZ, RZ, R3 ;  /* 0x000000ffff087224 */ /* 0x002fc400078e0003 */
[----:B------:R-:W-:-:S05]  /*1c0c0*/  IMAD.MOV.U32 R9, RZ, RZ, R0 ;  /* 0x000000ffff097224 */ /* 0x000fca00078e0000 */
[----:B------:R1:W-:Y:S04]  /*1c0d0*/  STL.64 [R1+0x39a0], R8 ;  /* 0x0039a00801007387 */ /* 0x0003e80000100a00 */
[----:B-1----:R-:W2:Y:S04]  /*1c0e0*/  LDL.LU.64 R8, [R1+0x10b0] ;  /* 0x0010b00001087983 */ /* 0x002ea80000300a00 */
[----:B------:R-:W2:Y:S04]  /*1c0f0*/  LDL.LU.64 R10, [R1+0x10b8] ;  /* 0x0010b800010a7983 */ /* 0x000ea80000300a00 */
[----:B------:R-:W3:Y:S04]  /*1c100*/  LDL.64 R16, [R1+0x80] ;  /* 0x0000800001107983 */ /* 0x000ee80000100a00 */
[----:B---3--:R1:W-:Y:S04]  /*1c110*/  STL.64 [R1+0x3998], R16 ;  /* 0x0039981001007387 */ /* 0x0083e80000100a00 */
[----:B-1----:R-:W3:Y:S04]  /*1c120*/  LDL.LU.64 R16, [R1+0x10a0] ;  /* 0x0010a00001107983 */ /* 0x002ee80000300a00 */
[----:B------:R-:W3:Y:S04]  /*1c130*/  LDL.LU.64 R18, [R1+0x10a8] ;  /* 0x0010a80001127983 */ /* 0x000ee80000300a00 */
[----:B0-----:R-:W-:Y:S04]  /*1c140*/  STL [R1+0x38f4], R4 ;  /* 0x0038f40401007387 */ /* 0x001fe80000100800 */
[----:B------:R0:W-:Y:S04]  /*1c150*/  STL [R1+0x38f0], R5 ;  /* 0x0038f00501007387 */ /* 0x0001e80000100800 */
[----:B------:R-:W-:Y:S04]  /*1c160*/  STL [R1+0x2990], R6 ;  /* 0x0029900601007387 */ /* 0x000fe80000100800 */
[----:B------:R-:W-:Y:S04]  /*1c170*/  STL [R1+0x2978], R7 ;  /* 0x0029780701007387 */ /* 0x000fe80000100800 */
[----:B0-----:R-:W4:Y:S04]  /*1c180*/  LDL.64 R4, [R1+0x90] ;  /* 0x0000900001047983 */ /* 0x001f280000100a00 */
[----:B------:R-:W-:Y:S04]  /*1c190*/  STL [R1+0x38d8], R27 ;  /* 0x0038d81b01007387 */ /* 0x000fe80000100800 */
[----:B------:R-:W-:Y:S04]  /*1c1a0*/  STL [R1+0x3930], R26 ;  /* 0x0039301a01007387 */ /* 0x000fe80000100800 */
[----:B------:R0:W-:Y:S04]  /*1c1b0*/  STL.64 [R1+0x3928], R24 ;  /* 0x0039281801007387 */ /* 0x0001e80000100a00 */
[----:B0-----:R-:W3:Y:S01]  /*1c1c0*/  LDL.64 R24, [R1+0x60] ;  /* 0x0000600001187983 */ /* 0x001ee20000100a00 */
[----:B--2---:R-:W-:Y:S03]  /*1c1d0*/  HMMA.16816.F32.BF16 R12, R20, R12, R8 ;  /* 0x0000000c140c723c */ /* 0x004fe60000041808 */
[----:B---3--:R0:W-:Y:S04]  /*1c1e0*/  STL.64 [R1+0x3968], R24 ;  /* 0x0039681801007387 */ /* 0x0081e80000100a00 */
[----:B0-----:R-:W2:Y:S04]  /*1c1f0*/  LDL.64 R24, [R1+0x70] ;  /* 0x0000700001187983 */ /* 0x001ea80000100a00 */
[----:B------:R-:W-:Y:S04]  /*1c200*/  STL [R1+0x38b0], R2 ;  /* 0x0038b00201007387 */ /* 0x000fe80000100800 */
[----:B------:R-:W3:Y:S09]  /*1c210*/  LDL.LU.64 R8, [R1+0x39a0] ;  /* 0x0039a00001087983 */ /* 0x000ef20000300a00 */
[----:B------:R-:W-:-:S02]  /*1c220*/  IMAD.MOV.U32 R0, RZ, RZ, R15 ;  /* 0x000000ffff007224 */ /* 0x000fc400078e000f */
[----:B------:R-:W-:Y:S02]  /*1c230*/  IMAD.MOV.U32 R3, RZ, RZ, R14 ;  /* 0x000000ffff037224 */ /* 0x000fe400078e000e */
[----:B------:R-:W-:Y:S02]  /*1c240*/  IMAD.MOV.U32 R29, RZ, RZ, R12 ;  /* 0x000000ffff1d7224 */ /* 0x000fe400078e000c */
[----:B------:R-:W-:Y:S02]  /*1c250*/  IMAD.MOV.U32 R28, RZ, RZ, R13 ;  /* 0x000000ffff1c7224 */ /* 0x000fe400078e000d */
[----:B------:R-:W2:Y:S04]  /*1c260*/  LDL.LU.64 R12, [R1+0x1080] ;  /* 0x00108000010c7983 */ /* 0x000ea80000300a00 */
[----:B------:R-:W2:Y:S04]  /*1c270*/  LDL.LU.64 R14, [R1+0x1088] ;  /* 0x00108800010e7983 */ /* 0x000ea80000300a00 */
[----:B------:R-:W-:Y:S04]  /*1c280*/  STL [R1+0x2ba4], R0 ;  /* 0x002ba40001007387 */ /* 0x000fe80000100800 */
[----:B------:R-:W-:Y:S04]  /*1c290*/  STL [R1+0x2ba0], R3 ;  /* 0x002ba00301007387 */ /* 0x000fe80000100800 */
[----:B------:R-:W-:Y:S04]  /*1c2a0*/  STL [R1+0x2b9c], R28 ;  /* 0x002b9c1c01007387 */ /* 0x000fe80000100800 */
[----:B------:R-:W-:Y:S01]  /*1c2b0*/  STL [R1+0x2b98], R29 ;  /* 0x002b981d01007387 */ /* 0x000fe20000100800 */
[C---:B---3--:R-:W-:Y:S03]  /*1c2c0*/  HMMA.16816.F32.BF16 R8, R20.reuse, R8, R16 ;  /* 0x000000081408723c */ /* 0x048fe60000041810 */
[----:B------:R-:W2:Y:S11]  /*1c2d0*/  LDL.LU.64 R16, [R1+0x3998] ;  /* 0x0039980001107983 */ /* 0x000eb60000300a00 */
[----:B------:R-:W-:Y:S09]  /*1c2e0*/  @!UPT UIADD3 URZ, URZ, URZ, URZ ;  /* 0x0000003f3f3ff290 */ /* 0x000ff2000fffe03f */
[----:B------:R-:W-:Y:S04]  /*1c2f0*/  STL.64 [R1+0x10a0], R8 ;  /* 0x0010a00801007387 */ /* 0x000fe80000100a00 */
[----:B------:R0:W-:Y:S04]  /*1c300*/  STL.64 [R1+0x10a8], R10 ;  /* 0x0010a80a01007387 */ /* 0x0001e80000100a00 */
[----:B0-----:R-:W4:Y:S04]  /*1c310*/  LDL.LU.64 R10, [R1+0x3990] ;  /* 0x00399000010a7983 */ /* 0x001f280000300a00 */
[----:B------:R-:W4:Y:S02]  /*1c320*/  LDL.LU.64 R8, [R1+0x3988] ;  /* 0x0039880001087983 */ /* 0x000f240000300a00 */
[----:B----4-:R-:W-:Y:S11]  /*1c330*/  HMMA.16816.F32.BF16 R8, R20, R4, R8 ;  /* 0x000000041408723c */ /* 0x010ff60000041808 */
[----:B------:R-:W-:Y:S11]  /*1c340*/  @!UPT UIADD3 URZ, URZ, URZ, URZ ;  /* 0x0000003f3f3ff290 */ /* 0x000ff6000fffe03f */
[----:B------:R-:W-:Y:S01]  /*1c350*/  @!UPT UIADD3 URZ, URZ, URZ, URZ ;  /* 0x0000003f3f3ff290 */ /* 0x000fe2000fffe03f */
[----:B------:R0:W-:Y:S04]  /*1c360*/  STL.64 [R1+0x1090], R8 ;  /* 0x0010900801007387 */ /* 0x0001e80000100a00 */
[----:B------:R1:W-:Y:S04]  /*1c370*/  STL.64 [R1+0x1098], R10 ;  /* 0x0010980a01007387 */ /* 0x0003e80000100a00 */
[----:B0-----:R-:W3:Y:S01]  /*1c380*/  LDL.LU.64 R8, [R1+0x3980] ;  /* 0x0039800001087983 */ /* 0x001ee20000300a00 */
[----:B-1----:R-:W-:Y:S02]  /*1c390*/  IMAD.MOV.U32 R11, RZ, RZ, R4 ;  /* 0x000000ffff0b7224 */ /* 0x002fe400078e0004 */
[----:B------:R-:W-:-:S02]  /*1c3a0*/  IMAD.MOV.U32 R10, RZ, RZ, R5 ;  /* 0x000000ffff0a7224 */ /* 0x000fc400078e0005 */
[----:B------:R-:W4:Y:S01]  /*1c3b0*/  LDL.64 R4, [R1+0x40] ;  /* 0x0000400001047983 */ /* 0x000f220000100a00 */
[----:B--2---:R-:W-:Y:S03]  /*1c3c0*/  HMMA.16816.F32.BF16 R12, R20, R16, R12 ;  /* 0x00000010140c723c */ /* 0x004fe6000004180c */
[----:B----4-:R0:W-:Y:S04]  /*1c3d0*/  STL.64 [R1+0x3960], R4 ;  /* 0x0039600401007387 */ /* 0x0101e80000100a00 */
[----:B0-----:R-:W2:Y:S04]  /*1c3e0*/  LDL.LU.64 R4, [R1+0xf90] ;  /* 0x000f900001047983 */ /* 0x001ea80000300a00 */
[----:B------:R-:W4:Y:S01]  /*1c3f0*/  LDL.LU.64 R6, [R1+0xf98] ;  /* 0x000f980001067983 */ /* 0x000f220000300a00 */
[----:B------:R-:W-:-:S02]  /*1c400*/  IMAD.MOV.U32 R29, RZ, RZ, R16 ;  /* 0x000000ffff1d7224 */ /* 0x000fc400078e0010 */
[----:B------:R-:W-:Y:S01]  /*1c410*/  IMAD.MOV.U32 R28, RZ, RZ, R17 ;  /* 0x000000ffff1c7224 */ /* 0x000fe200078e0011 */
[----:B----4-:R-:W-:Y:S04]  /*1c420*/  STL.64 [R1+0x3978], R6 ;  /* 0x0039780601007387 */ /* 0x010fe80000100a00 */
[----:B--2---:R0:W-:Y:S04]  /*1c430*/  STL.64 [R1+0x3970], R4 ;  /* 0x0039700401007387 */ /* 0x0041e80000100a00 */
[----:B0-----:R-:W2:Y:S04]  /*1c440*/  LDL.LU.64 R4, [R1+0xfa0] ;  /* 0x000fa00001047983 */ /* 0x001ea80000300a00 */
[----:B------:R-:W2:Y:S04]  /*1c450*/  LDL.LU.64 R6, [R1+0xfa8] ;  /* 0x000fa80001067983 */ /* 0x000ea80000300a00 */
[----:B------:R-:W-:Y:S04]  /*1c460*/  STL [R1+0x38b8], R11 ;  /* 0x0038b80b01007387 */ /* 0x000fe80000100800 */
[----:B------:R-:W-:Y:S04]  /*1c470*/  STL [R1+0x38b4], R10 ;  /* 0x0038b40a01007387 */ /* 0x000fe80000100800 */
[----:B------:R0:W-:Y:S04]  /*1c480*/  STL.64 [R1+0x1080], R12 ;  /* 0x0010800c01007387 */ /* 0x0001e80000100a00 */
[----:B------:R1:W-:Y:S04]  /*1c490*/  STL.64 [R1+0x1088], R14 ;  /* 0x0010880e01007387 */ /* 0x0003e80000100a00 */
[----:B0-----:R-:W4:Y:S04]  /*1c4a0*/  LDL.LU.64 R12, [R1+0xf80] ;  /* 0x000f8000010c7983 */ /* 0x001f280000300a00 */
[----:B-1----:R-:W4:Y:S04]  /*1c4b0*/  LDL.LU.64 R14, [R1+0xf88] ;  /* 0x000f8800010e7983 */ /* 0x002f280000300a00 */
[----:B------:R-:W2:Y:S04]  /*1c4c0*/  LDL.64 R16, [R1] ;  /* 0x0000000001107983 */ /* 0x000ea80000100a00 */
[----:B--2---:R0:W-:Y:S04]  /*1c4d0*/  STL.64 [R1+0x3920], R16 ;  /* 0x0039201001007387 */ /* 0x0041e80000100a00 */
[----:B0-----:R-:W2:Y:S01]  /*1c4e0*/  LDL.64 R16, [R1+0x10] ;  /* 0x0000100001107983 */ /* 0x001ea20000100a00 */
[----:B------:R-:W-:Y:S01]  /*1c4f0*/  HMMA.16816.F32.BF16 R4, R20, R24, R4 ;  /* 0x000000181404723c */ /* 0x000fe20000041804 */
[----:B------:R-:W-:-:S02]  /*1c500*/  IMAD.MOV.U32 R2, RZ, RZ, R25 ;  /* 0x000000ffff027224 */ /* 0x000fc400078e0019 */
[----:B--2---:R0:W-:Y:S04]  /*1c510*/  STL.64 [R1+0x3938], R16 ;  /* 0x0039381001007387 */ /* 0x0041e80000100a00 */
[----:B0-----:R-:W4:Y:S04]  /*1c520*/  LDL.64 R16, [R1+0x50] ;  /* 0x0000500001107983 */ /* 0x001f280000100a00 */
[----:B------:R-:W-:Y:S04]  /*1c530*/  STL [R1+0x38c0], R28 ;  /* 0x0038c01c01007387 */ /* 0x000fe80000100800 */
[----:B------:R-:W-:Y:S08]  /*1c540*/  STL [R1+0x38bc], R29 ;  /* 0x0038bc1d01007387 */ /* 0x000ff00000100800 */
[----:B------:R-:W-:Y:S04]  /*1c550*/  STL.64 [R1+0xfa0], R4 ;  /* 0x000fa00401007387 */ /* 0x000fe80000100a00 */
[----:B------:R0:W-:Y:S04]  /*1c560*/  STL.64 [R1+0xfa8], R6 ;  /* 0x000fa80601007387 */ /* 0x0001e80000100a00 */
[----:B0-----:R-:W2:Y:S04]  /*1c570*/  LDL.LU.64 R6, [R1+0x3978] ;  /* 0x0039780001067983 */ /* 0x001ea80000300a00 */
[----:B------:R-:W2:Y:S04]  /*1c580*/  LDL.LU.64 R4, [R1+0x3970] ;  /* 0x0039700001047983 */ /* 0x000ea80000300a00 */
[----:B------:R-:W2:Y:S04]  /*1c590*/  LDL.LU.64 R24, [R1+0x3968] ;  /* 0x0039680001187983 */ /* 0x000ea80000300a00 */
[----:B------:R-:W-:Y:S01]  /*1c5a0*/  STL [R1+0x38c4], R2 ;  /* 0x0038c40201007387 */ /* 0x000fe20000100800 */
[----:B--2---:R-:W-:Y:S01]  /*1c5b0*/  HMMA.16816.F32.BF16 R4, R20, R24, R4 ;  /* 0x000000181404723c */ /* 0x004fe20000041804 */
[----:B------:R-:W-:-:S02]  /*1c5c0*/  IMAD.MOV.U32 R11, RZ, RZ, R24 ;  /* 0x000000ffff0b7224 */ /* 0x000fc400078e0018 */
[----:B------:R-:W-:Y:S11]  /*1c5d0*/  IMAD.MOV.U32 R10, RZ, RZ, R25 ;  /* 0x000000ffff0a7224 */ /* 0x000ff600078e0019 */
[----:B------:R-:W-:Y:S09]  /*1c5e0*/  @!UPT UIADD3 URZ, URZ, URZ, URZ ;  /* 0x0000003f3f3ff290 */ /* 0x000ff2000fffe03f */
[----:B------:R0:W-:Y:S04]  /*1c5f0*/  STL.64 [R1+0xf90], R4 ;  /* 0x000f900401007387 */ /* 0x0001e80000100a00 */
[----:B------:R-:W-:Y:S04]  /*1c600*/  STL.64 [R1+0xf98], R6 ;  /* 0x000f980601007387 */ /* 0x000fe80000100a00 */
[----:B0-----:R-:W2:Y:S04]  /*1c610*/  LDL.LU.64 R4, [R1+0x3960] ;  /* 0x0039600001047983 */ /* 0x001ea80000300a00 */
[----:B------:R-:W2:Y:S04]  /*1c620*/  LDL.LU.64 R24, [R1+0xf70] ;  /* 0x000f700001187983 */ /* 0x000ea80000300a00 */
[----:B------:R-:W2:Y:S04]  /*1c630*/  LDL.LU.64 R26, [R1+0xf78] ;  /* 0x000f7800011a7983 */ /* 0x000ea80000300a00 */
[----:B------:R-:W-:Y:S04]  /*1c640*/  STL.64 [R1+0x38e8], R10 ;  /* 0x0038e80a01007387 */ /* 0x000fe80000100a00 */
[----:B---3--:R0:W-:Y:S04]  /*1c650*/  STL.64 [R1+0x38e0], R8 ;  /* 0x0038e00801007387 */ /* 0x0081e80000100a00 */
[----:B0-----:R-:W3:Y:S01]  /*1c660*/  LDL.64 R8, [R1+0x20] ;  /* 0x0000200001087983 */ /* 0x001ee20000100a00 */
[----:B----4-:R-:W-:Y:S01]  /*1c670*/  HMMA.16816.F32.BF16 R12, R20, R16, R12 ;  /* 0x00000010140c723c */ /* 0x010fe2000004180c */
[----:B------:R-:W-:-:S02]  /*1c680*/  IMAD.MOV.U32 R28, RZ, RZ, R16 ;  /* 0x000000ffff1c7224 */ /* 0x000fc400078e0010 */
[----:B------:R-:W-:Y:S01]  /*1c690*/  IMAD.MOV.U32 R29, RZ, RZ, R17 ;  /* 0x000000ffff1d7224 */ /* 0x000fe200078e0011 */
[----:B---3--:R0:W-:Y:S04]  /*1c6a0*/  STL.64 [R1+0x3940], R8 ;  /* 0x0039400801007387 */ /* 0x0081e80000100a00 */
[----:B0-----:R-:W3:Y:S11]  /*1c6b0*/  LDL.64 R8, [R1+0x30] ;  /* 0x0000300001087983 */ /* 0x001ef60000100a00 */
[----:B------:R-:W-:Y:S04]  /*1c6c0*/  @!UPT UIADD3 URZ, URZ, URZ, URZ ;  /* 0x0000003f3f3ff290 */ /* 0x000fe8000fffe03f */
[----:B------:R0:W-:Y:S04]  /*1c6d0*/  STL.64 [R1+0xf80], R12 ;  /* 0x000f800c01007387 */ /* 0x0001e80000100a00 */
[----:B------:R-:W-:Y:S04]  /*1c6e0*/  STL.64 [R1+0xf88], R14 ;  /* 0x000f880e01007387 */ /* 0x000fe80000100a00 */
[----:B0-----:R-:W4:Y:S04]  /*1c6f0*/  LDL.LU.64 R12, [R1+0x3958] ;  /* 0x00395800010c7983 */ /* 0x001f280000300a00 */
[----:B------:R-:W3:Y:S04]  /*1c700*/  LDL.LU.64 R16, [R1+0xf50] ;  /* 0x000f500001107983 */ /* 0x000ee80000300a00 */
[----:B------:R-:W3:Y:S01]  /*1c710*/  LDL.LU.64 R18, [R1+0xf58] ;  /* 0x000f580001127983 */ /* 0x000ee20000300a00 */
[----:B--2---:R-:W-:Y:S03]  /*1c720*/  HMMA.16816.F32.BF16 R24, R20, R4, R24 ;  /* 0x000000041418723c */ /* 0x004fe60000041818 */
[----:B---3--:R-:W-:Y:S04]  /*1c730*/  STL.64 [R1+0x3950], R18 ;  /* 0x0039501201007387 */ /* 0x008fe80000100a00 */
[----:B------:R0:W-:Y:S04]  /*1c740*/  STL.64 [R1+0x3948], R16 ;  /* 0x0039481001007387 */ /* 0x0001e80000100a00 */
[----:B0-----:R-:W2:Y:S04]  /*1c750*/  LDL.LU.64 R16, [R1+0xf60] ;  /* 0x000f600001107983 */ /* 0x001ea80000300a00 */
[----:B------:R-:W2:Y:S08]  /*1c760*/  LDL.LU.64 R18, [R1+0xf68] ;  /* 0x000f680001127983 */ /* 0x000eb00000300a00 */
[----:B------:R0:W-:Y:S04]  /*1c770*/  STL.64 [R1+0xf70], R24 ;  /* 0x000f701801007387 */ /* 0x0001e80000100a00 */
[----:B------:R1:W-:Y:S01]  /*1c780*/  STL.64 [R1+0xf78], R26 ;  /* 0x000f781a01007387 */ /* 0x0003e20000100a00 */
[----:B------:R-:W-:-:S02]  /*1c790*/  IMAD.MOV.U32 R2, RZ, RZ, R8 ;  /* 0x000000ffff027224 */ /* 0x000fc400078e0008 */
[----:B------:R-:W-:Y:S01]  /*1c7a0*/  IMAD.MOV.U32 R15, RZ, RZ, R9 ;  /* 0x000000ffff0f7224 */ /* 0x000fe200078e0009 */
[----:B0-----:R-:W3:Y:S04]  /*1c7b0*/  LDL.LU.64 R24, [R1+0xf40] ;  /* 0x000f400001187983 */ /* 0x001ee80000300a00 */
[----:B-1----:R-:W3:Y:S01]  /*1c7c0*/  LDL.LU.64 R26, [R1+0xf48] ;  /* 0x000f4800011a7983 */ /* 0x002ee20000300a00 */
[----:B------:R-:W-:Y:S01]  /*1c7d0*/  IMAD.MOV.U32 R14, RZ, RZ, R4 ;  /* 0x000000ffff0e7224 */ /* 0x000fe200078e0004 */
[C---:B--2---:R-:W-:Y:S11]  /*1c7e0*/  HMMA.16816.F32.BF16 R16, R20.reuse, R8, R16 ;  /* 0x000000081410723c */ /* 0x044ff60000041810 */
[----:B------:R-:W-:Y:S11]  /*1c7f0*/  @!UPT UIADD3 URZ, URZ, URZ, URZ ;  /* 0x0000003f3f3ff290 */ /* 0x000ff6000fffe03f */
[----:B------:R-:W-:Y:S01]  /*1c800*/  @!UPT UIADD3 URZ, URZ, URZ, URZ ;  /* 0x0000003f3f3ff290 */ /* 0x000fe2000fffe03f */
[----:B------:R-:W-:Y:S04]  /*1c810*/  STL.64 [R1+0xf60], R16 ;  /* 0x000f601001007387 */ /* 0x000fe80000100a00 */
[----:B------:R0:W-:Y:S04]  /*1c820*/  STL.64 [R1+0xf68], R18 ;  /* 0x000f681201007387 */ /* 0x0001e80000100a00 */
[----:B0-----:R-:W2:Y:S04]  /*1c830*/  LDL.LU.64 R18, [R1+0x3950] ;  /* 0x0039500001127983 */ /* 0x001ea80000300a00 */
[----:B------:R-:W2:Y:S04]  /*1c840*/  LDL.LU.64 R16, [R1+0x3948] ;  /* 0x0039480001107983 */ /* 0x000ea80000300a00 */
[----:B------:R-:W2:Y:S04]  /*1c850*/  LDL.LU.64 R8, [R1+0x3940] ;  /* 0x0039400001087983 */ /* 0x000ea80000300a00 */
[----:B------:R-:W-:Y:S04]  /*1c860*/  STL.64 [R1+0x3900], R14 ;  /* 0x0039000e01007387 */ /* 0x000fe80000100a00 */
[----:B----4-:R0:W-:Y:S04]  /*1c870*/  STL.64 [R1+0x38f8], R12 ;  /* 0x0038f80c01007387 */ /* 0x0101e80000100a00 */
[----:B0-----:R-:W4:Y:S04]  /*1c880*/  LDL.LU.64 R12, [R1+0xf20] ;  /* 0x000f2000010c7983 */ /* 0x001f280000300a00 */
[----:B------:R-:W3:Y:S01]  /*1c890*/  LDL.LU.64 R14, [R1+0xf28] ;  /* 0x000f2800010e7983 */ /* 0x000ee20000300a00 */
[----:B--2---:R-:W-:Y:S03]  /*1c8a0*/  HMMA.16816.F32.BF16 R16, R20, R8, R16 ;  /* 0x000000081410723c */ /* 0x004fe60000041810 */
[----:B---3--:R-:W-:Y:S04]  /*1c8b0*/  STL.64 [R1+0x3918], R14 ;  /* 0x0039180e01007387 */ /* 0x008fe80000100a00 */
[----:B----4-:R0:W-:Y:S04]  /*1c8c0*/  STL.64 [R1+0x3910], R12 ;  /* 0x0039100c01007387 */ /* 0x0101e80000100a00 */
[----:B0-----:R-:W2:Y:S04]  /*1c8d0*/  LDL.LU.64 R12, [R1+0xf30] ;  /* 0x000f3000010c7983 */ /* 0x001ea80000300a00 */
[----:B------:R-:W2:Y:S08]  /*1c8e0*/  LDL.LU.64 R14, [R1+0xf38] ;  /* 0x000f3800010e7983 */ /* 0x000eb00000300a00 */
[----:B------:R0:W-:Y:S04]  /*1c8f0*/  STL.64 [R1+0xf50], R16 ;  /* 0x000f501001007387 */ /* 0x0001e80000100a00 */
[----:B------:R-:W-:Y:S04]  /*1c900*/  STL.64 [R1+0xf58], R18 ;  /* 0x000f581201007387 */ /* 0x000fe80000100a00 */
[----:B0-----:R-:W3:Y:S01]  /*1c910*/  LDL.LU.64 R16, [R1+0x3938] ;  /* 0x0039380001107983 */ /* 0x001ee20000300a00 */
[----:B------:R-:W-:-:S02]  /*1c920*/  IMAD.MOV.U32 R3, RZ, RZ, R8 ;  /* 0x000000ffff037224 */ /* 0x000fc400078e0008 */
[----:B------:R-:W-:Y:S02]  /*1c930*/  IMAD.MOV.U32 R0, RZ, RZ, R9 ;  /* 0x000000ffff007224 */ /* 0x000fe400078e0009 */
[----:B------:R-:W4:Y:S04]  /*1c940*/  LDL.LU.64 R8, [R1+0xf10] ;  /* 0x000f100001087983 */ /* 0x000f280000300a00 */
[----:B------:R-:W4:Y:S01]  /*1c950*/  LDL.LU.64 R10, [R1+0xf18] ;  /* 0x000f1800010a7983 */ /* 0x000f220000300a00 */
[----:B---3--:R-:W-:Y:S01]  /*1c960*/  HMMA.16816.F32.BF16 R24, R20, R16, R24 ;  /* 0x000000101418723c */ /* 0x008fe20000041818 */
[----:B------:R-:W-:Y:S11]  /*1c970*/  IMAD.MOV.U32 R7, RZ, RZ, R17 ;  /* 0x000000ffff077224 */ /* 0x000ff600078e0011 */
[----:B------:R-:W-:Y:S11]  /*1c980*/  @!UPT UIADD3 URZ, URZ, URZ, URZ ;  /* 0x0000003f3f3ff290 */ /* 0x000ff6000fffe03f */
[----:B------:R-:W-:Y:S04]  /*1c990*/  STL.64 [R1+0xf40], R24 ;  /* 0x000f401801007387 */ /* 0x000fe80000100a00 */
[----:B------:R0:W-:Y:S04]  /*1c9a0*/  STL.64 [R1+0xf48], R26 ;  /* 0x000f481a01007387 */ /* 0x0001e80000100a00 */
[----:B0-----:R-:W3:Y:S01]  /*1c9b0*/  LDL.LU R26, [R1+0x3930] ;  /* 0x00393000011a7983 */ /* 0x001ee20000300800 */
[----:B------:R-:W-:-:S03]  /*1c9c0*/  IMAD.MOV.U32 R27, RZ, RZ, R16 ;  /* 0x000000ffff1b7224 */ /* 0x000fc600078e0010 */
[----:B------:R-:W3:Y:S04]  /*1c9d0*/  LDL.LU.64 R24, [R1+0x3928] ;  /* 0x0039280001187983 */ /* 0x000ee80000300a00 */
[----:B------:R-:W2:Y:S01]  /*1c9e0*/  LDL.LU.64 R16, [R1+0x3920] ;  /* 0x0039200001107983 */ /* 0x000ea20000300a00 */
[----:B------:R-:W-:Y:S01]  /*1c9f0*/  IMAD.MOV.U32 R6, RZ, RZ, R5 ;  /* 0x000000ffff067224 */ /* 0x000fe200078e0005 */
[C---:B--2---:R-:W-:Y:S01]  /*1ca00*/  HMMA.16816.F32.BF16 R12, R20.reuse, R16, R12 ;  /* 0x00000010140c723c */ /* 0x044fe2000004180c */
[----:B------:R-:W-:Y:S02]  /*1ca10*/  IMAD.MOV.U32 R4, RZ, RZ, R16 ;  /* 0x000000ffff047224 */ /* 0x000fe400078e0010 */
[----:B------:R-:W-:Y:S11]  /*1ca20*/  IMAD.MOV.U32 R5, RZ, RZ, R17 ;  /* 0x000000ffff057224 */ /* 0x000ff600078e0011 */
[----:B------:R-:W-:Y:S09]  /*1ca30*/  @!UPT UIADD3 URZ, URZ, URZ, URZ ;  /* 0x0000003f3f3ff290 */ /* 0x000ff2000fffe03f */
[----:B------:R-:W-:Y:S04]  /*1ca40*/  STL.64 [R1+0xf30], R12 ;  /* 0x000f300c01007387 */ /* 0x000fe80000100a00 */
[----:B------:R0:W-:Y:S04]  /*1ca50*/  STL.64 [R1+0xf38], R14 ;  /* 0x000f380e01007387 */ /* 0x0001e80000100a00 */
[----:B0-----:R-:W2:Y:S04]  /*1ca60*/  LDL.LU.64 R14, [R1+0x3918] ;  /* 0x00391800010e7983 */ /* 0x001ea80000300a00 */
[----:B------:R-:W2:Y:S04]  /*1ca70*/  LDL.LU.64 R12, [R1+0x3910] ;  /* 0x00391000010c7983 */ /* 0x000ea80000300a00 */
[----:B------:R-:W2:Y:S02]  /*1ca80*/  LDL.LU.64 R16, [R1+0x3908] ;  /* 0x0039080001107983 */ /* 0x000ea40000300a00 */
[----:B--2---:R-:W-:Y:S11]  /*1ca90*/  HMMA.16816.F32.BF16 R12, R20, R16, R12 ;  /* 0x00000010140c723c */ /* 0x004ff6000004180c */
[----:B------:R-:W-:Y:S11]  /*1caa0*/  @!UPT UIADD3 URZ, URZ, URZ, URZ ;  /* 0x0000003f3f3ff290 */ /* 0x000ff6000fffe03f */
[----:B------:R-:W-:Y:S01]  /*1cab0*/  @!UPT UIADD3 URZ, URZ, URZ, URZ ;  /* 0x0000003f3f3ff290 */ /* 0x000fe2000fffe03f */
[----:B------:R0:W-:Y:S01]  /*1cac0*/  STL.64 [R1+0xf20], R12 ;  /* 0x000f200c01007387 */ /* 0x0001e20000100a00 */
[----:B------:R-:W-:Y:S02]  /*1cad0*/  IMAD.MOV.U32 R18, RZ, RZ, R14 ;  /* 0x000000ffff127224 */ /* 0x000fe400078e000e */
[----:B------:R-:W-:Y:S02]  /*1cae0*/  IMAD.MOV.U32 R19, RZ, RZ, R15 ;  /* 0x000000ffff137224 */ /* 0x000fe400078e000f */
[----:B------:R-:W2:Y:S04]  /*1caf0*/  LDL.LU.64 R14, [R1+0x3900] ;  /* 0x00390000010e7983 */ /* 0x000ea80000300a00 */
[----:B0-----:R-:W4:Y:S01]  /*1cb00*/  LDL.LU.64 R12, [R1+0x38f8] ;  /* 0x0038f800010c7983 */ /* 0x001f220000300a00 */
[----:B------:R-:W-:Y:S02]  /*1cb10*/  STL.64 [R1+0x37d0], R18 ;  /* 0x0037d01201007387 */ /* 0x000fe40000100a00 */
[----:B------:R0:W-:Y:S02]  /*1cb20*/  STL.64 [R1+0x37c8], R16 ;  /* 0x0037c81001007387 */ /* 0x0001e40000100a00 */
[----:B0-----:R-:W-:-:S02]  /*1cb30*/  IMAD.MOV.U32 R16, RZ, RZ, R4 ;  /* 0x000000ffff107224 */ /* 0x001fc400078e0004 */
[----:B------:R-:W-:Y:S01]  /*1cb40*/  IMAD.MOV.U32 R17, RZ, RZ, R5 ;  /* 0x000000ffff117224 */ /* 0x000fe200078e0005 */
[----:B------:R-:W2:Y:S01]  /*1cb50*/  LDL.LU R4, [R1+0x38f4] ;  /* 0x0038f40001047983 */ /* 0x000ea20000300800 */
[----:B------:R-:W2:Y:S03]  /*1cb60*/  LDL.LU R5, [R1+0x38f0] ;  /* 0x0038f00001057983 */ /* 0x000ea60000300800 */
[----:B------:R0:W-:Y:S04]  /*1cb70*/  STL.64 [R1+0x37e8], R16 ;  /* 0x0037e81001007387 */ /* 0x0001e80000100a00 */
[----:B0-----:R-:W2:Y:S01]  /*1cb80*/  LDL.LU.64 R16, [R1+0xf00] ;  /* 0x000f000001107983 */ /* 0x001ea20000300a00 */
[----:B------:R-:W2:Y:S01]  /*1cb90*/  LDL.LU.64 R18, [R1+0xf08] ;  /* 0x000f080001127983 */ /* 0x000ea20000300a00 */
[C---:B----4-:R-:W-:Y:S11]  /*1cba0*/  HMMA.16816.F32.BF16 R8, R20.reuse, R12, R8 ;  /* 0x0000000c1408723c */ /* 0x050ff60000041808 */
[----:B------:R-:W-:Y:S11]  /*1cbb0*/  @!UPT UIADD3 URZ, URZ, URZ, URZ ;  /* 0x0000003f3f3ff290 */ /* 0x000ff6000fffe03f */
[----:B------:R-:W-:Y:S01]  /*1cbc0*/  @!UPT UIADD3 URZ, URZ, URZ, URZ ;  /* 0x0000003f3f3ff290 */ /* 0x000fe2000fffe03f */
[----:B------:R-:W-:Y:S01]  /*1cbd0*/  STL.64 [R1+0xf10], R8 ;  /* 0x000f100801007387 */ /* 0x000fe20000100a00 */
[----:B------:R0:W-:Y:S03]  /*1cbe0*/  STL.64 [R1+0xf18], R10 ;  /* 0x000f180a01007387 */ /* 0x0001e60000100a00 */
[----:B0-----:R-:W4:Y:S01]  /*1cbf0*/  LDL.LU.64 R10, [R1+0x38e8] ;  /* 0x0038e800010a7983 */ /* 0x001f220000300a00 */
[----:B------:R-:W3:Y:S02]  /*1cc00*/  LDL.LU.64 R8, [R1+0x38e0] ;  /* 0x0038e00001087983 */ /* 0x000ee40000300a00 */
[----:B--2---:R-:W-:Y:S02]  /*1cc10*/  STL.64 [R1+0x38d0], R14 ;  /* 0x0038d00e01007387 */ /* 0x004fe40000100a00 */
[----:B------:R0:W-:Y:S02]  /*1cc20*/  STL.64 [R1+0x38c8], R12 ;  /* 0x0038c80c01007387 */ /* 0x0001e40000100a00 */
[----:B0-----:R-:W2:Y:S01]  /*1cc30*/  LDL.64 R12, [R1+0xb0] ;  /* 0x0000b000010c7983 */ /* 0x001ea20000100a00 */
[C---:B---3--:R-:W-:Y:S11]  /*1cc40*/  HMMA.16816.F32.BF16 R16, R20.reuse, R8, R16 ;  /* 0x000000081410723c */ /* 0x048ff60000041810 */
[----:B------:R-:W-:Y:S11]  /*1cc50*/  @!UPT UIADD3 URZ, URZ, URZ, URZ ;  /* 0x0000003f3f3ff290 */ /* 0x000ff6000fffe03f */
[----:B------:R-:W-:Y:S01]  /*1cc60*/  @!UPT UIADD3 URZ, URZ, URZ, URZ ;  /* 0x0000003f3f3ff290 */ /* 0x000fe2000fffe03f */
[----:B------:R0:W-:Y:S01]  /*1cc70*/  STL.64 [R1+0xf00], R16 ;  /* 0x000f001001007387 */ /* 0x0001e20000100a00 */
[----:B------:R-:W-:Y:S02]  /*1cc80*/  STL.64 [R1+0xf08], R18 ;  /* 0x000f081201007387 */ /* 0x000fe40000100a00 */
[----:B0-----:R-:W-:Y:S02]  /*1cc90*/  IMAD.MOV.U32 R16, RZ, RZ, R27 ;  /* 0x000000ffff107224 */ /* 0x001fe400078e001b */
[----:B------:R-:W-:Y:S01]  /*1cca0*/  IMAD.MOV.U32 R17, RZ, RZ, R7 ;  /* 0x000000ffff117224 */ /* 0x000fe200078e0007 */
[----:B------:R-:W3:Y:S04]  /*1ccb0*/  LDL.LU R27, [R1+0x38d8] ;  /* 0x0038d800011b7983 */ /* 0x000ee80000300800 */
[----:B------:R0:W-:Y:S04]  /*1ccc0*/  STL.64 [R1+0x3800], R16 ;  /* 0x0038001001007387 */ /* 0x0001e80000100a00 */
[----:B0-----:R-:W2:Y:S01]  /*1ccd0*/  LDL.LU.64 R16, [R1+0x8f0] ;  /* 0x0008f00001107983 */ /* 0x001ea20000300a00 */
[----:B------:R-:W2:Y:S02]  /*1cce0*/  LDL.LU.64 R18, [R1+0x8f8] ;  /* 0x0008f80001127983 */ /* 0x000ea40000300a00 */
[----:B------:R-:W-:Y:S01]  /*1ccf0*/  STL.64 [R1+0x37c0], R8 ;  /* 0x0037c00801007387 */ /* 0x000fe20000100a00 */
[----:B--2---:R-:W-:Y:S01]  /*1cd00*/  HMMA.16816.F32.BF16 R16, R20, R4, R16 ;  /* 0x000000041410723c */ /* 0x004fe20000041810 */
[----:B------:R-:W2:Y:S01]  /*1cd10*/  LDL.LU.64 R20, [R1+0xce0] ;  /* 0x000ce00001147983 */ /* 0x000ea20000300a00 */
[----:B------:R-:W2:Y:S11]  /*1cd20*/  LDL.LU.64 R22, [R1+0xce8] ;  /* 0x000ce80001167983 */ /* 0x000eb60000300a00 */
[----:B------:R-:W-:Y:S10]  /*1cd30*/  @!UPT UIADD3 URZ, URZ, URZ, URZ ;  /* 0x0000003f3f3ff290 */ /* 0x000ff4000fffe03f */
[----:B------:R0:W-:Y:S01]  /*1cd40*/  STL.64 [R1+0x8f0], R16 ;  /* 0x0008f01001007387 */ /* 0x0001e20000100a00 */
[----:B------:R-:W-:Y:S02]  /*1cd50*/  STL.64 [R1+0x8f8], R18 ;  /* 0x0008f81201007387 */ /* 0x000fe40000100a00 */
[----:B0-----:R-:W-:Y:S02]  /*1cd60*/  IMAD.MOV.U32 R16, RZ, RZ, R3 ;  /* 0x000000ffff107224 */ /* 0x001fe400078e0003 */
[----:B------:R-:W-:-:S05]  /*1cd70*/  IMAD.MOV.U32 R17, RZ, RZ, R0 ;  /* 0x000000ffff117224 */ /* 0x000fca00078e0000 */
[----:B------:R0:W-:Y:S04]  /*1cd80*/  STL.64 [R1+0x3818], R16 ;  /* 0x0038181001007387 */ /* 0x0001e80000100a00 */
[----:B0-----:R-:W3:Y:S01]  /*1cd90*/  LDL.LU.64 R16, [R1+0xfb0] ;  /* 0x000fb00001107983 */ /* 0x001ee20000300a00 */
[----:B------:R-:W3:Y:S02]  /*1cda0*/  LDL.LU.64 R18, [R1+0xfb8] ;  /* 0x000fb80001127983 */ /* 0x000ee40000300a00 */
[----:B------:R-:W2:Y:S02]  /*1cdb0*/  LDL.LU.64 R14, [R1+0x38d0] ;  /* 0x0038d000010e7983 */ /* 0x000ea40000300a00 */
[----:B------:R-:W-:Y:S02]  /*1cdc0*/  IMAD.MOV.U32 R3, RZ, RZ, R12 ;  /* 0x000000ffff037224 */ /* 0x000fe400078e000c */
[----:B------:R-:W-:Y:S01]  /*1cdd0*/  IMAD.MOV.U32 R0, RZ, RZ, R13 ;  /* 0x000000ffff007224 */ /* 0x000fe200078e000d */
[----:B---3--:R-:W-:Y:S01]  /*1cde0*/  HMMA.16816.F32.BF16 R16, R24, R12, R16 ;  /* 0x0000000c1810723c */ /* 0x008fe20000041810 */
[----:B------:R-:W3:Y:S11]  /*1cdf0*/  LDL.LU.64 R12, [R1+0x38c8] ;  /* 0x0038c800010c7983 */ /* 0x000ef60000300a00 */
[----:B------:R-:W-:Y:S11]  /*1ce00*/  @!UPT UIADD3 URZ, URZ, URZ, URZ ;  /* 0x0000003f3f3ff290 */ /* 0x000ff6000fffe03f */
[----:B------:R2:W-:Y:S01]  /*1ce10*/  STL [R1+0xfb4], R17 ;  /* 0x000fb41101007387 */ /* 0x0005e20000100800 */
[----:B------:R-:W-:Y:S02]  /*1ce20*/  IMAD.MOV.U32 R7, RZ, RZ, R16 ;  /* 0x000000ffff077224 */ /* 0x000fe400078e0010 */
[----:B------:R-:W-:Y:S02]  /*1ce30*/  IMAD.MOV.U32 R16, RZ, RZ, R2 ;  /* 0x000000ffff107224 */ /* 0x000fe400078e0002 */
[----:B------:R-:W-:Y:S01]  /*1ce40*/  STL.64 [R1+0xfb8], R18 ;  /* 0x000fb81201007387 */ /* 0x000fe20000100a00 */
[----:B------:R-:W3:Y:S01]  /*1ce50*/  LDL.LU R2, [R1+0x38c4] ;  /* 0x0038c40001027983 */ /* 0x000ee20000300800 */
[----:B--2---:R-:W-:-:S05]  /*1ce60*/  IMAD.MOV.U32 R17, RZ, RZ, R15 ;  /* 0x000000ffff117224 */ /* 0x004fca00078e000f */
[----:B------:R0:W-:Y:S02]  /*1ce70*/  STL.64 [R1+0x3830], R16 ;  /* 0x0038301001007387 */ /* 0x0001e40000100a00 */
[----:B0-----:R-:W-:Y:S02]  /*1ce80*/  IMAD.MOV.U32 R16, RZ, RZ, R14 ;  /* 0x000000ffff107224 */ /* 0x001fe400078e000e */
[----:B------:R-:W-:-:S05]  /*1ce90*/  IMAD.MOV.U32 R17, RZ, RZ, R6 ;  /* 0x000000ffff117224 */ /* 0x000fca00078e0006 */
[----:B------:R0:W-:Y:S04]  /*1cea0*/  STL.64 [R1+0x3848], R16 ;  /* 0x0038481001007387 */ /* 0x0001e80000100a00 */
[----:B0-----:R-:W2:Y:S01]  /*1ceb0*/  LDL.64 R16, [R1+0xa0] ;  /* 0x0000a00001107983 */ /* 0x001ea20000100a00 */
[----:B------:R0:W-:Y:S02]  /*1cec0*/  STL [R1+0x2ba8], R7 ;  /* 0x002ba80701007387 */ /* 0x0001e40000100800 */
[----:B----4-:R-:W-:Y:S02]  /*1ced0*/  IMAD.MOV.U32 R8, RZ, RZ, R11 ;  /* 0x000000ffff087224 */ /* 0x010fe400078e000b */
[----:B------:R-:W-:Y:S01]  /*1cee0*/  IMAD.MOV.U32 R9, RZ, RZ, R10 ;  /* 0x000000ffff097224 */ /* 0x000fe200078e000a */
[----:B--2---:R-:W-:Y:S01]  /*1cef0*/  HMMA.16816.F32.BF16 R20, R24, R16, R20 ;  /* 0x000000101814723c */ /* 0x004fe20000041814 */
[----:B------:R-:W-:-:S02]  /*1cf00*/  IMAD.MOV.U32 R14, RZ, RZ, R16 ;  /* 0x000000ffff0e7224 */ /* 0x000fc400078e0010 */
[----:B0-----:R-:W-:-:S04]  /*1cf10*/  IMAD.MOV.U32 R7, RZ, RZ, R17 ;  /* 0x000000ffff077224 */ /* 0x001fc800078e0011 */
[----:B------:R-:W-:Y:S02]  /*1cf20*/  IMAD.MOV.U32 R16, RZ, RZ, R28 ;  /* 0x000000ffff107224 */ /* 0x000fe400078e001c */
[----:B------:R-:W-:Y:S11]  /*1cf30*/  IMAD.MOV.U32 R17, RZ, RZ, R29 ;  /* 0x000000ffff117224 */ /* 0x000ff600078e001d */
[----:B------:R-:W-:Y:S03]  /*1cf40*/  @!UPT UIADD3 URZ, URZ, URZ, URZ ;  /* 0x0000003f3f3ff290 */ /* 0x000fe6000fffe03f */
[----:B------:R-:W-:Y:S01]  /*1cf50*/  STL [R1+0xce4], R21 ;  /* 0x000ce41501007387 */ /* 0x000fe20000100800 */
[----:B------:R-:W-:Y:S02]  /*1cf60*/  STL [R1+0xce8], R22 ;  /* 0x000ce81601007387 */ /* 0x000fe40000100800 */
[----:B------:R-:W2:Y:S02]  /*1cf70*/  LDL.LU R28, [R1+0x38c0] ;  /* 0x0038c000011c7983 */ /* 0x000ea40000300800 */
[----:B------:R-:W4:Y:S01]  /*1cf80*/  LDL.LU R29, [R1+0x38bc] ;  /* 0x0038bc00011d7983 */ /* 0x000f220000300800 */
[----:B------:R-:W-:Y:S01]  /*1cf90*/  STL.64 [R1+0x3860], R16 ;  /* 0x0038601001007387 */ /* 0x000fe20000100a00 */
[----:B------:R-:W2:Y:S02]  /*1cfa0*/  LDL.LU R11, [R1+0x38b8] ;  /* 0x0038b800010b7983 */ /* 0x000ea40000300800 */
[----:B------:R-:W2:Y:S02]  /*1cfb0*/  LDL.LU R10, [R1+0x38b4] ;  /* 0x0038b400010a7983 */ /* 0x000ea40000300800 */
[----:B------:R0:W-:Y:S02]  /*1cfc0*/  STL.64 [R1+0x3868], R8 ;  /* 0x0038680801007387 */ /* 0x0001e40000100a00 */
[----:B0-----:R-:W2:Y:S01]  /*1cfd0*/  LDL R8, [R1+0x70] ;  /* 0x0000700001087983 */ /* 0x001ea20000100800 */
[----:B---3--:R-:W-:-:S02]  /*1cfe0*/  IMAD.MOV.U32 R9, RZ, RZ, R2 ;  /* 0x000000ffff097224 */ /* 0x008fc400078e0002 */
[----:B------:R-:W3:Y:S03]  /*1cff0*/  LDL.LU R2, [R1+0x38b0] ;  /* 0x0038b00001027983 */ /* 0x000ee60000300800 */
[----:B--2---:R4:W-:Y:S02]  /*1d000*/  STL.64 [R1+0x3880], R8 ;  /* 0x0038800801007387 */ /* 0x0049e40000100a00 */
[----:B----4-:R-:W-:Y:S02]  /*1d010*/  IMAD.MOV.U32 R8, RZ, RZ, R29 ;  /* 0x000000ffff087224 */ /* 0x010fe400078e001d */
[----:B------:R-:W-:-:S05]  /*1d020*/  IMAD.MOV.U32 R9, RZ, RZ, R28 ;  /* 0x000000ffff097224 */ /* 0x000fca00078e001c */
[----:B------:R-:W-:Y:S01]  /*1d030*/  STL.64 [R1+0x3898], R8 ;  /* 0x0038980801007387 */ /* 0x000fe20000100a00 */
[----:B------:R-:W2:Y:S02]  /*1d040*/  LDL.LU.64 R16, [R1+0x8a0] ;  /* 0x0008a00001107983 */ /* 0x000ea40000300a00 */
[----:B------:R-:W4:Y:S02]  /*1d050*/  LDL.LU.64 R18, [R1+0x8a8] ;  /* 0x0008a80001127983 */ /* 0x000f240000300a00 */
[----:B----4-:R-:W-:Y:S01]  /*1d060*/  STL.64 [R1+0x3878], R18 ;  /* 0x0038781201007387 */ /* 0x010fe20000100a00 */
[----:B--2---:R0:W-:Y:S03]  /*1d070*/  STL.64 [R1+0x3870], R16 ;  /* 0x0038701001007387 */ /* 0x0041e60000100a00 */
[----:B0-----:R-:W2:Y:S01]  /*1d080*/  LDL.LU.64 R16, [R1+0x8b0] ;  /* 0x0008b00001107983 */ /* 0x001ea20000300a00 */
[----:B------:R-:W4:Y:S03]  /*1d090*/  LDL.LU.64 R18, [R1+0x8b8] ;  /* 0x0008b80001127983 */ /* 0x000f260000300a00 */
[----:B----4-:R-:W-:Y:S01]  /*1d0a0*/  STL.64 [R1+0x3890], R18 ;  /* 0x0038901201007387 */ /* 0x010fe20000100a00 */
[----:B--2---:R0:W-:Y:S03]  /*1d0b0*/  STL.64 [R1+0x3888], R16 ;  /* 0x0038881001007387 */ /* 0x0041e60000100a00 */
[----:B0-----:R-:W2:Y:S01]  /*1d0c0*/  LDL.LU.64 R16, [R1+0xcc0] ;  /* 0x000cc00001107983 */ /* 0x001ea20000300a00 */
[----:B------:R-:W4:Y:S02]  /*1d0d0*/  LDL.LU.64 R18, [R1+0xcc8] ;  /* 0x000cc80001127983 */ /* 0x000f240000300a00 */
[----:B------:R-:W-:-:S02]  /*1d0e0*/  IMAD.MOV.U32 R15, RZ, RZ, R20 ;  /* 0x000000ffff0f7224 */ /* 0x000fc400078e0014 */
[----:B------:R-:W-:Y:S01]  /*1d0f0*/  IMAD.MOV.U32 R6, RZ, RZ, R23 ;  /* 0x000000ffff067224 */ /* 0x000fe200078e0017 */
[----:B----4-:R-:W-:Y:S01]  /*1d100*/  STL.64 [R1+0x38a8], R18 ;  /* 0x0038a81201007387 */ /* 0x010fe20000100a00 */
[----:B--2---:R0:W-:Y:S03]  /*1d110*/  STL.64 [R1+0x38a0], R16 ;  /* 0x0038a01001007387 */ /* 0x0041e60000100a00 */
[----:B0-----:R-:W2:Y:S01]  /*1d120*/  LDL.LU.64 R16, [R1+0xcd0] ;  /* 0x000cd00001107983 */ /* 0x001ea20000300a00 */
[----:B------:R-:W2:Y:S02]  /*1d130*/  LDL.LU.64 R18, [R1+0xcd8] ;  /* 0x000cd80001127983 */ /* 0x000ea40000300a00 */
[----:B------:R-:W4:Y:S02]  /*1d140*/  LDL.LU.64 R20, [R1+0x830] ;  /* 0x0008300001147983 */ /* 0x000f240000300a00 */
[----:B------:R-:W2:Y:S02]  /*1d150*/  LDL.LU.64 R22, [R1+0x838] ;  /* 0x0008380001167983 */ /* 0x000ea40000300a00 */
[----:B--2---:R-:W-:Y:S01]  /*1d160*/  STL.64 [R1+0x37e0], R22 ;  /* 0x0037e01601007387 */ /* 0x004fe20000100a00 */
[----:B----4-:R0:W-:Y:S03]  /*1d170*/  STL.64 [R1+0x37d8], R20 ;  /* 0x0037d81401007387 */ /* 0x0101e60000100a00 */
[----:B0-----:R-:W2:Y:S01]  /*1d180*/  LDL.LU.64 R20, [R1+0x840] ;  /* 0x0008400001147983 */ /* 0x001ea20000300a00 */
[----:B------:R-:W4:Y:S03]  /*1d190*/  LDL.LU.64 R22, [R1+0x848] ;  /* 0x0008480001167983 */ /* 0x000f260000300a00 */
[----:B----4-:R-:W-:Y:S01]  /*1d1a0*/  STL.64 [R1+0x37f8], R22 ;  /* 0x0037f81601007387 */ /* 0x010fe20000100a00 */
[----:B--2---:R0:W-:Y:S03]  /*1d1b0*/  STL.64 [R1+0x37f0], R20 ;  /* 0x0037f01401007387 */ /* 0x0041e60000100a00 */
        /* <DEDUP_REMOVED lines=11> */
[----:B------:R-:W-:-:S07]  /*1d270*/  IMAD.MOV.U32 R9, RZ, RZ, R10 ;  /* 0x000000ffff097224 */ /* 0x000fce00078e000a */
[C---:B------:R-:W-:Y:S01]  /*1d280*/  HMMA.16816.F32.BF16 R8, R24.reuse, R8, R16 ;  /* 0x000000081808723c */ /* 0x040fe20000041810 */
[----:B----4-:R-:W-:Y:S01]  /*1d290*/  STL.64 [R1+0x3840], R22 ;  /* 0x0038401601007387 */ /* 0x010fe20000100a00 */
[----:B--2---:R0:W-:Y:S03]  /*1d2a0*/  STL.64 [R1+0x3838], R20 ;  /* 0x0038381401007387 */ /* 0x0041e60000100a00 */
[----:B0-----:R-:W2:Y:S01]  /*1d2b0*/  LDL.LU.64 R20, [R1+0x880] ;  /* 0x0008800001147983 */ /* 0x001ea20000300a00 */
[----:B------:R-:W4:Y:S03]  /*1d2c0*/  LDL.LU.64 R22, [R1+0x888] ;  /* 0x0008880001167983 */ /* 0x000f260000300a00 */
[----:B----4-:R-:W-:Y:S01]  /*1d2d0*/  STL.64 [R1+0x3858], R22 ;  /* 0x0038581601007387 */ /* 0x010fe20000100a00 */
[----:B--2---:R0:W-:Y:S03]  /*1d2e0*/  STL.64 [R1+0x3850], R20 ;  /* 0x0038501401007387 */ /* 0x0041e60000100a00 */
[----:B0-----:R-:W2:Y:S01]  /*1d2f0*/  LDL.LU.64 R20, [R1+0x890] ;  /* 0x0008900001147983 */ /* 0x001ea20000300a00 */
[----:B------:R-:W2:Y:S02]  /*1d300*/  LDL.LU.64 R22, [R1+0x898] ;  /* 0x0008980001167983 */ /* 0x000ea40000300a00 */
[----:B------:R-:W-:Y:S02]  /*1d310*/  STL [R1+0x2bf8], R15 ;  /* 0x002bf80f01007387 */ /* 0x000fe40000100800 */
[----:B------:R-:W-:Y:S01]  /*1d320*/  STL [R1+0x2bac], R6 ;  /* 0x002bac0601007387 */ /* 0x000fe20000100800 */
[----:B------:R-:W4:Y:S01]  /*1d330*/  LDL.LU.64 R18, [R1+0x38a8] ;  /* 0x0038a80001127983 */ /* 0x000f220000300a00 */
[----:B------:R-:W4:Y:S03]  /*1d340*/  LDL.LU.64 R16, [R1+0x38a0] ;  /* 0x0038a00001107983 */ /* 0x000f260000300a00 */
[----:B------:R0:W-:Y:S02]  /*1d350*/  STL.64 [R1+0xcd0], R8 ;  /* 0x000cd00801007387 */ /* 0x0001e40000100a00 */
[----:B------:R4:W-:Y:S01]  /*1d360*/  STL.64 [R1+0xcd8], R10 ;  /* 0x000cd80a01007387 */ /* 0x0009e20000100a00 */
[----:B0-----:R-:W4:Y:S02]  /*1d370*/  LDL.LU.64 R8, [R1+0x3898] ;  /* 0x0038980001087983 */ /* 0x001f240000300a00 */
[C---:B----4-:R-:W-:Y:S02]  /*1d380*/  HMMA.16816.F32.BF16 R8, R24.reuse, R8, R16 ;  /* 0x000000081808723c */ /* 0x050fe40000041810 */
[----:B------:R-:W4:Y:S01]  /*1d390*/  LDL.LU.64 R18, [R1+0x3890] ;  /* 0x0038900001127983 */ /* 0x000f220000300a00 */
[----:B------:R-:W4:Y:S11]  /*1d3a0*/  LDL.LU.64 R16, [R1+0x3888] ;  /* 0x0038880001107983 */ /* 0x000f360000300a00 */
[----:B------:R-:W-:Y:S09]  /*1d3b0*/  @!UPT UIADD3 URZ, URZ, URZ, URZ ;  /* 0x0000003f3f3ff290 */ /* 0x000ff2000fffe03f */
[----:B------:R0:W-:Y:S01]  /*1d3c0*/  STL.64 [R1+0xcc0], R8 ;  /* 0x000cc00801007387 */ /* 0x0001e20000100a00 */
[----:B------:R4:W-:Y:S03]  /*1d3d0*/  STL.64 [R1+0xcc8], R10 ;  /* 0x000cc80a01007387 */ /* 0x0009e60000100a00 */
        /* <DEDUP_REMOVED lines=9> */
[----:B------:R-:W2:Y:S11]  /*1d470*/  LDL.LU.64 R16, [R1+0x3860] ;  /* 0x0038600001107983 */ /* 0x000eb60000300a00 */
[----:B------:R-:W-:Y:S10]  /*1d480*/  @!UPT UIADD3 URZ, URZ, URZ, URZ ;  /* 0x0000003f3f3ff290 */ /* 0x000ff4000fffe03f */
[----:B------:R0:W-:Y:S01]  /*1d490*/  STL.64 [R1+0x8a0], R8 ;  /* 0x0008a00801007387 */ /* 0x0001e20000100a00 */
[----:B------:R1:W-:Y:S03]  /*1d4a0*/  STL.64 [R1+0x8a8], R10 ;  /* 0x0008a80a01007387 */ /* 0x0003e60000100a00 */
[----:B0-----:R-:W4:Y:S01]  /*1d4b0*/  LDL.LU.64 R8, [R1+0x820] ;  /* 0x0008200001087983 */ /* 0x001f220000300a00 */
[----:B-1----:R-:W4:Y:S01]  /*1d4c0*/  LDL.LU.64 R10, [R1+0x828] ;  /* 0x00082800010a7983 */ /* 0x002f220000300a00 */
[C---:B--2---:R-:W-:Y:S02]  /*1d4d0*/  HMMA.16816.F32.BF16 R16, R24.reuse, R16, R20 ;  /* 0x000000101810723c */ /* 0x044fe40000041814 */
[----:B------:R-:W2:Y:S01]  /*1d4e0*/  LDL.LU.64 R22, [R1+0x3858] ;  /* 0x0038580001167983 */ /* 0x000ea20000300a00 */
[----:B------:R-:W2:Y:S11]  /*1d4f0*/  LDL.LU.64 R20, [R1+0x3850] ;  /* 0x0038500001147983 */ /* 0x000eb60000300a00 */
[----:B------:R-:W-:Y:S09]  /*1d500*/  @!UPT UIADD3 URZ, URZ, URZ, URZ ;  /* 0x0000003f3f3ff290 */ /* 0x000ff2000fffe03f */
[----:B------:R0:W-:Y:S01]  /*1d510*/  STL.64 [R1+0x890], R16 ;  /* 0x0008901001007387 */ /* 0x0001e20000100a00 */
[----:B------:R2:W-:Y:S03]  /*1d520*/  STL.64 [R1+0x898], R18 ;  /* 0x0008981201007387 */ /* 0x0005e60000100a00 */
[----:B0-----:R-:W2:Y:S02]  /*1d530*/  LDL.LU.64 R16, [R1+0x3848] ;  /* 0x0038480001107983 */ /* 0x001ea40000300a00 */
        /* <DEDUP_REMOVED lines=32> */
[----:B------:R-:W-:Y:S01]  /*1d740*/  STL.64 [R1+0x840], R16 ;  /* 0x0008401001007387 */ /* 0x000fe20000100a00 */
[----:B------:R0:W-:Y:S03]  /*1d750*/  STL.64 [R1+0x848], R18 ;  /* 0x0008481201007387 */ /* 0x0001e60000100a00 */
[----:B0-----:R-:W2:Y:S01]  /*1d760*/  LDL.LU.64 R18, [R1+0x37d0] ;  /* 0x0037d00001127983 */ /* 0x001ea20000300a00 */
[----:B------:R-:W2:Y:S01]  /*1d770*/  LDL.LU.64 R16, [R1+0x37c8] ;  /* 0x0037c80001107983 */ /* 0x000ea20000300a00 */
[C---:B----4-:R-:W-:Y:S08]  /*1d780*/  HMMA.16816.F32.BF16 R8, R24.reuse, R12, R8 ;  /* 0x0000000c1808723c */ /* 0x050ff00000041808 */
[----:B--2---:R-:W-:Y:S01]  /*1d790*/  HMMA.16816.F32.BF16 R20, R24, R16, R20 ;  /* 0x000000101814723c */ /* 0x004fe20000041814 */
[----:B------:R-:W-:Y:S01]  /*1d7a0*/  STL.64 [R1+0x3728], R18 ;  /* 0x0037281201007387 */ /* 0x000fe20000100a00 */
[----:B------:R0:W-:Y:S05]  /*1d7b0*/  STL.64 [R1+0x3720], R16 ;  /* 0x0037201001007387 */ /* 0x0001ea0000100a00 */
[----:B0-----:R-:W-:-:S02]  /*1d7c0*/  IMAD.MOV.U32 R16, RZ, RZ, R14 ;  /* 0x000000ffff107224 */ /* 0x001fc400078e000e */
[----:B------:R-:W-:Y:S11]  /*1d7d0*/  IMAD.MOV.U32 R17, RZ, RZ, R7 ;  /* 0x000000ffff117224 */ /* 0x000ff600078e0007 */
[----:B------:R-:W-:Y:S03]  /*1d7e0*/  @!UPT UIADD3 URZ, URZ, URZ, URZ ;  /* 0x0000003f3f3ff290 */ /* 0x000fe6000fffe03f */
[----:B------:R0:W-:Y:S01]  /*1d7f0*/  STL.64 [R1+0x830], R20 ;  /* 0x0008301401007387 */ /* 0x0001e20000100a00 */
[----:B------:R1:W-:Y:S03]  /*1d800*/  STL.64 [R1+0x838], R22 ;  /* 0x0008381601007387 */ /* 0x0003e60000100a00 */
[----:B0-----:R-:W2:Y:S01]  /*1d810*/  LDL.LU.64 R20, [R1+0x130] ;  /* 0x0001300001147983 */ /* 0x001ea20000300a00 */
[----:B-1----:R-:W2:Y:S02]  /*1d820*/  LDL.LU.64 R22, [R1+0x138] ;  /* 0x0001380001167983 */ /* 0x002ea40000300a00 */
[----:B------:R-:W-:Y:S02]  /*1d830*/  STL.64 [R1+0x37a8], R16 ;  /* 0x0037a81001007387 */ /* 0x000fe40000100a00 */
[----:B------:R0:W-:Y:S01]  /*1d840*/  STL.64 [R1+0x820], R8 ;  /* 0x0008200801007387 */ /* 0x0001e20000100a00 */
[----:B------:R-:W-:Y:S04]  /*1d850*/  STL.64 [R1+0x828], R10 ;  /* 0x0008280a01007387 */ /* 0x000fe80000100a00 */
[----:B0-----:R-:W4:Y:S01]  /*1d860*/  LDL.LU.64 R8, [R1+0x37c0] ;  /* 0x0037c00001087983 */ /* 0x001f220000300a00 */
[----:B------:R-:W-:Y:S02]  /*1d870*/  STL [R1+0x3704], R12 ;  /* 0x0037040c01007387 */ /* 0x000fe40000100800 */
[----:B------:R0:W-:Y:S02]  /*1d880*/  STL [R1+0x3700], R13 ;  /* 0x0037000d01007387 */ /* 0x0001e40000100800 */
[----:B0-----:R-:W2:Y:S04]  /*1d890*/  LDL.64 R12, [R1+0x90] ;  /* 0x00009000010c7983 */ /* 0x001ea80000100a00 */
[----:B--2---:R0:W-:Y:S04]  /*1d8a0*/  STL.64 [R1+0x37a0], R12 ;  /* 0x0037a00c01007387 */ /* 0x0041e80000100a00 */
[----:B0-----:R-:W4:Y:S01]  /*1d8b0*/  LDL.LU.64 R12, [R1+0x810] ;  /* 0x00081000010c7983 */ /* 0x001f220000300a00 */
[----:B------:R-:W4:Y:S02]  /*1d8c0*/  LDL.LU.64 R14, [R1+0x818] ;  /* 0x00081800010e7983 */ /* 0x000f240000300a00 */
[C---:B----4-:R-:W-:Y:S11]  /*1d8d0*/  HMMA.16816.F32.BF16 R12, R24.reuse, R8, R12 ;  /* 0x00000008180c723c */ /* 0x050ff6000004180c */
[----:B------:R-:W-:Y:S11]  /*1d8e0*/  @!UPT UIADD3 URZ, URZ, URZ, URZ ;  /* 0x0000003f3f3ff290 */ /* 0x000ff6000fffe03f */
[----:B------:R-:W-:Y:S01]  /*1d8f0*/  @!UPT UIADD3 URZ, URZ, URZ, URZ ;  /* 0x0000003f3f3ff290 */ /* 0x000fe2000fffe03f */
[----:B------:R0:W-:Y:S01]  /*1d900*/  STL.64 [R1+0x810], R12 ;  /* 0x0008100c01007387 */ /* 0x0001e20000100a00 */
[----:B------:R1:W-:Y:S03]  /*1d910*/  STL.64 [R1+0x818], R14 ;  /* 0x0008180e01007387 */ /* 0x0003e60000100a00 */
[----:B0-----:R-:W2:Y:S01]  /*1d920*/  LDL.LU.64 R12, [R1+0xca0] ;  /* 0x000ca000010c7983 */ /* 0x001ea20000300a00 */
[----:B-1----:R-:W4:Y:S02]  /*1d930*/  LDL.LU.64 R14, [R1+0xca8] ;  /* 0x000ca800010e7983 */ /* 0x002f240000300a00 */
[----:B------:R-:W-:Y:S02]  /*1d940*/  IMAD.MOV.U32 R16, RZ, RZ, R3 ;  /* 0x000000ffff107224 */ /* 0x000fe400078e0003 */
[----:B------:R-:W-:Y:S01]  /*1d950*/  IMAD.MOV.U32 R17, RZ, RZ, R0 ;  /* 0x000000ffff117224 */ /* 0x000fe200078e0000 */
[----:B----4-:R-:W-:Y:S01]  /*1d960*/  STL.64 [R1+0x37b8], R14 ;  /* 0x0037b80e01007387 */ /* 0x010fe20000100a00 */
[----:B--2---:R0:W-:Y:S03]  /*1d970*/  STL.64 [R1+0x37b0], R12 ;  /* 0x0037b00c01007387 */ /* 0x0041e60000100a00 */
[----:B0-----:R-:W2:Y:S01]  /*1d980*/  LDL.LU.64 R12, [R1+0xcb0] ;  /* 0x000cb000010c7983 */ /* 0x001ea20000300a00 */
[----:B------:R-:W2:Y:S02]  /*1d990*/  LDL.LU.64 R14, [R1+0xcb8] ;  /* 0x000cb800010e7983 */ /* 0x000ea40000300a00 */
[----:B------:R-:W-:Y:S02]  /*1d9a0*/  STL [R1+0x36f8], R8 ;  /* 0x0036f80801007387 */ /* 0x000fe40000100800 */
[----:B------:R0:W-:Y:S02]  /*1d9b0*/  STL [R1+0x36f4], R9 ;  /* 0x0036f40901007387 */ /* 0x0001e40000100800 */
[----:B0-----:R-:W-:Y:S01]  /*1d9c0*/  HMMA.16816.F32.BF16 R8, R24, R4, R20 ;  /* 0x000000041808723c */ /* 0x001fe20000041814 */
[----:B---3--:R-:W-:Y:S04]  /*1d9d0*/  LDSM.16.MT88.4 R20, [R2+0x8100] ;  /* 0x008100000214783b */ /* 0x008fe80000004200 */
[----:B------:R-:W0:Y:S04]  /*1d9e0*/  LDSM.16.MT88.4 R24, [R2+0x8180] ;  /* 0x008180000218783b */ /* 0x000e280000004200 */
[----:B------:R-:W-:Y:S01]  /*1d9f0*/  STL [R1+0x36f0], R4 ;  /* 0x0036f00401007387 */ /* 0x000fe20000100800 */
[----:B------:R1:W-:Y:S11]  /*1da00*/  STL [R1+0x36ec], R5 ;  /* 0x0036ec0501007387 */ /* 0x0003f60000100800 */
[----:B------:R-:W-:Y:S02]  /*1da10*/  @!UPT UIADD3 URZ, URZ, URZ, URZ ;  /* 0x0000003f3f3ff290 */ /* 0x000fe4000fffe03f */
[----:B------:R3:W-:Y:S01]  /*1da20*/  STL.64 [R1+0x130], R8 ;  /* 0x0001300801007387 */ /* 0x0007e20000100a00 */
[----:B------:R4:W-:Y:S02]  /*1da30*/  STL.64 [R1+0x138], R10 ;  /* 0x0001380a01007387 */ /* 0x0009e40000100a00 */
[----:B-1----:R-:W2:Y:S02]  /*1da40*/  LDL.LU.64 R4, [R1+0xc90] ;  /* 0x000c900001047983 */ /* 0x002ea40000300a00 */
[----:B------:R-:W2:Y:S01]  /*1da50*/  LDL.LU.64 R6, [R1+0xc98] ;  /* 0x000c980001067983 */ /* 0x000ea20000300a00 */
[----:B---3--:R-:W3:Y:S01]  /*1da60*/  LDL.LU.64 R8, [R1+0xc80] ;  /* 0x000c800001087983 */ /* 0x008ee20000300a00 */
[----:B----4-:R-:W3:Y:S03]  /*1da70*/  LDL.LU.64 R10, [R1+0xc88] ;  /* 0x000c8800010a7983 */ /* 0x010ee60000300a00 */
[----:B0-----:R-:W-:Y:S01]  /*1da80*/  STL [R1+0x3708], R25 ;  /* 0x0037081901007387 */ /* 0x001fe20000100800 */
[----:B------:R-:W-:Y:S02]  /*1da90*/  STL [R1+0x36fc], R26 ;  /* 0x0036fc1a01007387 */ /* 0x000fe40000100800 */
[----:B------:R-:W-:Y:S02]  /*1daa0*/  STL [R1+0x36e8], R27 ;  /* 0x0036e81b01007387 */ /* 0x000fe40000100800 */
[----:B------:R0:W-:Y:S02]  /*1dab0*/  STL [R1+0x3770], R24 ;  /* 0x0037701801007387 */ /* 0x0001e40000100800 */
[----:B0-----:R-:W3:Y:S01]  /*1dac0*/  LDL.64 R24, [R1+0x80] ;  /* 0x0000800001187983 */ /* 0x001ee20000100a00 */
[C---:B--2---:R-:W-:Y:S03]  /*1dad0*/  HMMA.16816.F32.BF16 R16, R20.reuse, R16, R12 ;  /* 0x000000101410723c */ /* 0x044fe6000004180c */
[----:B------:R-:W2:Y:S01]  /*1dae0*/  LDL.LU.64 R14, [R1+0x37b8] ;  /* 0x0037b800010e7983 */ /* 0x000ea20000300a00 */
[----:B------:R-:W2:Y:S11]  /*1daf0*/  LDL.LU.64 R12, [R1+0x37b0] ;  /* 0x0037b000010c7983 */ /* 0x000eb60000300a00 */
[----:B------:R-:W-:Y:S08]  /*1db00*/  @!UPT UIADD3 URZ, URZ, URZ, URZ ;  /* 0x0000003f3f3ff290 */ /* 0x000ff0000fffe03f */
[----:B------:R0:W-:Y:S01]  /*1db10*/  STL.64 [R1+0xcb0], R16 ;  /* 0x000cb01001007387 */ /* 0x0001e20000100a00 */
[----:B------:R2:W-:Y:S03]  /*1db20*/  STL.64 [R1+0xcb8], R18 ;  /* 0x000cb81201007387 */ /* 0x0005e60000100a00 */
[----:B0-----:R-:W2:Y:S02]  /*1db30*/  LDL.LU.64 R16, [R1+0x37a8] ;  /* 0x0037a80001107983 */ /* 0x001ea40000300a00 */
[----:B--2---:R-:W-:Y:S02]  /*1db40*/  HMMA.16816.F32.BF16 R16, R20, R16, R12 ;  /* 0x000000101410723c */ /* 0x004fe4000004180c */
[----:B------:R-:W2:Y:S11]  /*1db50*/  LDL.LU.64 R12, [R1+0x37a0] ;  /* 0x0037a000010c7983 */ /* 0x000eb60000300a00 */
[----:B------:R-:W-:Y:S10]  /*1db60*/  @!UPT UIADD3 URZ, URZ, URZ, URZ ;  /* 0x0000003f3f3ff290 */ /* 0x000ff4000fffe03f */
[----:B------:R0:W-:Y:S01]  /*1db70*/  STL.64 [R1+0xca0], R16 ;  /* 0x000ca01001007387 */ /* 0x0001e20000100a00 */
[----:B------:R-:W-:Y:S03]  /*1db80*/  STL.64 [R1+0xca8], R18 ;  /* 0x000ca81201007387 */ /* 0x000fe60000100a00 */
[----:B0-----:R-:W4:Y:S04]  /*1db90*/  LDL.64 R16, [R1] ;  /* 0x0000000001107983 */ /* 0x001f280000100a00 */
[----:B----4-:R0:W-:Y:S04]  /*1dba0*/  STL.64 [R1+0x3740], R16 ;  /* 0x0037401001007387 */ /* 0x0101e80000100a00 */
[----:B0-----:R-:W4:Y:S04]  /*1dbb0*/  LDL.64 R16, [R1+0x10] ;  /* 0x0000100001107983 */ /* 0x001f280000100a00 */
[----:B----4-:R0:W-:Y:S04]  /*1dbc0*/  STL.64 [R1+0x3750], R16 ;  /* 0x0037501001007387 */ /* 0x0101e80000100a00 */
[----:B0-----:R-:W4:Y:S04]  /*1dbd0*/  LDL.64 R16, [R1+0x20] ;  /* 0x0000200001107983 */ /* 0x001f280000100a00 */
[----:B----4-:R0:W-:Y:S04]  /*1dbe0*/  STL.64 [R1+0x3760], R16 ;  /* 0x0037601001007387 */ /* 0x0101e80000100a00 */
[----:B0-----:R-:W4:Y:S01]  /*1dbf0*/  LDL.64 R16, [R1+0x30] ;  /* 0x0000300001107983 */ /* 0x001f220000100a00 */
[----:B--2---:R-:W-:-:S03]  /*1dc00*/  IMAD.MOV.U32 R0, RZ, RZ, R13 ;  /* 0x000000ffff007224 */ /* 0x004fc600078e000d */
[----:B----4-:R0:W-:Y:S02]  /*1dc10*/  STL.64 [R1+0x3778], R16 ;  /* 0x0037781001007387 */ /* 0x0101e40000100a00 */
[C---:B0-----:R-:W-:Y:S11]  /*1dc20*/  HMMA.16816.F32.BF16 R16, R20.reuse, R12, R4 ;  /* 0x0000000c1410723c */ /* 0x041ff60000041804 */
[----:B------:R-:W-:Y:S11]  /*1dc30*/  @!UPT UIADD3 URZ, URZ, URZ, URZ ;  /* 0x0000003f3f3ff290 */ /* 0x000ff6000fffe03f */
[----:B------:R-:W-:Y:S01]  /*1dc40*/  @!UPT UIADD3 URZ, URZ, URZ, URZ ;  /* 0x0000003f3f3ff290 */ /* 0x000fe2000fffe03f */
[----:B------:R-:W-:Y:S01]  /*1dc50*/  STL.64 [R1+0xc90], R16 ;  /* 0x000c901001007387 */ /* 0x000fe20000100a00 */
[----:B------:R3:W-:Y:S02]  /*1dc60*/  STL.64 [R1+0xc98], R18 ;  /* 0x000c981201007387 */ /* 0x0007e40000100a00 */
[C---:B---3--:R-:W-:Y:S01]  /*1dc70*/  HMMA.16816.F32.BF16 R16, R20.reuse, R24, R8 ;  /* 0x000000181410723c */ /* 0x048fe20000041808 */
[----:B------:R-:W-:Y:S02]  /*1dc80*/  IMAD.MOV.U32 R6, RZ, RZ, R12 ;  /* 0x000000ffff067224 */ /* 0x000fe400078e000c */
[----:B------:R-:W2:Y:S01]  /*1dc90*/  LDL.LU.64 R12, [R1+0xc70] ;  /* 0x000c7000010c7983 */ /* 0x000ea20000300a00 */
[----:B------:R-:W2:Y:S11]  /*1dca0*/  LDL.LU.64 R14, [R1+0xc78] ;  /* 0x000c7800010e7983 */ /* 0x000eb60000300a00 */
[----:B------:R-:W-:Y:S08]  /*1dcb0*/  @!UPT UIADD3 URZ, URZ, URZ, URZ ;  /* 0x0000003f3f3ff290 */ /* 0x000ff0000fffe03f */
[----:B------:R0:W-:Y:S01]  /*1dcc0*/  STL.64 [R1+0xc80], R16 ;  /* 0x000c801001007387 */ /* 0x0001e20000100a00 */
[----:B------:R1:W-:Y:S03]  /*1dcd0*/  STL.64 [R1+0xc88], R18 ;  /* 0x000c881201007387 */ /* 0x0003e60000100a00 */
[----:B0-----:R-:W3:Y:S01]  /*1dce0*/  LDL.LU.64 R16, [R1+0xc50] ;  /* 0x000c500001107983 */ /* 0x001ee20000300a00 */
[----:B-1----:R-:W4:Y:S02]  /*1dcf0*/  LDL.LU.64 R18, [R1+0xc58] ;  /* 0x000c580001127983 */ /* 0x002f240000300a00 */
[----:B------:R-:W-:Y:S02]  /*1dd00*/  IMAD.MOV.U32 R10, RZ, RZ, R24 ;  /* 0x000000ffff0a7224 */ /* 0x000fe400078e0018 */
[----:B------:R-:W-:Y:S01]  /*1dd10*/  IMAD.MOV.U32 R7, RZ, RZ, R25 ;  /* 0x000000ffff077224 */ /* 0x000fe200078e0019 */
[----:B----4-:R-:W-:Y:S01]  /*1dd20*/  STL.64 [R1+0x3788], R18 ;  /* 0x0037881201007387 */ /* 0x010fe20000100a00 */
[----:B---3--:R0:W-:Y:S03]  /*1dd30*/  STL.64 [R1+0x3780], R16 ;  /* 0x0037801001007387 */ /* 0x0081e60000100a00 */
[----:B0-----:R-:W3:Y:S01]  /*1dd40*/  LDL.64 R16, [R1+0x60] ;  /* 0x0000600001107983 */ /* 0x001ee20000100a00 */
[----:B------:R-:W4:Y:S02]  /*1dd50*/  LDL.LU.64 R24, [R1+0xc40] ;  /* 0x000c400001187983 */ /* 0x000f240000300a00 */
[----:B------:R-:W2:Y:S02]  /*1dd60*/  LDL.LU.64 R26, [R1+0xc48] ;  /* 0x000c4800011a7983 */ /* 0x000ea40000300a00 */
[----:B--2---:R-:W-:Y:S01]  /*1dd70*/  STL.64 [R1+0x3798], R26 ;  /* 0x0037981a01007387 */ /* 0x004fe20000100a00 */
[----:B----4-:R0:W-:Y:S03]  /*1dd80*/  STL.64 [R1+0x3790], R24 ;  /* 0x0037901801007387 */ /* 0x0101e60000100a00 */
[----:B0-----:R-:W2:Y:S01]  /*1dd90*/  LDL.LU.64 R24, [R1+0xc60] ;  /* 0x000c600001187983 */ /* 0x001ea20000300a00 */
[----:B------:R-:W2:Y:S02]  /*1dda0*/  LDL.LU.64 R26, [R1+0xc68] ;  /* 0x000c6800011a7983 */ /* 0x000ea40000300a00 */
[----:B------:R-:W-:Y:S02]  /*1ddb0*/  STL.64 [R1+0x3768], R6 ;  /* 0x0037680601007387 */ /* 0x000fe40000100a00 */
[----:B------:R-:W4:Y:S02]  /*1ddc0*/  LDL.64 R4, [R1+0x70] ;  /* 0x0000700001047983 */ /* 0x000f240000100a00 */
[----:B---3--:R-:W-:Y:S01]  /*1ddd0*/  IMAD.MOV.U32 R28, RZ, RZ, R16 ;  /* 0x000000ffff1c7224 */ /* 0x008fe200078e0010 */
[C---:B----4-:R-:W-:Y:S08]  /*1dde0*/  HMMA.16816.F32.BF16 R12, R20.reuse, R4, R12 ;  /* 0x00000004140c723c */ /* 0x050ff0000004180c */
[C---:B--2---:R-:W-:Y:S01]  /*1ddf0*/  HMMA.16816.F32.BF16 R24, R20.reuse, R16, R24 ;  /* 0x000000101418723c */ /* 0x044fe20000041818 */
[----:B------:R-:W-:Y:S11]  /*1de00*/  IMAD.MOV.U32 R11, RZ, RZ, R5 ;  /* 0x000000ffff0b7224 */ /* 0x000ff600078e0005 */
[----:B------:R-:W-:Y:S03]  /*1de10*/  @!UPT UIADD3 URZ, URZ, URZ, URZ ;  /* 0x0000003f3f3ff290 */ /* 0x000fe6000fffe03f */
[----:B------:R-:W-:Y:S01]  /*1de20*/  STL.64 [R1+0xc70], R12 ;  /* 0x000c700c01007387 */ /* 0x000fe20000100a00 */
[----:B------:R0:W-:Y:S02]  /*1de30*/  STL.64 [R1+0xc78], R14 ;  /* 0x000c780e01007387 */ /* 0x0001e40000100a00 */
[----:B0-----:R-:W-:Y:S02]  /*1de40*/  IMAD.MOV.U32 R14, RZ, RZ, R4 ;  /* 0x000000ffff0e7224 */ /* 0x001fe400078e0004 */
[----:B------:R-:W2:Y:S01]  /*1de50*/  LDL.LU.64 R4, [R1+0xc30] ;  /* 0x000c300001047983 */ /* 0x000ea20000300a00 */
[----:B------:R-:W2:Y:S02]  /*1de60*/  LDL.LU.64 R6, [R1+0xc38] ;  /* 0x000c380001067983 */ /* 0x000ea40000300a00 */
[----:B------:R-:W-:Y:S02]  /*1de70*/  STL.64 [R1+0x3758], R10 ;  /* 0x0037580a01007387 */ /* 0x000fe40000100a00 */
[----:B------:R-:W3:Y:S01]  /*1de80*/  LDL.64 R8, [R1+0x50] ;  /* 0x0000500001087983 */ /* 0x000ee20000100a00 */
[----:B------:R-:W-:Y:S01]  /*1de90*/  STL.64 [R1+0xc60], R24 ;  /* 0x000c601801007387 */ /* 0x000fe20000100a00 */
[----:B------:R0:W-:Y:S02]  /*1dea0*/  STL.64 [R1+0xc68], R26 ;  /* 0x000c681a01007387 */ /* 0x0001e40000100a00 */
[----:B------:R-:W-:Y:S01]  /*1deb0*/  IMAD.MOV.U32 R15, RZ, RZ, R17 ;  /* 0x000000ffff0f7224 */ /* 0x000fe200078e0011 */
[----:B0-----:R-:W4:Y:S01]  /*1dec0*/  LDL.LU.64 R26, [R1+0x3798] ;  /* 0x00379800011a7983 */ /* 0x001f220000300a00 */
[----:B------:R-:W4:Y:S02]  /*1ded0*/  LDL.LU.64 R24, [R1+0x3790] ;  /* 0x0037900001187983 */ /* 0x000f240000300a00 */
[----:B------:R-:W3:Y:S02]  /*1dee0*/  LDL.LU.64 R18, [R1+0x3788] ;  /* 0x0037880001127983 */ /* 0x000ee40000300a00 */
[----:B------:R-:W3:Y:S01]  /*1def0*/  LDL.LU.64 R16, [R1+0x3780] ;  /* 0x0037800001107983 */ /* 0x000ee20000300a00 */
[----:B------:R-:W-:Y:S01]  /*1df00*/  STL.64 [R1+0x3748], R14 ;  /* 0x0037480e01007387 */ /* 0x000fe20000100a00 */
[----:B------:R-:W4:Y:S01]  /*1df10*/  LDL.64 R12, [R1+0x40] ;  /* 0x00004000010c7983 */ /* 0x000f220000100a00 */
[C---:B---3--:R-:W-:Y:S11]  /*1df20*/  HMMA.16816.F32.BF16 R16, R20.reuse, R8, R16 ;  /* 0x000000081410723c */ /* 0x048ff60000041810 */
[----:B------:R-:W-:Y:S11]  /*1df30*/  @!UPT UIADD3 URZ, URZ, URZ, URZ ;  /* 0x0000003f3f3ff290 */ /* 0x000ff6000fffe03f */
[----:B------:R-:W-:Y:S01]  /*1df40*/  @!UPT UIADD3 URZ, URZ, URZ, URZ ;  /* 0x0000003f3f3ff290 */ /* 0x000fe2000fffe03f */
[----:B------:R0:W-:Y:S01]  /*1df50*/  STL.64 [R1+0xc50], R16 ;  /* 0x000c501001007387 */ /* 0x0001e20000100a00 */
[----:B------:R-:W-:Y:S03]  /*1df60*/  STL.64 [R1+0xc58], R18 ;  /* 0x000c581201007387 */ /* 0x000fe60000100a00 */
[----:B0-----:R-:W2:Y:S01]  /*1df70*/  LDL.LU.64 R16, [R1+0x3778] ;  /* 0x0037780001107983 */ /* 0x001ea20000300a00 */
[C---:B----4-:R-:W-:Y:S01]  /*1df80*/  HMMA.16816.F32.BF16 R24, R20.reuse, R12, R24 ;  /* 0x0000000c1418723c */ /* 0x050fe20000041818 */
[----:B------:R-:W-:Y:S02]  /*1df90*/  IMAD.MOV.U32 R3, RZ, RZ, R8 ;  /* 0x000000ffff037224 */ /* 0x000fe400078e0008 */
[----:B------:R-:W-:Y:S02]  /*1dfa0*/  IMAD.MOV.U32 R2, RZ, RZ, R9 ;  /* 0x000000ffff027224 */ /* 0x000fe400078e0009 */
[----:B------:R-:W3:Y:S01]  /*1dfb0*/  LDL.LU.64 R8, [R1+0xc20] ;  /* 0x000c200001087983 */ /* 0x000ee20000300a00 */
[----:B------:R-:W3:Y:S02]  /*1dfc0*/  LDL.LU.64 R10, [R1+0xc28] ;  /* 0x000c2800010a7983 */ /* 0x000ee40000300a00 */
[----:B------:R-:W-:Y:S11]  /*1dfd0*/  IMAD.MOV.U32 R29, RZ, RZ, R13 ;  /* 0x000000ffff1d7224 */ /* 0x000ff600078e000d */
[----:B------:R-:W-:Y:S04]  /*1dfe0*/  @!UPT UIADD3 URZ, URZ, URZ, URZ ;  /* 0x0000003f3f3ff290 */ /* 0x000fe8000fffe03f */
[----:B------:R0:W-:Y:S01]  /*1dff0*/  STL.64 [R1+0xc40], R24 ;  /* 0x000c401801007387 */ /* 0x0001e20000100a00 */
[----:B------:R1:W-:Y:S03]  /*1e000*/  STL.64 [R1+0xc48], R26 ;  /* 0x000c481a01007387 */ /* 0x0003e60000100a00 */
[----:B0-----:R-:W4:Y:S01]  /*1e010*/  LDL.LU R24, [R1+0x3770] ;  /* 0x0037700001187983 */ /* 0x001f220000300800 */
[----:B-1----:R-:W-:Y:S02]  /*1e020*/  IMAD.MOV.U32 R27, RZ, RZ, R12 ;  /* 0x000000ffff1b7224 */ /* 0x002fe400078e000c */
[----:B------:R-:W3:Y:S02]  /*1e030*/  LDL.LU.64 R12, [R1+0xc10] ;  /* 0x000c1000010c7983 */ /* 0x000ee40000300a00 */
[----:B------:R-:W3:Y:S01]  /*1e040*/  LDL.LU.64 R14, [R1+0xc18] ;  /* 0x000c1800010e7983 */ /* 0x000ee20000300a00 */
[C---:B--2---:R-:W-:Y:S11]  /*1e050*/  HMMA.16816.F32.BF16 R4, R20.reuse, R16, R4 ;  /* 0x000000101404723c */ /* 0x044ff60000041804 */
[----:B------:R-:W-:Y:S11]  /*1e060*/  @!UPT UIADD3 URZ, URZ, URZ, URZ ;  /* 0x0000003f3f3ff290 */ /* 0x000ff6000fffe03f */
[----:B------:R-:W-:Y:S01]  /*1e070*/  @!UPT UIADD3 URZ, URZ, URZ, URZ ;  /* 0x0000003f3f3ff290 */ /* 0x000fe2000fffe03f */
[----:B------:R-:W-:Y:S01]  /*1e080*/  STL.64 [R1+0xc30], R4 ;  /* 0x000c300401007387 */ /* 0x000fe20000100a00 */
[----:B------:R0:W-:Y:S03]  /*1e090*/  STL.64 [R1+0xc38], R6 ;  /* 0x000c380601007387 */ /* 0x0001e60000100a00 */
[----:B0-----:R-:W2:Y:S01]  /*1e0a0*/  LDL.LU.64 R6, [R1+0x3768] ;  /* 0x0037680001067983 */ /* 0x001ea20000300a00 */
[----:B------:R-:W-:Y:S02]  /*1e0b0*/  IMAD.MOV.U32 R4, RZ, RZ, R16 ;  /* 0x000000ffff047224 */ /* 0x000fe400078e0010 */
[----:B------:R-:W-:Y:S02]  /*1e0c0*/  IMAD.MOV.U32 R5, RZ, RZ, R17 ;  /* 0x000000ffff057224 */ /* 0x000fe400078e0011 */
[----:B------:R-:W3:Y:S04]  /*1e0d0*/  LDL.LU.64 R16, [R1+0x3760] ;  /* 0x0037600001107983 */ /* 0x000ee80000300a00 */
[----:B--2---:R-:W-:Y:S01]  /*1e0e0*/  STL.64 [R1+0x3718], R6 ;  /* 0x0037180601007387 */ /* 0x004fe20000100a00 */
[----:B------:R0:W-:Y:S03]  /*1e0f0*/  STL.64 [R1+0x3710], R4 ;  /* 0x0037100401007387 */ /* 0x0001e60000100a00 */
[----:B0-----:R-:W2:Y:S01]  /*1e100*/  LDL.LU.64 R4, [R1+0xbf0] ;  /* 0x000bf00001047983 */ /* 0x001ea20000300a00 */
[----:B------:R-:W2:Y:S01]  /*1e110*/  LDL.LU.64 R6, [R1+0xbf8] ;  /* 0x000bf80001067983 */ /* 0x000ea20000300a00 */
[C---:B---3--:R-:W-:Y:S02]  /*1e120*/  HMMA.16816.F32.BF16 R8, R20.reuse, R16, R8 ;  /* 0x000000101408723c */ /* 0x048fe40000041808 */
[----:B--2---:R-:W-:Y:S01]  /*1e130*/  STL.64 [R1+0x3738], R6 ;  /* 0x0037380601007387 */ /* 0x004fe20000100a00 */
[----:B------:R0:W-:Y:S03]  /*1e140*/  STL.64 [R1+0x3730], R4 ;  /* 0x0037300401007387 */ /* 0x0001e60000100a00 */
[----:B0-----:R-:W2:Y:S01]  /*1e150*/  LDL.LU.64 R4, [R1+0xc00] ;  /* 0x000c000001047983 */ /* 0x001ea20000300a00 */
[----:B------:R-:W2:Y:S11]  /*1e160*/  LDL.LU.64 R6, [R1+0xc08] ;  /* 0x000c080001067983 */ /* 0x000eb60000300a00 */
[----:B------:R-:W-:Y:S05]  /*1e170*/  @!UPT UIADD3 URZ, URZ, URZ, URZ ;  /* 0x0000003f3f3ff290 */ /* 0x000fea000fffe03f */
[----:B------:R0:W-:Y:S02]  /*1e180*/  STL.64 [R1+0xc20], R8 ;  /* 0x000c200801007387 */ /* 0x0001e40000100a00 */
[----:B------:R1:W-:Y:S02]  /*1e190*/  STL.64 [R1+0xc28], R10 ;  /* 0x000c280a01007387 */ /* 0x0003e40000100a00 */
[----:B0-----:R-:W-:Y:S01]  /*1e1a0*/  IMAD.MOV.U32 R8, RZ, RZ, R16 ;  /* 0x000000ffff087224 */ /* 0x001fe200078e0010 */
[----:B-1----:R-:W3:Y:S01]  /*1e1b0*/  LDL.LU.64 R10, [R1+0x3758] ;  /* 0x00375800010a7983 */ /* 0x002ee20000300a00 */
[----:B------:R-:W-:Y:S02]  /*1e1c0*/  IMAD.MOV.U32 R9, RZ, RZ, R17 ;  /* 0x000000ffff097224 */ /* 0x000fe400078e0011 */
[----:B------:R-:W2:Y:S02]  /*1e1d0*/  LDL.LU.64 R16, [R1+0x3750] ;  /* 0x0037500001107983 */ /* 0x000ea40000300a00 */
[C---:B--2---:R-:W-:Y:S01]  /*1e1e0*/  HMMA.16816.F32.BF16 R12, R20.reuse, R16, R12 ;  /* 0x00000010140c723c */ /* 0x044fe2000004180c */
[----:B------:R-:W-:Y:S11]  /*1e1f0*/  IMAD.MOV.U32 R26, RZ, RZ, R17 ;  /* 0x000000ffff1a7224 */ /* 0x000ff600078e0011 */
[----:B------:R-:W-:Y:S11]  /*1e200*/  @!UPT UIADD3 URZ, URZ, URZ, URZ ;  /* 0x0000003f3f3ff290 */ /* 0x000ff6000fffe03f */
[----:B------:R0:W-:Y:S01]  /*1e210*/  STL.64 [R1+0xc10], R12 ;  /* 0x000c100c01007387 */ /* 0x0001e20000100a00 */
[----:B------:R1:W-:Y:S02]  /*1e220*/  STL.64 [R1+0xc18], R14 ;  /* 0x000c180e01007387 */ /* 0x0003e40000100a00 */
[----:B0-----:R-:W-:Y:S01]  /*1e230*/  IMAD.MOV.U32 R13, RZ, RZ, R16 ;  /* 0x000000ffff0d7224 */ /* 0x001fe200078e0010 */
[----:B-1----:R-:W2:Y:S01]  /*1e240*/  LDL.LU.64 R14, [R1+0x3748] ;  /* 0x00374800010e7983 */ /* 0x002ea20000300a00 */
[----:B------:R-:W2:Y:S02]  /*1e250*/  LDL.LU.64 R16, [R1+0x3740] ;  /* 0x0037400001107983 */ /* 0x000ea40000300a00 */
[C---:B--2---:R-:W-:Y:S01]  /*1e260*/  HMMA.16816.F32.BF16 R4, R20.reuse, R16, R4 ;  /* 0x000000101404723c */ /* 0x044fe20000041804 */
[----:B------:R-:W-:Y:S02]  /*1e270*/  IMAD.MOV.U32 R25, RZ, RZ, R16 ;  /* 0x000000ffff197224 */ /* 0x000fe400078e0010 */
[----:B------:R-:W-:Y:S11]  /*1e280*/  IMAD.MOV.U32 R12, RZ, RZ, R17 ;  /* 0x000000ffff0c7224 */ /* 0x000ff600078e0011 */
[----:B------:R-:W-:Y:S09]  /*1e290*/  @!UPT UIADD3 URZ, URZ, URZ, URZ ;  /* 0x0000003f3f3ff290 */ /* 0x000ff2000fffe03f */
[----:B------:R-:W-:Y:S01]  /*1e2a0*/  STL.64 [R1+0xc00], R4 ;  /* 0x000c000401007387 */ /* 0x000fe20000100a00 */
[----:B------:R0:W-:Y:S03]  /*1e2b0*/  STL.64 [R1+0xc08], R6 ;  /* 0x000c080601007387 */ /* 0x0001e60000100a00 */
[----:B0-----:R-:W2:Y:S01]  /*1e2c0*/  LDL.LU.64 R6, [R1+0x3738] ;  /* 0x0037380001067983 */ /* 0x001ea20000300a00 */
[----:B------:R-:W2:Y:S02]  /*1e2d0*/  LDL.LU.64 R4, [R1+0x3730] ;  /* 0x0037300001047983 */ /* 0x000ea40000300a00 */
[----:B------:R-:W2:Y:S02]  /*1e2e0*/  LDL.LU.64 R18, [R1+0x3728] ;  /* 0x0037280001127983 */ /* 0x000ea40000300a00 */
[----:B------:R-:W2:Y:S02]  /*1e2f0*/  LDL.LU.64 R16, [R1+0x3720] ;  /* 0x0037200001107983 */ /* 0x000ea40000300a00 */
[----:B--2---:R-:W-:Y:S11]  /*1e300*/  HMMA.16816.F32.BF16 R4, R20, R16, R4 ;  /* 0x000000101404723c */ /* 0x004ff60000041804 */
[----:B------:R-:W-:Y:S11]  /*1e310*/  @!UPT UIADD3 URZ, URZ, URZ, URZ ;  /* 0x0000003f3f3ff290 */ /* 0x000ff6000fffe03f */
[----:B------:R-:W-:Y:S01]  /*1e320*/  @!UPT UIADD3 URZ, URZ, URZ, URZ ;  /* 0x0000003f3f3ff290 */ /* 0x000fe2000fffe03f */
[----:B------:R-:W-:Y:S01]  /*1e330*/  STL.64 [R1+0xbf0], R4 ;  /* 0x000bf00401007387 */ /* 0x000fe20000100a00 */
[----:B------:R0:W-:Y:S03]  /*1e340*/  STL.64 [R1+0xbf8], R6 ;  /* 0x000bf80601007387 */ /* 0x0001e60000100a00 */
[----:B0-----:R-:W2:Y:S01]  /*1e350*/  LDL.LU.64 R6, [R1+0x3718] ;  /* 0x0037180001067983 */ /* 0x001ea20000300a00 */
[----:B------:R-:W2:Y:S02]  /*1e360*/  LDL.LU.64 R4, [R1+0x3710] ;  /* 0x0037100001047983 */ /* 0x000ea40000300a00 */
[----:B------:R-:W-:Y:S02]  /*1e370*/  STL.64 [R1+0x3600], R18 ;  /* 0x0036001201007387 */ /* 0x000fe40000100a00 */
[----:B------:R0:W-:Y:S02]  /*1e380*/  STL.64 [R1+0x35f8], R16 ;  /* 0x0035f81001007387 */ /* 0x0001e40000100a00 */
[----:B0-----:R-:W-:-:S02]  /*1e390*/  IMAD.MOV.U32 R16, RZ, RZ, R25 ;  /* 0x000000ffff107224 */ /* 0x001fc400078e0019 */
[----:B------:R-:W-:Y:S01]  /*1e3a0*/  IMAD.MOV.U32 R17, RZ, RZ, R12 ;  /* 0x000000ffff117224 */ /* 0x000fe200078e000c */
[----:B------:R-:W4:Y:S01]  /*1e3b0*/  LDL.LU R25, [R1+0x3708] ;  /* 0x0037080001197983 */ /* 0x000f220000300800 */
[----:B------:R-:W2:Y:S03]  /*1e3c0*/  LDL.LU R12, [R1+0x3704] ;  /* 0x00370400010c7983 */ /* 0x000ea60000300800 */
[----:B------:R0:W-:Y:S02]  /*1e3d0*/  STL.64 [R1+0x3610], R16 ;  /* 0x0036101001007387 */ /* 0x0001e40000100a00 */
[----:B0-----:R-:W-:Y:S02]  /*1e3e0*/  IMAD.MOV.U32 R16, RZ, RZ, R13 ;  /* 0x000000ffff107224 */ /* 0x001fe400078e000d */
[----:B------:R-:W-:Y:S01]  /*1e3f0*/  IMAD.MOV.U32 R17, RZ, RZ, R26 ;  /* 0x000000ffff117224 */ /* 0x000fe200078e001a */
[----:B------:R-:W2:Y:S01]  /*1e400*/  LDL.LU R13, [R1+0x3700] ;  /* 0x00370000010d7983 */ /* 0x000ea20000300800 */
[----:B------:R-:W4:Y:S03]  /*1e410*/  LDL.LU R26, [R1+0x36fc] ;  /* 0x0036fc00011a7983 */ /* 0x000f260000300800 */
[----:B------:R0:W-:Y:S02]  /*1e420*/  STL.64 [R1+0x3628], R16 ;  /* 0x0036281001007387 */ /* 0x0001e40000100a00 */
[----:B0-----:R-:W-:-:S02]  /*1e430*/  IMAD.MOV.U32 R16, RZ, RZ, R8 ;  /* 0x000000ffff107224 */ /* 0x001fc400078e0008 */
[----:B------:R-:W-:Y:S01]  /*1e440*/  IMAD.MOV.U32 R17, RZ, RZ, R9 ;  /* 0x000000ffff117224 */ /* 0x000fe200078e0009 */
[----:B------:R-:W2:Y:S01]  /*1e450*/  LDL.LU R8, [R1+0x36f8] ;  /* 0x0036f80001087983 */ /* 0x000ea20000300800 */
[----:B------:R-:W2:Y:S03]  /*1e460*/  LDL.LU R9, [R1+0x36f4] ;  /* 0x0036f40001097983 */ /* 0x000ea60000300800 */
[----:B------:R0:W-:Y:S04]  /*1e470*/  STL.64 [R1+0x3640], R16 ;  /* 0x0036401001007387 */ /* 0x0001e80000100a00 */
[----:B0-----:R-:W2:Y:S01]  /*1e480*/  LDL.LU.64 R16, [R1+0xbe0] ;  /* 0x000be00001107983 */ /* 0x001ea20000300a00 */
[----:B------:R-:W2:Y:S02]  /*1e490*/  LDL.LU.64 R18, [R1+0xbe8] ;  /* 0x000be80001127983 */ /* 0x000ea40000300a00 */
[C---:B--2---:R-:W-:Y:S11]  /*1e4a0*/  HMMA.16816.F32.BF16 R16, R20.reuse, R12, R16 ;  /* 0x0000000c1410723c */ /* 0x044ff60000041810 */
[----:B------:R-:W-:Y:S11]  /*1e4b0*/  @!UPT UIADD3 URZ, URZ, URZ, URZ ;  /* 0x0000003f3f3ff290 */ /* 0x000ff6000fffe03f */
[----:B------:R-:W-:Y:S01]  /*1e4c0*/  @!UPT UIADD3 URZ, URZ, URZ, URZ ;  /* 0x0000003f3f3ff290 */ /* 0x000fe2000fffe03f */
[----:B------:R0:W-:Y:S01]  /*1e4d0*/  STL.64 [R1+0xbe0], R16 ;  /* 0x000be01001007387 */ /* 0x0001e20000100a00 */
[----:B------:R-:W-:Y:S02]  /*1e4e0*/  STL.64 [R1+0xbe8], R18 ;  /* 0x000be81201007387 */ /* 0x000fe40000100a00 */
[----:B0-----:R-:W-:Y:S02]  /*1e4f0*/  IMAD.MOV.U32 R16, RZ, RZ, R4 ;  /* 0x000000ffff107224 */ /* 0x001fe400078e0004 */
[----:B------:R-:W-:Y:S01]  /*1e500*/  IMAD.MOV.U32 R17, RZ, RZ, R5 ;  /* 0x000000ffff117224 */ /* 0x000fe200078e0005 */
[----:B------:R-:W2:Y:S01]  /*1e510*/  LDL.LU R4, [R1+0x36f0] ;  /* 0x0036f00001047983 */ /* 0x000ea20000300800 */
[----:B------:R-:W2:Y:S03]  /*1e520*/  LDL.LU R5, [R1+0x36ec] ;  /* 0x0036ec0001057983 */ /* 0x000ea60000300800 */
[----:B------:R0:W-:Y:S04]  /*1e530*/  STL.64 [R1+0x3658], R16 ;  /* 0x0036581001007387 */ /* 0x0001e80000100a00 */
[----:B0-----:R-:W2:Y:S01]  /*1e540*/  LDL.LU.64 R16, [R1+0xbd0] ;  /* 0x000bd00001107983 */ /* 0x001ea20000300a00 */
[----:B------:R-:W2:Y:S02]  /*1e550*/  LDL.LU.64 R18, [R1+0xbd8] ;  /* 0x000bd80001127983 */ /* 0x000ea40000300a00 */
[----:B------:R-:W-:Y:S01]  /*1e560*/  STL.64 [R1+0x3608], R12 ;  /* 0x0036080c01007387 */ /* 0x000fe20000100a00 */
[C---:B--2---:R-:W-:Y:S11]  /*1e570*/  HMMA.16816.F32.BF16 R16, R20.reuse, R8, R16 ;  /* 0x000000081410723c */ /* 0x044ff60000041810 */
[----:B------:R-:W-:Y:S11]  /*1e580*/  @!UPT UIADD3 URZ, URZ, URZ, URZ ;  /* 0x0000003f3f3ff290 */ /* 0x000ff6000fffe03f */
[----:B------:R-:W-:Y:S01]  /*1e590*/  @!UPT UIADD3 URZ, URZ, URZ, URZ ;  /* 0x0000003f3f3ff290 */ /* 0x000fe2000fffe03f */
[----:B------:R0:W-:Y:S01]  /*1e5a0*/  STL.64 [R1+0xbd0], R16 ;  /* 0x000bd01001007387 */ /* 0x0001e20000100a00 */
[----:B------:R-:W-:Y:S02]  /*1e5b0*/  STL.64 [R1+0xbd8], R18 ;  /* 0x000bd81201007387 */ /* 0x000fe40000100a00 */
[----:B0-----:R-:W-:Y:S02]  /*1e5c0*/  IMAD.MOV.U32 R16, RZ, RZ, R27 ;  /* 0x000000ffff107224 */ /* 0x001fe400078e001b */
[----:B------:R-:W-:Y:S01]  /*1e5d0*/  IMAD.MOV.U32 R17, RZ, RZ, R29 ;  /* 0x000000ffff117224 */ /* 0x000fe200078e001d */
[----:B------:R-:W4:Y:S04]  /*1e5e0*/  LDL.LU R27, [R1+0x36e8] ;  /* 0x0036e800011b7983 */ /* 0x000f280000300800 */
[----:B------:R0:W-:Y:S04]  /*1e5f0*/  STL.64 [R1+0x3670], R16 ;  /* 0x0036701001007387 */ /* 0x0001e80000100a00 */
[----:B0-----:R-:W2:Y:S01]  /*1e600*/  LDL.LU.64 R16, [R1+0x530] ;  /* 0x0005300001107983 */ /* 0x001ea20000300a00 */
[----:B------:R-:W2:Y:S02]  /*1e610*/  LDL.LU.64 R18, [R1+0x538] ;  /* 0x0005380001127983 */ /* 0x000ea40000300a00 */
[----:B------:R-:W-:Y:S01]  /*1e620*/  STL.64 [R1+0x35f0], R8 ;  /* 0x0035f00801007387 */ /* 0x000fe20000100a00 */
[----:B--2---:R-:W-:Y:S01]  /*1e630*/  HMMA.16816.F32.BF16 R16, R20, R4, R16 ;  /* 0x000000041410723c */ /* 0x004fe20000041810 */
[----:B------:R-:W4:Y:S01]  /*1e640*/  LDL.64 R20, [R1+0xb0] ;  /* 0x0000b00001147983 */ /* 0x000f220000100a00 */
[----:B------:R-:W-:Y:S11]  /*1e650*/  STL.64 [R1+0x36e0], R4 ;  /* 0x0036e00401007387 */ /* 0x000ff60000100a00 */
[----:B------:R-:W-:Y:S10]  /*1e660*/  @!UPT UIADD3 URZ, URZ, URZ, URZ ;  /* 0x0000003f3f3ff290 */ /* 0x000ff4000fffe03f */
[----:B------:R0:W-:Y:S01]  /*1e670*/  STL.64 [R1+0x530], R16 ;  /* 0x0005301001007387 */ /* 0x0001e20000100a00 */
[----:B------:R-:W-:Y:S02]  /*1e680*/  STL.64 [R1+0x538], R18 ;  /* 0x0005381201007387 */ /* 0x000fe40000100a00 */
[----:B0-----:R-:W-:Y:S02]  /*1e690*/  IMAD.MOV.U32 R16, RZ, RZ, R3 ;  /* 0x000000ffff107224 */ /* 0x001fe400078e0003 */
[----:B------:R-:W-:-:S05]  /*1e6a0*/  IMAD.MOV.U32 R17, RZ, RZ, R2 ;  /* 0x000000ffff117224 */ /* 0x000fca00078e0002 */
[----:B------:R0:W-:Y:S04]  /*1e6b0*/  STL.64 [R1+0x3688], R16 ;  /* 0x0036881001007387 */ /* 0x0001e80000100a00 */
[----:B0-----:R-:W4:Y:S01]  /*1e6c0*/  LDL.LU.64 R16, [R1+0x4f0] ;  /* 0x0004f00001107983 */ /* 0x001f220000300a00 */
[----:B------:R-:W4:Y:S02]  /*1e6d0*/  LDL.LU.64 R18, [R1+0x4f8] ;  /* 0x0004f80001127983 */ /* 0x000f240000300a00 */
[----:B------:R-:W-:Y:S02]  /*1e6e0*/  IMAD.MOV.U32 R8, RZ, RZ, R28 ;  /* 0x000000ffff087224 */ /* 0x000fe400078e001c */
[----:B------:R-:W-:Y:S01]  /*1e6f0*/  IMAD.MOV.U32 R9, RZ, RZ, R15 ;  /* 0x000000ffff097224 */ /* 0x000fe200078e000f */
[----:B----4-:R-:W-:Y:S11]  /*1e700*/  HMMA.16816.F32.BF16 R16, R24, R20, R16 ;  /* 0x000000141810723c */ /* 0x010ff60000041810 */
[----:B------:R-:W-:Y:S11]  /*1e710*/  @!UPT UIADD3 URZ, URZ, URZ, URZ ;  /* 0x0000003f3f3ff290 */ /* 0x000ff6000fffe03f */
[----:B------:R-:W-:Y:S01]  /*1e720*/  @!UPT UIADD3 URZ, URZ, URZ, URZ ;  /* 0x0000003f3f3ff290 */ /* 0x000fe2000fffe03f */
[----:B------:R-:W-:Y:S01]  /*1e730*/  STL.64 [R1+0x4f0], R16 ;  /* 0x0004f01001007387 */ /* 0x000fe20000100a00 */
[----:B------:R-:W-:Y:S02]  /*1e740*/  STL.64 [R1+0x4f8], R18 ;  /* 0x0004f81201007387 */ /* 0x000fe40000100a00 */
[----:B------:R0:W-:Y:S02]  /*1e750*/  STL.64 [R1+0x3690], R8 ;  /* 0x0036900801007387 */ /* 0x0001e40000100a00 */
[----:B0-----:R-:W-:Y:S02]  /*1e760*/  IMAD.MOV.U32 R8, RZ, RZ, R14 ;  /* 0x000000ffff087224 */ /* 0x001fe400078e000e */
[----:B---3--:R-:W-:-:S05]  /*1e770*/  IMAD.MOV.U32 R9, RZ, RZ, R11 ;  /* 0x000000ffff097224 */ /* 0x008fca00078e000b */
[----:B------:R0:W-:Y:S02]  /*1e780*/  STL.64 [R1+0x36a8], R8 ;  /* 0x0036a80801007387 */ /* 0x0001e40000100a00 */
[----:B0-----:R-:W-:Y:S02]  /*1e790*/  IMAD.MOV.U32 R8, RZ, RZ, R10 ;  /* 0x000000ffff087224 */ /* 0x001fe400078e000a */
[----:B------:R-:W-:-:S05]  /*1e7a0*/  IMAD.MOV.U32 R9, RZ, RZ, R7 ;  /* 0x000000ffff097224 */ /* 0x000fca00078e0007 */
[----:B------:R0:W-:Y:S01]  /*1e7b0*/  STL.64 [R1+0x36c0], R8 ;  /* 0x0036c00801007387 */ /* 0x0001e20000100a00 */
[----:B------:R-:W2:Y:S02]  /*1e7c0*/  LDL.LU.64 R4, [R1+0x4e0] ;  /* 0x0004e00001047983 */ /* 0x000ea40000300a00 */
[----:B0-----:R-:W-:Y:S02]  /*1e7d0*/  IMAD.MOV.U32 R8, RZ, RZ, R6 ;  /* 0x000000ffff087224 */ /* 0x001fe400078e0006 */
[----:B------:R-:W-:Y:S01]  /*1e7e0*/  IMAD.MOV.U32 R9, RZ, RZ, R0 ;  /* 0x000000ffff097224 */ /* 0x000fe200078e0000 */
[----:B------:R-:W2:Y:S04]  /*1e7f0*/  LDL.LU.64 R6, [R1+0x4e8] ;  /* 0x0004e80001067983 */ /* 0x000ea80000300a00 */
[----:B------:R0:W-:Y:S04]  /*1e800*/  STL.64 [R1+0x36d8], R8 ;  /* 0x0036d80801007387 */ /* 0x0001e80000100a00 */
[----:B0-----:R-:W2:Y:S01]  /*1e810*/  LDL.64 R8, [R1+0xa0] ;  /* 0x0000a00001087983 */ /* 0x001ea20000100a00 */
[----:B------:R-:W3:Y:S02]  /*1e820*/  LDL.LU.64 R16, [R1+0x4a0] ;  /* 0x0004a00001107983 */ /* 0x000ee40000300a00 */
[----:B------:R-:W4:Y:S02]  /*1e830*/  LDL.LU.64 R18, [R1+0x4a8] ;  /* 0x0004a80001127983 */ /* 0x000f240000300a00 */
[----:B----4-:R-:W-:Y:S01]  /*1e840*/  STL.64 [R1+0x36a0], R18 ;  /* 0x0036a01201007387 */ /* 0x010fe20000100a00 */
[----:B---3--:R0:W-:Y:S03]  /*1e850*/  STL.64 [R1+0x3698], R16 ;  /* 0x0036981001007387 */ /* 0x0081e60000100a00 */
[----:B0-----:R-:W3:Y:S01]  /*1e860*/  LDL.LU.64 R16, [R1+0x4b0] ;  /* 0x0004b00001107983 */ /* 0x001ee20000300a00 */
[----:B------:R-:W4:Y:S03]  /*1e870*/  LDL.LU.64 R18, [R1+0x4b8] ;  /* 0x0004b80001127983 */ /* 0x000f260000300a00 */
[----:B----4-:R-:W-:Y:S01]  /*1e880*/  STL.64 [R1+0x36b8], R18 ;  /* 0x0036b81201007387 */ /* 0x010fe20000100a00 */
[----:B---3--:R0:W-:Y:S03]  /*1e890*/  STL.64 [R1+0x36b0], R16 ;  /* 0x0036b01001007387 */ /* 0x0081e60000100a00 */
[----:B0-----:R-:W3:Y:S01]  /*1e8a0*/  LDL.LU.64 R16, [R1+0x4c0] ;  /* 0x0004c00001107983 */ /* 0x001ee20000300a00 */
[----:B------:R-:W4:Y:S03]  /*1e8b0*/  LDL.LU.64 R18, [R1+0x4c8] ;  /* 0x0004c80001127983 */ /* 0x000f260000300a00 */
[----:B----4-:R-:W-:Y:S01]  /*1e8c0*/  STL.64 [R1+0x36d0], R18 ;  /* 0x0036d01201007387 */ /* 0x010fe20000100a00 */
[----:B---3--:R0:W-:Y:S03]  /*1e8d0*/  STL.64 [R1+0x36c8], R16 ;  /* 0x0036c81001007387 */ /* 0x0081e60000100a00 */
[----:B0-----:R-:W3:Y:S01]  /*1e8e0*/  LDL.LU.64 R16, [R1+0x4d0] ;  /* 0x0004d00001107983 */ /* 0x001ee20000300a00 */
[----:B------:R-:W3:Y:S02]  /*1e8f0*/  LDL.LU.64 R18, [R1+0x4d8] ;  /* 0x0004d80001127983 */ /* 0x000ee40000300a00 */
        /* <DEDUP_REMOVED lines=13> */
[----:B------:R-:W4:Y:S01]  /*1e9d0*/  LDL.LU.64 R14, [R1+0x478] ;  /* 0x00047800010e7983 */ /* 0x000f220000300a00 */
[----:B------:R-:W-:Y:S02]  /*1e9e0*/  HMMA.16816.F32.BF16 R4, R24, R8, R4 ;  /* 0x000000081804723c */ /* 0x000fe40000041804 */
        /* <DEDUP_REMOVED lines=11> */
[----:B------:R-:W4:Y:S02]  /*1eaa0*/  LDL.LU.64 R22, [R1+0x438] ;  /* 0x0004380001167983 */ /* 0x000f240000300a00 */
[----:B------:R0:W-:Y:S01]  /*1eab0*/  STL.64 [R1+0x4e0], R4 ;  /* 0x0004e00401007387 */ /* 0x0001e20000100a00 */
[----:B------:R1:W-:Y:S03]  /*1eac0*/  STL.64 [R1+0x4e8], R6 ;  /* 0x0004e80601007387 */ /* 0x0003e60000100a00 */
[----:B0-----:R-:W2:Y:S01]  /*1ead0*/  LDL.LU.64 R4, [R1+0x36e0] ;  /* 0x0036e00001047983 */ /* 0x001ea20000300a00 */
[----:B-1----:R-:W-:-:S02]  /*1eae0*/  IMAD.MOV.U32 R7, RZ, RZ, R8 ;  /* 0x000000ffff077224 */ /* 0x002fc400078e0008 */
[----:B------:R-:W-:Y:S02]  /*1eaf0*/  IMAD.MOV.U32 R6, RZ, RZ, R9 ;  /* 0x000000ffff067224 */ /* 0x000fe400078e0009 */
[----:B------:R-:W3:Y:S02]  /*1eb00*/  LDL.LU.64 R8, [R1+0x36d8] ;  /* 0x0036d80001087983 */ /* 0x000ee40000300a00 */
[C---:B---3--:R-:W-:Y:S02]  /*1eb10*/  HMMA.16816.F32.BF16 R8, R24.reuse, R8, R16 ;  /* 0x000000081808723c */ /* 0x048fe40000041810 */
[----:B------:R-:W3:Y:S01]  /*1eb20*/  LDL.LU.64 R18, [R1+0x36d0] ;  /* 0x0036d00001127983 */ /* 0x000ee20000300a00 */
[----:B------:R-:W3:Y:S11]  /*1eb30*/  LDL.LU.64 R16, [R1+0x36c8] ;  /* 0x0036c80001107983 */ /* 0x000ef60000300a00 */
[----:B------:R-:W-:Y:S09]  /*1eb40*/  @!UPT UIADD3 URZ, URZ, URZ, URZ ;  /* 0x0000003f3f3ff290 */ /* 0x000ff2000fffe03f */
[----:B------:R0:W-:Y:S01]  /*1eb50*/  STL.64 [R1+0x4d0], R8 ;  /* 0x0004d00801007387 */ /* 0x0001e20000100a00 */
[----:B------:R3:W-:Y:S03]  /*1eb60*/  STL.64 [R1+0x4d8], R10 ;  /* 0x0004d80a01007387 */ /* 0x0007e60000100a00 */
[----:B0-----:R-:W3:Y:S02]  /*1eb70*/  LDL.LU.64 R8, [R1+0x36c0] ;  /* 0x0036c00001087983 */ /* 0x001ee40000300a00 */
        /* <DEDUP_REMOVED lines=15> */
[----:B------:R-:W2:Y:S11]  /*1ec70*/  LDL.LU.64 R16, [R1+0x3688] ;  /* 0x0036880001107983 */ /* 0x000eb60000300a00 */
[----:B------:R-:W-:Y:S10]  /*1ec80*/  @!UPT UIADD3 URZ, URZ, URZ, URZ ;  /* 0x0000003f3f3ff290 */ /* 0x000ff4000fffe03f */
[----:B------:R0:W-:Y:S01]  /*1ec90*/  STL.64 [R1+0x4a0], R8 ;  /* 0x0004a00801007387 */ /* 0x0001e20000100a00 */
[----:B------:R1:W-:Y:S03]  /*1eca0*/  STL.64 [R1+0x4a8], R10 ;  /* 0x0004a80a01007387 */ /* 0x0003e60000100a00 */
[----:B0-----:R-:W3:Y:S01]  /*1ecb0*/  LDL.LU.64 R8, [R1+0x420] ;  /* 0x0004200001087983 */ /* 0x001ee20000300a00 */
[----:B-1----:R-:W3:Y:S01]  /*1ecc0*/  LDL.LU.64 R10, [R1+0x428] ;  /* 0x00042800010a7983 */ /* 0x002ee20000300a00 */
        /* <DEDUP_REMOVED lines=35> */
[----:B--2---:R-:W-:Y:S02]  /*1ef00*/  HMMA.16816.F32.BF16 R16, R24, R16, R12 ;  /* 0x000000101810723c */ /* 0x004fe4000004180c */
[----:B------:R-:W3:Y:S11]  /*1ef10*/  LDL.LU.64 R12, [R1+0x3608] ;  /* 0x00360800010c7983 */ /* 0x000ef60000300a00 */
[----:B------:R-:W-:Y:S10]  /*1ef20*/  @!UPT UIADD3 URZ, URZ, URZ, URZ ;  /* 0x0000003f3f3ff290 */ /* 0x000ff4000fffe03f */
[----:B------:R-:W-:Y:S01]  /*1ef30*/  STL.64 [R1+0x440], R16 ;  /* 0x0004401001007387 */ /* 0x000fe20000100a00 */
[----:B------:R0:W-:Y:S03]  /*1ef40*/  STL.64 [R1+0x448], R18 ;  /* 0x0004481201007387 */ /* 0x0001e60000100a00 */
[----:B0-----:R-:W2:Y:S01]  /*1ef50*/  LDL.LU.64 R18, [R1+0x3600] ;  /* 0x0036000001127983 */ /* 0x001ea20000300a00 */
[----:B------:R-:W4:Y:S03]  /*1ef60*/  LDL.LU.64 R16, [R1+0x35f8] ;  /* 0x0035f80001107983 */ /* 0x000f260000300a00 */
[----:B------:R-:W0:Y:S02]  /*1ef70*/  S2R R14, SR_TID.X ;  /* 0x00000000000e7919 */ /* 0x000e240000002100 */
[C---:B0-----:R-:W-:Y:S01]  /*1ef80*/  LOP3.LUT R0, R14.reuse, 0x7, RZ, 0xc0, !PT ;  /* 0x000000070e007812 */ /* 0x041fe200078ec0ff */
[----:B------:R-:W-:-:S04]  /*1ef90*/  IMAD.SHL.U32 R28, R14, 0x2, RZ ;  /* 0x000000020e1c7824 */ /* 0x000fc800078e00ff */
[----:B------:R-:W-:Y:S02]  /*1efa0*/  IMAD R0, R0, 0x210, RZ ;  /* 0x0000021000007824 */ /* 0x000fe400078e02ff */
[----:B------:R-:W-:-:S03]  /*1efb0*/  IMAD.SHL.U32 R14, R14, 0x100, RZ ;  /* 0x000001000e0e7824 */ /* 0x000fc600078e00ff */
[----:B------:R-:W-:-:S04]  /*1efc0*/  LOP3.LUT R0, R0, 0x10, R28, 0x78, !PT ;  /* 0x0000001000007812 */ /* 0x000fc800078e781c */
[----:B------:R-:W-:Y:S01]  /*1efd0*/  LOP3.LUT R0, R0, 0x1000, R14, 0xf8, !PT ;  /* 0x0000100000007812 */ /* 0x000fe200078ef80e */
[C---:B---3--:R-:W-:Y:S08]  /*1efe0*/  HMMA.16816.F32.BF16 R8, R24.reuse, R12, R8 ;  /* 0x0000000c1808723c */ /* 0x048ff00000041808 */
[C---:B----4-:R-:W-:Y:S11]  /*1eff0*/  HMMA.16816.F32.BF16 R20, R24.reuse, R16, R20 ;  /* 0x000000101814723c */ /* 0x050ff60000041814 */
[----:B------:R-:W-:Y:S11]  /*1f000*/  @!UPT UIADD3 URZ, URZ, URZ, URZ ;  /* 0x0000003f3f3ff290 */ /* 0x000ff6000fffe03f */
[----:B------:R-:W-:Y:S01]  /*1f010*/  @!UPT UIADD3 URZ, URZ, URZ, URZ ;  /* 0x0000003f3f3ff290 */ /* 0x000fe2000fffe03f */
[----:B------:R0:W-:Y:S01]  /*1f020*/  STL.64 [R1+0x430], R20 ;  /* 0x0004301401007387 */ /* 0x0001e20000100a00 */
[----:B------:R1:W-:Y:S03]  /*1f030*/  STL.64 [R1+0x438], R22 ;  /* 0x0004381601007387 */ /* 0x0003e60000100a00 */
[----:B0-----:R-:W3:Y:S01]  /*1f040*/  LDL.LU.64 R20, [R1+0xf0] ;  /* 0x0000f00001147983 */ /* 0x001ee20000300a00 */
[----:B-1----:R-:W3:Y:S02]  /*1f050*/  LDL.LU.64 R22, [R1+0xf8] ;  /* 0x0000f80001167983 */ /* 0x002ee40000300a00 */
[----:B--2---:R-:W-:Y:S02]  /*1f060*/  STL.64 [R1+0x3578], R18 ;  /* 0x0035781201007387 */ /* 0x004fe40000100a00 */
[----:B------:R-:W-:Y:S01]  /*1f070*/  STL.64 [R1+0x3570], R16 ;  /* 0x0035701001007387 */ /* 0x000fe20000100a00 */
[----:B------:R0:W-:Y:S01]  /*1f080*/  STL.64 [R1+0x420], R8 ;  /* 0x0004200801007387 */ /* 0x0001e20000100a00 */
[----:B------:R-:W-:Y:S03]  /*1f090*/  STL.64 [R1+0x428], R10 ;  /* 0x0004280a01007387 */ /* 0x000fe60000100a00 */
[----:B0-----:R-:W2:Y:S01]  /*1f0a0*/  LDL.LU.64 R8, [R1+0x35f0] ;  /* 0x0035f00001087983 */ /* 0x001ea20000300a00 */
[----:B------:R-:W-:Y:S02]  /*1f0b0*/  STL [R1+0x3558], R12 ;  /* 0x0035580c01007387 */ /* 0x000fe40000100800 */
[----:B------:R0:W-:Y:S02]  /*1f0c0*/  STL [R1+0x3554], R13 ;  /* 0x0035540d01007387 */ /* 0x0001e40000100800 */
[----:B0-----:R-:W2:Y:S01]  /*1f0d0*/  LDL.LU.64 R12, [R1+0x410] ;  /* 0x00041000010c7983 */ /* 0x001ea20000300a00 */
[----:B------:R-:W2:Y:S01]  /*1f0e0*/  LDL.LU.64 R14, [R1+0x418] ;  /* 0x00041800010e7983 */ /* 0x000ea20000300a00 */
[----:B------:R-:W-:Y:S01]  /*1f0f0*/  LOP3.LUT R0, R0, 0x20, RZ, 0x3c, !PT ;  /* 0x0000002000007812 */ /* 0x000fe200078e3cff */
[C---:B---3--:R-:W-:Y:S08]  /*1f100*/  HMMA.16816.F32.BF16 R20, R24.reuse, R4, R20 ;  /* 0x000000041814723c */ /* 0x048ff00000041814 */
[----:B--2---:R-:W-:Y:S01]  /*1f110*/  HMMA.16816.F32.BF16 R12, R24, R8, R12 ;  /* 0x00000008180c723c */ /* 0x004fe2000004180c */
[----:B------:R-:W0:Y:S11]  /*1f120*/  LDSM.16.MT88.4 R24, [R0+0x8080] ;  /* 0x008080000018783b */ /* 0x000e360000004200 */
[----:B------:R-:W-:Y:S11]  /*1f130*/  @!UPT UIADD3 URZ, URZ, URZ, URZ ;  /* 0x0000003f3f3ff290 */ /* 0x000ff6000fffe03f */
[----:B------:R1:W-:Y:S01]  /*1f140*/  STL.64 [R1+0x410], R12 ;  /* 0x0004100c01007387 */ /* 0x0003e20000100a00 */
[----:B------:R2:W-:Y:S03]  /*1f150*/  STL.64 [R1+0x418], R14 ;  /* 0x0004180e01007387 */ /* 0x0005e60000100a00 */
[----:B-1----:R-:W3:Y:S01]  /*1f160*/  LDL.LU.64 R12, [R1+0x1060] ;  /* 0x00106000010c7983 */ /* 0x002ee20000300a00 */
[----:B--2---:R-:W3:Y:S02]  /*1f170*/  LDL.LU.64 R14, [R1+0x1068] ;  /* 0x00106800010e7983 */ /* 0x004ee40000300a00 */
[----:B------:R-:W-:Y:S02]  /*1f180*/  STL [R1+0x354c], R8 ;  /* 0x00354c0801007387 */ /* 0x000fe40000100800 */
[----:B------:R-:W-:Y:S01]  /*1f190*/  STL [R1+0x3548], R9 ;  /* 0x0035480901007387 */ /* 0x000fe20000100800 */
[----:B------:R-:W-:Y:S01]  /*1f1a0*/  STL [R1+0x3544], R4 ;  /* 0x0035440401007387 */ /* 0x000fe20000100800 */
[----:B------:R1:W-:Y:S02]  /*1f1b0*/  STL [R1+0x3540], R5 ;  /* 0x0035400501007387 */ /* 0x0003e40000100800 */
[----:B------:R-:W-:Y:S02]  /*1f1c0*/  STL.64 [R1+0xf0], R20 ;  /* 0x0000f01401007387 */ /* 0x000fe40000100a00 */
[----:B------:R-:W-:Y:S02]  /*1f1d0*/  STL.64 [R1+0xf8], R22 ;  /* 0x0000f81601007387 */ /* 0x000fe40000100a00 */
[----:B------:R-:W3:Y:S04]  /*1f1e0*/  LDSM.16.MT88.4 R20, [R0+0x8000] ;  /* 0x008000000014783b */ /* 0x000ee80000004200 */
[----:B-1----:R-:W2:Y:S01]  /*1f1f0*/  LDL.64 R4, [R1+0x90] ;  /* 0x0000900001047983 */ /* 0x002ea20000100a00 */
[----:B0-----:R-:W-:Y:S02]  /*1f200*/  STL [R1+0x355c], R25 ;  /* 0x00355c1901007387 */ /* 0x001fe40000100800 */
[----:B------:R-:W-:Y:S02]  /*1f210*/  STL [R1+0x3550], R26 ;  /* 0x0035501a01007387 */ /* 0x000fe40000100800 */
[----:B------:R-:W-:Y:S01]  /*1f220*/  STL [R1+0x353c], R27 ;  /* 0x00353c1b01007387 */ /* 0x000fe20000100800 */
[----:B------:R0:W-:Y:S04]  /*1f230*/  STL [R1+0x35c0], R24 ;  /* 0x0035c01801007387 */ /* 0x0001e80000100800 */
[----:B0-----:R-:W4:Y:S01]  /*1f240*/  LDL.64 R24, [R1+0x80] ;  /* 0x0000800001187983 */ /* 0x001f220000100a00 */
[----:B------:R-:W-:-:S02]  /*1f250*/  IMAD.MOV.U32 R8, RZ, RZ, R3 ;  /* 0x000000ffff087224 */ /* 0x000fc400078e0003 */
[----:B------:R-:W-:Y:S01]  /*1f260*/  IMAD.MOV.U32 R9, RZ, RZ, R2 ;  /* 0x000000ffff097224 */ /* 0x000fe200078e0002 */
[----:B----4-:R0:W-:Y:S04]  /*1f270*/  STL.64 [R1+0x35e8], R24 ;  /* 0x0035e81801007387 */ /* 0x0101e80000100a00 */
[----:B0-----:R-:W4:Y:S01]  /*1f280*/  LDL.LU.64 R24, [R1+0x1070] ;  /* 0x0010700001187983 */ /* 0x001f220000300a00 */
[----:B------:R-:W4:Y:S02]  /*1f290*/  LDL.LU.64 R26, [R1+0x1078] ;  /* 0x00107800011a7983 */ /* 0x000f240000300a00 */
[----:B------:R-:W-:Y:S02]  /*1f2a0*/  IMAD.MOV.U32 R16, RZ, RZ, R7 ;  /* 0x000000ffff107224 */ /* 0x000fe400078e0007 */
[----:B------:R-:W-:-:S07]  /*1f2b0*/  IMAD.MOV.U32 R17, RZ, RZ, R6 ;  /* 0x000000ffff117224 */ /* 0x000fce00078e0006 */
[C---:B---3--:R-:W-:Y:S01]  /*1f2c0*/  HMMA.16816.F32.BF16 R12, R20.reuse, R16, R12 ;  /* 0x00000010140c723c */ /* 0x048fe2000004180c */
[----:B------:R-:W-:Y:S07]  /*1f2d0*/  STL [R1+0x3538], R0 ;  /* 0x0035380001007387 */ /* 0x000fee0000100800 */
[C---:B----4-:R-:W-:Y:S01]  /*1f2e0*/  HMMA.16816.F32.BF16 R8, R20.reuse, R8, R24 ;  /* 0x000000081408723c */ /* 0x050fe20000041818 */
[----:B------:R-:W2:Y:S01]  /*1f2f0*/  LDL.LU.64 R24, [R1+0x1050] ;  /* 0x0010500001187983 */ /* 0x000ea20000300a00 */
[----:B------:R-:W2:Y:S11]  /*1f300*/  LDL.LU.64 R26, [R1+0x1058] ;  /* 0x00105800011a7983 */ /* 0x000eb60000300a00 */
[----:B------:R-:W-:Y:S10]  /*1f310*/  @!UPT UIADD3 URZ, URZ, URZ, URZ ;  /* 0x0000003f3f3ff290 */ /* 0x000ff4000fffe03f */
[----:B------:R0:W-:Y:S01]  /*1f320*/  STL.64 [R1+0x1070], R8 ;  /* 0x0010700801007387 */ /* 0x0001e20000100a00 */
[----:B------:R1:W-:Y:S03]  /*1f330*/  STL.64 [R1+0x1078], R10 ;  /* 0x0010780a01007387 */ /* 0x0003e60000100a00 */
[----:B0-----:R-:W3:Y:S01]  /*1f340*/  LDL.LU.64 R8, [R1+0x1040] ;  /* 0x0010400001087983 */ /* 0x001ee20000300a00 */
[----:B-1----:R-:W3:Y:S02]  /*1f350*/  LDL.LU.64 R10, [R1+0x1048] ;  /* 0x00104800010a7983 */ /* 0x002ee40000300a00 */
[----:B------:R0:W-:Y:S02]  /*1f360*/  STL.64 [R1+0x1060], R12 ;  /* 0x0010600c01007387 */ /* 0x0001e40000100a00 */
[----:B------:R1:W-:Y:S01]  /*1f370*/  STL.64 [R1+0x1068], R14 ;  /* 0x0010680e01007387 */ /* 0x0003e20000100a00 */
[----:B0-----:R-:W4:Y:S01]  /*1f380*/  LDL.LU.64 R12, [R1+0xef0] ;  /* 0x000ef000010c7983 */ /* 0x001f220000300a00 */
[----:B-1----:R-:W4:Y:S02]  /*1f390*/  LDL.LU.64 R14, [R1+0xef8] ;  /* 0x000ef800010e7983 */ /* 0x002f240000300a00 */
[----:B------:R-:W2:Y:S02]  /*1f3a0*/  LDL.64 R16, [R1] ;  /* 0x0000000001107983 */ /* 0x000ea40000100a00 */
[----:B--2---:R0:W-:Y:S04]  /*1f3b0*/  STL.64 [R1+0x3590], R16 ;  /* 0x0035901001007387 */ /* 0x0041e80000100a00 */
[----:B0-----:R-:W2:Y:S04]  /*1f3c0*/  LDL.64 R16, [R1+0x10] ;  /* 0x0000100001107983 */ /* 0x001ea80000100a00 */
[----:B--2---:R0:W-:Y:S04]  /*1f3d0*/  STL.64 [R1+0x35a0], R16 ;  /* 0x0035a01001007387 */ /* 0x0041e80000100a00 */
[----:B0-----:R-:W2:Y:S04]  /*1f3e0*/  LDL.64 R16, [R1+0x20] ;  /* 0x0000200001107983 */ /* 0x001ea80000100a00 */
[----:B--2---:R0:W-:Y:S04]  /*1f3f0*/  STL.64 [R1+0x35b0], R16 ;  /* 0x0035b01001007387 */ /* 0x0041e80000100a00 */
[----:B0-----:R-:W2:Y:S01]  /*1f400*/  LDL.64 R16, [R1+0x30] ;  /* 0x0000300001107983 */ /* 0x001ea20000100a00 */
[----:B------:R-:W-:Y:S03]  /*1f410*/  HMMA.16816.F32.BF16 R24, R20, R4, R24 ;  /* 0x000000041418723c */ /* 0x000fe60000041818 */
[----:B--2---:R0:W-:Y:S04]  /*1f420*/  STL.64 [R1+0x35c8], R16 ;  /* 0x0035c81001007387 */ /* 0x0041e80000100a00 */
[----:B0-----:R-:W2:Y:S01]  /*1f430*/  LDL.64 R16, [R1+0x60] ;  /* 0x0000600001107983 */ /* 0x001ea20000100a00 */
[----:B------:R-:W-:-:S02]  /*1f440*/  IMAD.MOV.U32 R3, RZ, RZ, R4 ;  /* 0x000000ffff037224 */ /* 0x000fc400078e0004 */
[----:B------:R-:W-:Y:S01]  /*1f450*/  IMAD.MOV.U32 R2, RZ, RZ, R5 ;  /* 0x000000ffff027224 */ /* 0x000fe200078e0005 */
[----:B--2---:R0:W-:Y:S04]  /*1f460*/  STL.64 [R1+0x35e0], R16 ;  /* 0x0035e01001007387 */ /* 0x0041e80000100a00 */
[----:B0-----:R-:W4:Y:S08]  /*1f470*/  LDL.64 R16, [R1+0x70] ;  /* 0x0000700001107983 */ /* 0x001f300000100a00 */
[----:B------:R0:W-:Y:S02]  /*1f480*/  STL.64 [R1+0x1050], R24 ;  /* 0x0010501801007387 */ /* 0x0001e40000100a00 */
[----:B------:R-:W-:Y:S01]  /*1f490*/  STL.64 [R1+0x1058], R26 ;  /* 0x0010581a01007387 */ /* 0x000fe20000100a00 */
[----:B0-----:R-:W3:Y:S01]  /*1f4a0*/  LDL.LU.64 R24, [R1+0x35e8] ;  /* 0x0035e80001187983 */ /* 0x001ee20000300a00 */
[----:B------:R-:W2:Y:S02]  /*1f4b0*/  LDL.LU.64 R4, [R1+0xed0] ;  /* 0x000ed00001047983 */ /* 0x000ea40000300a00 */
[----:B------:R-:W2:Y:S01]  /*1f4c0*/  LDL.LU.64 R6, [R1+0xed8] ;  /* 0x000ed80001067983 */ /* 0x000ea20000300a00 */
[C---:B----4-:R-:W-:Y:S08]  /*1f4d0*/  HMMA.16816.F32.BF16 R12, R20.reuse, R16, R12 ;  /* 0x00000010140c723c */ /* 0x050ff0000004180c */
[----:B---3--:R-:W-:Y:S01]  /*1f4e0*/  HMMA.16816.F32.BF16 R8, R20, R24, R8 ;  /* 0x000000181408723c */ /* 0x008fe20000041808 */
[----:B--2---:R-:W-:Y:S01]  /*1f4f0*/  STL.64 [R1+0x35d8], R6 ;  /* 0x0035d80601007387 */ /* 0x004fe20000100a00 */
[----:B------:R0:W-:Y:S03]  /*1f500*/  STL.64 [R1+0x35d0], R4 ;  /* 0x0035d00401007387 */ /* 0x0001e60000100a00 */
[----:B0-----:R-:W2:Y:S01]  /*1f510*/  LDL.LU.64 R4, [R1+0xee0] ;  /* 0x000ee00001047983 */ /* 0x001ea20000300a00 */
[----:B------:R-:W2:Y:S11]  /*1f520*/  LDL.LU.64 R6, [R1+0xee8] ;  /* 0x000ee80001067983 */ /* 0x000eb60000300a00 */
[----:B------:R-:W-:Y:S06]  /*1f530*/  @!UPT UIADD3 URZ, URZ, URZ, URZ ;  /* 0x0000003f3f3ff290 */ /* 0x000fec000fffe03f */
[----:B------:R-:W-:Y:S01]  /*1f540*/  STL.64 [R1+0x1040], R8 ;  /* 0x0010400801007387 */ /* 0x000fe20000100a00 */
[----:B------:R0:W-:Y:S02]  /*1f550*/  STL.64 [R1+0x1048], R10 ;  /* 0x0010480a01007387 */ /* 0x0001e40000100a00 */
[----:B0-----:R-:W-:Y:S02]  /*1f560*/  IMAD.MOV.U32 R11, RZ, RZ, R24 ;  /* 0x000000ffff0b7224 */ /* 0x001fe400078e0018 */
[----:B------:R-:W-:Y:S02]  /*1f570*/  IMAD.MOV.U32 R10, RZ, RZ, R25 ;  /* 0x000000ffff0a7224 */ /* 0x000fe400078e0019 */
[----:B------:R-:W3:Y:S01]  /*1f580*/  LDL.LU.64 R24, [R1+0xec0] ;  /* 0x000ec00001187983 */ /* 0x000ee20000300a00 */
[----:B------:R-:W3:Y:S02]  /*1f590*/  LDL.LU.64 R26, [R1+0xec8] ;  /* 0x000ec800011a7983 */ /* 0x000ee40000300a00 */
[----:B------:R-:W-:Y:S02]  /*1f5a0*/  STL.64 [R1+0x35a8], R10 ;  /* 0x0035a80a01007387 */ /* 0x000fe40000100a00 */
[----:B------:R-:W4:Y:S01]  /*1f5b0*/  LDL.64 R8, [R1+0x50] ;  /* 0x0000500001087983 */ /* 0x000f220000100a00 */
[----:B------:R-:W-:Y:S01]  /*1f5c0*/  STL.64 [R1+0xef0], R12 ;  /* 0x000ef00c01007387 */ /* 0x000fe20000100a00 */
[----:B------:R0:W-:Y:S02]  /*1f5d0*/  STL.64 [R1+0xef8], R14 ;  /* 0x000ef80e01007387 */ /* 0x0001e40000100a00 */
[----:B0-----:R-:W-:-:S02]  /*1f5e0*/  IMAD.MOV.U32 R15, RZ, RZ, R16 ;  /* 0x000000ffff0f7224 */ /* 0x001fc400078e0010 */
[----:B------:R-:W-:Y:S02]  /*1f5f0*/  IMAD.MOV.U32 R14, RZ, RZ, R17 ;  /* 0x000000ffff0e7224 */ /* 0x000fe400078e0011 */
[----:B------:R-:W2:Y:S03]  /*1f600*/  LDL.LU.64 R16, [R1+0x35e0] ;  /* 0x0035e00001107983 */ /* 0x000ea60000300a00 */
[----:B------:R-:W-:Y:S02]  /*1f610*/  STL.64 [R1+0x3598], R14 ;  /* 0x0035980e01007387 */ /* 0x000fe40000100a00 */
[----:B------:R-:W3:Y:S01]  /*1f620*/  LDL.64 R12, [R1+0x40] ;  /* 0x00004000010c7983 */ /* 0x000ee20000100a00 */
[C---:B--2---:R-:W-:Y:S11]  /*1f630*/  HMMA.16816.F32.BF16 R4, R20.reuse, R16, R4 ;  /* 0x000000101404723c */ /* 0x044ff60000041804 */
[----:B------:R-:W-:Y:S11]  /*1f640*/  @!UPT UIADD3 URZ, URZ, URZ, URZ ;  /* 0x0000003f3f3ff290 */ /* 0x000ff6000fffe03f */
[----:B------:R-:W-:Y:S01]  /*1f650*/  @!UPT UIADD3 URZ, URZ, URZ, URZ ;  /* 0x0000003f3f3ff290 */ /* 0x000fe2000fffe03f */
[----:B------:R-:W-:Y:S01]  /*1f660*/  STL.64 [R1+0xee0], R4 ;  /* 0x000ee00401007387 */ /* 0x000fe20000100a00 */
[----:B------:R0:W-:Y:S03]  /*1f670*/  STL.64 [R1+0xee8], R6 ;  /* 0x000ee80601007387 */ /* 0x0001e60000100a00 */
[----:B0-----:R-:W4:Y:S01]  /*1f680*/  LDL.LU.64 R6, [R1+0x35d8] ;  /* 0x0035d80001067983 */ /* 0x001f220000300a00 */
[----:B------:R-:W4:Y:S02]  /*1f690*/  LDL.LU.64 R4, [R1+0x35d0] ;  /* 0x0035d00001047983 */ /* 0x000f240000300a00 */
[----:B------:R-:W-:Y:S02]  /*1f6a0*/  IMAD.MOV.U32 R29, RZ, RZ, R16 ;  /* 0x000000ffff1d7224 */ /* 0x000fe400078e0010 */
[----:B------:R-:W-:Y:S02]  /*1f6b0*/  IMAD.MOV.U32 R28, RZ, RZ, R17 ;  /* 0x000000ffff1c7224 */ /* 0x000fe400078e0011 */
[----:B------:R-:W2:Y:S01]  /*1f6c0*/  LDL.LU.64 R16, [R1+0x35c8] ;  /* 0x0035c80001107983 */ /* 0x000ea20000300a00 */
[----:B----4-:R-:W-:Y:S11]  /*1f6d0*/  HMMA.16816.F32.BF16 R4, R20, R8, R4 ;  /* 0x000000081404723c */ /* 0x010ff60000041804 */
[----:B------:R-:W-:Y:S11]  /*1f6e0*/  @!UPT UIADD3 URZ, URZ, URZ, URZ ;  /* 0x0000003f3f3ff290 */ /* 0x000ff6000fffe03f */
[----:B------:R-:W-:Y:S01]  /*1f6f0*/  @!UPT UIADD3 URZ, URZ, URZ, URZ ;  /* 0x0000003f3f3ff290 */ /* 0x000fe2000fffe03f */
[----:B------:R-:W-:Y:S01]  /*1f700*/  STL.64 [R1+0xed0], R4 ;  /* 0x000ed00401007387 */ /* 0x000fe20000100a00 */
[----:B------:R0:W-:Y:S02]  /*1f710*/  STL.64 [R1+0xed8], R6 ;  /* 0x000ed80601007387 */ /* 0x0001e40000100a00 */
[----:B0-----:R-:W-:Y:S02]  /*1f720*/  IMAD.MOV.U32 R7, RZ, RZ, R8 ;  /* 0x000000ffff077224 */ /* 0x001fe400078e0008 */
[----:B------:R-:W-:-:S05]  /*1f730*/  IMAD.MOV.U32 R6, RZ, RZ, R9 ;  /* 0x000000ffff067224 */ /* 0x000fca00078e0009 */
[----:B------:R0:W-:Y:S01]  /*1f740*/  STL.64 [R1+0x35b8], R6 ;  /* 0x0035b80601007387 */ /* 0x0001e20000100a00 */
[----:B------:R-:W2:Y:S03]  /*1f750*/  LDL.LU.64 R4, [R1+0xeb0] ;  /* 0x000eb00001047983 */ /* 0x000ea60000300a00 */
[----:B0-----:R-:W2:Y:S01]  /*1f760*/  LDL.LU.64 R6, [R1+0xeb8] ;  /* 0x000eb80001067983 */ /* 0x001ea20000300a00 */
[C---:B---3--:R-:W-:Y:S01]  /*1f770*/  HMMA.16816.F32.BF16 R24, R20.reuse, R12, R24 ;  /* 0x0000000c1418723c */ /* 0x048fe20000041818 */
[----:B------:R-:W3:Y:S02]  /*1f780*/  LDL.LU.64 R8, [R1+0xea0] ;  /* 0x000ea00001087983 */ /* 0x000ee40000300a00 */
[----:B------:R-:W3:Y:S02]  /*1f790*/  LDL.LU.64 R10, [R1+0xea8] ;  /* 0x000ea800010a7983 */ /* 0x000ee40000300a00 */
[----:B------:R-:W-:Y:S11]  /*1f7a0*/  IMAD.MOV.U32 R0, RZ, RZ, R13 ;  /* 0x000000ffff007224 */ /* 0x000ff600078e000d */
[----:B------:R-:W-:Y:S07]  /*1f7b0*/  @!UPT UIADD3 URZ, URZ, URZ, URZ ;  /* 0x0000003f3f3ff290 */ /* 0x000fee000fffe03f */
        /* <DEDUP_REMOVED lines=95> */
[----:B------:R-:W4:Y:S01]  /*1fdb0*/  LDL.LU R27, [R1+0x353c] ;  /* 0x00353c00011b7983 */ /* 0x000f220000300800 */
[----:B------:R-:W2:Y:S03]  /*1fdc0*/  LDL.LU R0, [R1+0x3538] ;  /* 0x0035380001007983 */ /* 0x000ea60000300800 */
[----:B------:R0:W-:Y:S04]  /*1fdd0*/  STL.64 [R1+0x34b8], R16 ;  /* 0x0034b81001007387 */ /* 0x0001e80000100a00 */
[----:B0-----:R-:W2:Y:S01]  /*1fde0*/  LDL.LU.64 R16, [R1+0x8e0] ;  /* 0x0008e00001107983 */ /* 0x001ea20000300a00 */
[----:B------:R-:W2:Y:S02]  /*1fdf0*/  LDL.LU.64 R18, [R1+0x8e8] ;  /* 0x0008e80001127983 */ /* 0x000ea40000300a00 */
[----:B------:R-:W-:Y:S01]  /*1fe00*/  STL.64 [R1+0x3450], R8 ;  /* 0x0034500801007387 */ /* 0x000fe20000100a00 */
[----:B--2---:R-:W-:Y:S01]  /*1fe10*/  HMMA.16816.F32.BF16 R16, R20, R4, R16 ;  /* 0x000000041410723c */ /* 0x004fe20000041810 */
[----:B------:R-:W2:Y:S11]  /*1fe20*/  LDL.64 R20, [R1+0xb0] ;  /* 0x0000b00001147983 */ /* 0x000eb60000100a00 */
[----:B------:R-:W-:Y:S11]  /*1fe30*/  @!UPT UIADD3 URZ, URZ, URZ, URZ ;  /* 0x0000003f3f3ff290 */ /* 0x000ff6000fffe03f */
[----:B------:R0:W-:Y:S01]  /*1fe40*/  STL.64 [R1+0x8e0], R16 ;  /* 0x0008e01001007387 */ /* 0x0001e20000100a00 */
[----:B------:R-:W-:Y:S02]  /*1fe50*/  STL.64 [R1+0x8e8], R18 ;  /* 0x0008e81201007387 */ /* 0x000fe40000100a00 */
[----:B0-----:R-:W-:Y:S02]  /*1fe60*/  IMAD.MOV.U32 R16, RZ, RZ, R7 ;  /* 0x000000ffff107224 */ /* 0x001fe400078e0007 */
[----:B------:R-:W-:-:S05]  /*1fe70*/  IMAD.MOV.U32 R17, RZ, RZ, R6 ;  /* 0x000000ffff117224 */ /* 0x000fca00078e0006 */
[----:B------:R0:W-:Y:S04]  /*1fe80*/  STL.64 [R1+0x34d0], R16 ;  /* 0x0034d01001007387 */ /* 0x0001e80000100a00 */
[----:B0-----:R-:W4:Y:S01]  /*1fe90*/  LDL.LU.64 R16, [R1+0x800] ;  /* 0x0008000001107983 */ /* 0x001f220000300a00 */
[----:B------:R-:W4:Y:S02]  /*1fea0*/  LDL.LU.64 R18, [R1+0x808] ;  /* 0x0008080001127983 */ /* 0x000f240000300a00 */
[----:B--2---:R-:W-:Y:S02]  /*1feb0*/  IMAD.MOV.U32 R7, RZ, RZ, R20 ;  /* 0x000000ffff077224 */ /* 0x004fe400078e0014 */
[----:B------:R-:W-:Y:S01]  /*1fec0*/  IMAD.MOV.U32 R6, RZ, RZ, R21 ;  /* 0x000000ffff067224 */ /* 0x000fe200078e0015 */
[----:B----4-:R-:W-:Y:S07]  /*1fed0*/  HMMA.16816.F32.BF16 R16, R24, R20, R16 ;  /* 0x000000141810723c */ /* 0x010fee0000041810 */
[----:B------:R-:W-:-:S02]  /*1fee0*/  IMAD.MOV.U32 R20, RZ, RZ, R15 ;  /* 0x000000ffff147224 */ /* 0x000fc400078e000f */
[----:B------:R-:W-:Y:S11]  /*1fef0*/  IMAD.MOV.U32 R21, RZ, RZ, R14 ;  /* 0x000000ffff157224 */ /* 0x000ff600078e000e */
[----:B------:R-:W-:Y:S03]  /*1ff00*/  @!UPT UIADD3 URZ, URZ, URZ, URZ ;  /* 0x0000003f3f3ff290 */ /* 0x000fe6000fffe03f */
[----:B------:R0:W-:Y:S01]  /*1ff10*/  STL.64 [R1+0x800], R16 ;  /* 0x0008001001007387 */ /* 0x0001e20000100a00 */
[----:B------:R-:W-:Y:S02]  /*1ff20*/  STL.64 [R1+0x808], R18 ;  /* 0x0008081201007387 */ /* 0x000fe40000100a00 */
[----:B0-----:R-:W-:Y:S02]  /*1ff30*/  IMAD.MOV.U32 R16, RZ, RZ, R29 ;  /* 0x000000ffff107224 */ /* 0x001fe400078e001d */
[----:B------:R-:W-:-:S05]  /*1ff40*/  IMAD.MOV.U32 R17, RZ, RZ, R28 ;  /* 0x000000ffff117224 */ /* 0x000fca00078e001c */
[----:B------:R-:W-:Y:S01]  /*1ff50*/  STL.64 [R1+0x34e8], R16 ;  /* 0x0034e81001007387 */ /* 0x000fe20000100a00 */
[----:B------:R3:W-:Y:S02]  /*1ff60*/  STL.64 [R1+0x34f0], R20 ;  /* 0x0034f01401007387 */ /* 0x0007e40000100a00 */
[----:B---3--:R-:W-:Y:S02]  /*1ff70*/  IMAD.MOV.U32 R20, RZ, RZ, R11 ;  /* 0x000000ffff147224 */ /* 0x008fe400078e000b */
[----:B------:R-:W-:-:S05]  /*1ff80*/  IMAD.MOV.U32 R21, RZ, RZ, R10 ;  /* 0x000000ffff157224 */ /* 0x000fca00078e000a */
[----:B------:R0:W-:Y:S02]  /*1ff90*/  STL.64 [R1+0x3508], R20 ;  /* 0x0035081401007387 */ /* 0x0001e40000100a00 */
[----:B0-----:R-:W-:Y:S02]  /*1ffa0*/  IMAD.MOV.U32 R20, RZ, RZ, R3 ;  /* 0x000000ffff147224 */ /* 0x001fe400078e0003 */
[----:B------:R-:W-:-:S05]  /*1ffb0*/  IMAD.MOV.U32 R21, RZ, RZ, R2 ;  /* 0x000000ffff157224 */ /* 0x000fca00078e0002 */
        /* <DEDUP_REMOVED lines=14> */
[----:B0-----:R-:W2:Y:S01]  /*200a0*/  LDL.LU.64 R16, [R1+0x7f0] ;  /* 0x0007f00001107983 */ /* 0x001ea20000300a00 */
[----:B------:R-:W2:Y:S02]  /*200b0*/  LDL.LU.64 R18, [R1+0x7f8] ;  /* 0x0007f80001127983 */ /* 0x000ea40000300a00 */
[----:B------:R-:W-:Y:S02]  /*200c0*/  STL.64 [R1+0x3468], R6 ;  /* 0x0034680601007387 */ /* 0x000fe40000100a00 */
[----:B------:R0:W-:Y:S02]  /*200d0*/  STL.64 [R1+0x3460], R4 ;  /* 0x0034600401007387 */ /* 0x0001e40000100a00 */
        /* <DEDUP_REMOVED lines=13> */
[----:B------:R-:W4:Y:S01]  /*201b0*/  LDL.LU.64 R6, [R1+0x798] ;  /* 0x0007980001067983 */ /* 0x000f220000300a00 */
[----:B--2---:R-:W-:Y:S02]  /*201c0*/  HMMA.16816.F32.BF16 R16, R24, R20, R16 ;  /* 0x000000141810723c */ /* 0x004fe40000041810 */
[----:B----4-:R-:W-:Y:S01]  /*201d0*/  STL.64 [R1+0x34c8], R6 ;  /* 0x0034c80601007387 */ /* 0x010fe20000100a00 */
[----:B---3--:R0:W-:Y:S03]  /*201e0*/  STL.64 [R1+0x34c0], R4 ;  /* 0x0034c00401007387 */ /* 0x0081e60000100a00 */
[----:B0-----:R-:W2:Y:S01]  /*201f0*/  LDL.LU.64 R4, [R1+0x7a0] ;  /* 0x0007a00001047983 */ /* 0x001ea20000300a00 */
[----:B------:R-:W3:Y:S02]  /*20200*/  LDL.LU.64 R6, [R1+0x7a8] ;  /* 0x0007a80001067983 */ /* 0x000ee40000300a00 */
[----:B------:R-:W-:-:S02]  /*20210*/  IMAD.MOV.U32 R3, RZ, RZ, R20 ;  /* 0x000000ffff037224 */ /* 0x000fc400078e0014 */
[----:B------:R-:W-:Y:S01]  /*20220*/  IMAD.MOV.U32 R2, RZ, RZ, R21 ;  /* 0x000000ffff027224 */ /* 0x000fe200078e0015 */
[----:B---3--:R-:W-:Y:S01]  /*20230*/  STL.64 [R1+0x34e0], R6 ;  /* 0x0034e00601007387 */ /* 0x008fe20000100a00 */
[----:B--2---:R0:W-:Y:S03]  /*20240*/  STL.64 [R1+0x34d8], R4 ;  /* 0x0034d80401007387 */ /* 0x0041e60000100a00 */
[----:B0-----:R-:W2:Y:S01]  /*20250*/  LDL.LU.64 R4, [R1+0x7b0] ;  /* 0x0007b00001047983 */ /* 0x001ea20000300a00 */
[----:B------:R-:W2:Y:S02]  /*20260*/  LDL.LU.64 R6, [R1+0x7b8] ;  /* 0x0007b80001067983 */ /* 0x000ea40000300a00 */
[----:B------:R-:W3:Y:S02]  /*20270*/  LDL.LU.64 R8, [R1+0x750] ;  /* 0x0007500001087983 */ /* 0x000ee40000300a00 */
[----:B------:R-:W3:Y:S01]  /*20280*/  LDL.LU.64 R10, [R1+0x758] ;  /* 0x00075800010a7983 */ /* 0x000ee20000300a00 */
[----:B------:R-:W4:Y:S01]  /*20290*/  LDL.LU.64 R12, [R1+0x740] ;  /* 0x00074000010c7983 */ /* 0x000f220000300a00 */
[----:B------:R-:W4:Y:S02]  /*202a0*/  LDL.LU.64 R14, [R1+0x748] ;  /* 0x00074800010e7983 */ /* 0x000f240000300a00 */
[----:B------:R-:W-:Y:S02]  /*202b0*/  STL.64 [R1+0x7f0], R16 ;  /* 0x0007f01001007387 */ /* 0x000fe40000100a00 */
[----:B------:R0:W-:Y:S02]  /*202c0*/  STL.64 [R1+0x7f8], R18 ;  /* 0x0007f81201007387 */ /* 0x0001e40000100a00 */
[----:B0-----:R-:W2:Y:S01]  /*202d0*/  LDL.LU.64 R18, [R1+0x3530] ;  /* 0x0035300001127983 */ /* 0x001ea20000300a00 */
[----:B------:R-:W2:Y:S02]  /*202e0*/  LDL.LU.64 R16, [R1+0x3528] ;  /* 0x0035280001107983 */ /* 0x000ea40000300a00 */
[----:B------:R-:W2:Y:S02]  /*202f0*/  LDL.LU.64 R20, [R1+0x3520] ;  /* 0x0035200001147983 */ /* 0x000ea40000300a00 */
[C---:B--2---:R-:W-:Y:S01]  /*20300*/  HMMA.16816.F32.BF16 R20, R24.reuse, R20, R16 ;  /* 0x000000141814723c */ /* 0x044fe20000041810 */
[----:B------:R-:W2:Y:S01]  /*20310*/  LDL.LU.64 R18, [R1+0x3518] ;  /* 0x0035180001127983 */ /* 0x000ea20000300a00 */
[----:B------:R-:W2:Y:S11]  /*20320*/  LDL.LU.64 R16, [R1+0x3510] ;  /* 0x0035100001107983 */ /* 0x000eb60000300a00 */
[----:B------:R-:W-:Y:S10]  /*20330*/  @!UPT UIADD3 URZ, URZ, URZ, URZ ;  /* 0x0000003f3f3ff290 */ /* 0x000ff4000fffe03f */
        /* <DEDUP_REMOVED lines=58> */
[----:B0-----:R-:W3:Y:S02]  /*206e0*/  LDL.LU.64 R16, [R1+0x3458] ;  /* 0x0034580001107983 */ /* 0x001ee40000300a00 */
[C---:B---3--:R-:W-:Y:S02]  /*206f0*/  HMMA.16816.F32.BF16 R16, R24.reuse, R16, R8 ;  /* 0x000000101810723c */ /* 0x048fe40000041808 */
[----:B------:R-:W3:Y:S11]  /*20700*/  LDL.LU.64 R8, [R1+0x3450] ;  /* 0x0034500001087983 */ /* 0x000ef60000300a00 */
[----:B------:R-:W-:Y:S10]  /*20710*/  @!UPT UIADD3 URZ, URZ, URZ, URZ ;  /* 0x0000003f3f3ff290 */ /* 0x000ff4000fffe03f */
[----:B------:R-:W-:Y:S01]  /*20720*/  STL.64 [R1+0x750], R16 ;  /* 0x0007501001007387 */ /* 0x000fe20000100a00 */
[----:B------:R0:W-:Y:S03]  /*20730*/  STL.64 [R1+0x758], R18 ;  /* 0x0007581201007387 */ /* 0x0001e60000100a00 */
[----:B0-----:R-:W2:Y:S01]  /*20740*/  LDL.LU.64 R18, [R1+0x3448] ;  /* 0x0034480001127983 */ /* 0x001ea20000300a00 */
[----:B------:R-:W4:Y:S02]  /*20750*/  LDL.LU.64 R16, [R1+0x3440] ;  /* 0x0034400001107983 */ /* 0x000f240000300a00 */
[C---:B----4-:R-:W-:Y:S11]  /*20760*/  HMMA.16816.F32.BF16 R12, R24.reuse, R16, R12 ;  /* 0x00000010180c723c */ /* 0x050ff6000004180c */
[----:B------:R-:W-:Y:S11]  /*20770*/  @!UPT UIADD3 URZ, URZ, URZ, URZ ;  /* 0x0000003f3f3ff290 */ /* 0x000ff6000fffe03f */
[----:B------:R-:W-:Y:S01]  /*20780*/  @!UPT UIADD3 URZ, URZ, URZ, URZ ;  /* 0x0000003f3f3ff290 */ /* 0x000fe2000fffe03f */
[----:B------:R0:W-:Y:S01]  /*20790*/  STL.64 [R1+0x740], R12 ;  /* 0x0007400c01007387 */ /* 0x0001e20000100a00 */
[----:B------:R-:W-:Y:S03]  /*207a0*/  STL.64 [R1+0x748], R14 ;  /* 0x0007480e01007387 */ /* 0x000fe60000100a00 */
[----:B0-----:R-:W4:Y:S01]  /*207b0*/  LDL.LU.64 R12, [R1+0x3438] ;  /* 0x00343800010c7983 */ /* 0x001f220000300a00 */
[----:B--2---:R-:W-:Y:S02]  /*207c0*/  STL.64 [R1+0x33b0], R18 ;  /* 0x0033b01201007387 */ /* 0x004fe40000100a00 */
[----:B------:R0:W-:Y:S02]  /*207d0*/  STL.64 [R1+0x33a8], R16 ;  /* 0x0033a81001007387 */ /* 0x0001e40000100a00 */
[----:B0-----:R-:W2:Y:S04]  /*207e0*/  LDL.64 R16, [R1+0x90] ;  /* 0x0000900001107983 */ /* 0x001ea80000100a00 */
[----:B--2---:R0:W-:Y:S04]  /*207f0*/  STL.64 [R1+0x3410], R16 ;  /* 0x0034101001007387 */ /* 0x0041e80000100a00 */
[----:B0-----:R-:W2:Y:S01]  /*20800*/  LDL.LU.64 R16, [R1+0x730] ;  /* 0x0007300001107983 */ /* 0x001ea20000300a00 */
[----:B------:R-:W2:Y:S02]  /*20810*/  LDL.LU.64 R18, [R1+0x738] ;  /* 0x0007380001127983 */ /* 0x000ea40000300a00 */
[----:B----4-:R0:W-:Y:S01]  /*20820*/  STL.64 [R1+0x33f8], R12 ;  /* 0x0033f80c01007387 */ /* 0x0101e20000100a00 */
[C---:B--2---:R-:W-:Y:S01]  /*20830*/  HMMA.16816.F32.BF16 R16, R24.reuse, R12, R16 ;  /* 0x0000000c1810723c */ /* 0x044fe20000041810 */
[----:B0-----:R-:W2:Y:S11]  /*20840*/  LDL.64 R12, [R1+0x80] ;  /* 0x00008000010c7983 */ /* 0x001eb60000100a00 */
[----:B------:R-:W-:Y:S11]  /*20850*/  @!UPT UIADD3 URZ, URZ, URZ, URZ ;  /* 0x0000003f3f3ff290 */ /* 0x000ff6000fffe03f */
[----:B------:R-:W-:Y:S01]  /*20860*/  STL.64 [R1+0x730], R16 ;  /* 0x0007301001007387 */ /* 0x000fe20000100a00 */
[----:B------:R-:W-:Y:S03]  /*20870*/  STL.64 [R1+0x738], R18 ;  /* 0x0007381201007387 */ /* 0x000fe60000100a00 */
[----:B--2---:R3:W-:Y:S02]  /*20880*/  STL.64 [R1+0x3408], R12 ;  /* 0x0034080c01007387 */ /* 0x0047e40000100a00 */
[C---:B---3--:R-:W-:Y:S02]  /*20890*/  HMMA.16816.F32.BF16 R12, R24.reuse, R8, R20 ;  /* 0x00000008180c723c */ /* 0x048fe40000041814 */
[----:B------:R-:W2:Y:S01]  /*208a0*/  LDL.LU.64 R20, [R1+0x120] ;  /* 0x0001200001147983 */ /* 0x000ea20000300a00 */
[----:B------:R-:W2:Y:S11]  /*208b0*/  LDL.LU.64 R22, [R1+0x128] ;  /* 0x0001280001167983 */ /* 0x000eb60000300a00 */
[----:B------:R-:W-:Y:S09]  /*208c0*/  @!UPT UIADD3 URZ, URZ, URZ, URZ ;  /* 0x0000003f3f3ff290 */ /* 0x000ff2000fffe03f */
[----:B------:R0:W-:Y:S01]  /*208d0*/  STL.64 [R1+0x720], R12 ;  /* 0x0007200c01007387 */ /* 0x0001e20000100a00 */
[----:B------:R1:W-:Y:S02]  /*208e0*/  STL.64 [R1+0x728], R14 ;  /* 0x0007280e01007387 */ /* 0x0003e40000100a00 */
[----:B------:R-:W3:Y:S02]  /*208f0*/  LDL.LU.64 R16, [R1+0xbb0] ;  /* 0x000bb00001107983 */ /* 0x000ee40000300a00 */
[----:B------:R-:W4:Y:S02]  /*20900*/  LDL.LU.64 R18, [R1+0xbb8] ;  /* 0x000bb80001127983 */ /* 0x000f240000300a00 */
[----:B----4-:R-:W-:Y:S01]  /*20910*/  STL.64 [R1+0x3420], R18 ;  /* 0x0034201201007387 */ /* 0x010fe20000100a00 */
[----:B---3--:R-:W-:Y:S02]  /*20920*/  STL.64 [R1+0x3418], R16 ;  /* 0x0034181001007387 */ /* 0x008fe40000100a00 */
[----:B0-----:R-:W3:Y:S02]  /*20930*/  LDL.LU.64 R12, [R1+0xba0] ;  /* 0x000ba000010c7983 */ /* 0x001ee40000300a00 */
[----:B-1----:R-:W4:Y:S01]  /*20940*/  LDL.LU.64 R14, [R1+0xba8] ;  /* 0x000ba800010e7983 */ /* 0x002f220000300a00 */
[----:B--2---:R-:W-:Y:S01]  /*20950*/  HMMA.16816.F32.BF16 R24, R24, R4, R20 ;  /* 0x000000041818723c */ /* 0x004fe20000041814 */
[----:B------:R-:W-:Y:S04]  /*20960*/  LDSM.16.MT88.4 R20, [R0+0x8100] ;  /* 0x008100000014783b */ /* 0x000fe80000004200 */
[----:B----4-:R-:W-:Y:S01]  /*20970*/  STL.64 [R1+0x3430], R14 ;  /* 0x0034300e01007387 */ /* 0x010fe20000100a00 */
[----:B---3--:R0:W-:Y:S03]  /*20980*/  STL.64 [R1+0x3428], R12 ;  /* 0x0034280c01007387 */ /* 0x0081e60000100a00 */
[----:B0-----:R-:W2:Y:S01]  /*20990*/  LDL.LU.64 R12, [R1+0xbc0] ;  /* 0x000bc000010c7983 */ /* 0x001ea20000300a00 */
[----:B------:R-:W2:Y:S02]  /*209a0*/  LDL.LU.64 R14, [R1+0xbc8] ;  /* 0x000bc800010e7983 */ /* 0x000ea40000300a00 */
[----:B------:R-:W-:Y:S02]  /*209b0*/  STL [R1+0x3384], R8 ;  /* 0x0033840801007387 */ /* 0x000fe40000100800 */
[----:B------:R-:W-:Y:S01]  /*209c0*/  STL [R1+0x3380], R9 ;  /* 0x0033800901007387 */ /* 0x000fe20000100800 */
[----:B------:R0:W-:Y:S08]  /*209d0*/  STL.64 [R1+0x3400], R4 ;  /* 0x0034000401007387 */ /* 0x0001f00000100a00 */
[----:B------:R-:W-:Y:S02]  /*209e0*/  STL.64 [R1+0x120], R24 ;  /* 0x0001201801007387 */ /* 0x000fe40000100a00 */
[----:B------:R-:W-:Y:S02]  /*209f0*/  STL.64 [R1+0x128], R26 ;  /* 0x0001281a01007387 */ /* 0x000fe40000100a00 */
[----:B------:R-:W1:Y:S01]  /*20a00*/  LDSM.16.MT88.4 R24, [R0+0x8180] ;  /* 0x008180000018783b */ /* 0x000e620000004200 */
[----:B------:R-:W-:-:S02]  /*20a10*/  IMAD.MOV.U32 R16, RZ, RZ, R7 ;  /* 0x000000ffff107224 */ /* 0x000fc400078e0007 */
[----:B------:R-:W-:Y:S01]  /*20a20*/  IMAD.MOV.U32 R17, RZ, RZ, R6 ;  /* 0x000000ffff117224 */ /* 0x000fe200078e0006 */
[----:B0-----:R-:W3:Y:S01]  /*20a30*/  LDL.LU.64 R4, [R1+0xb90] ;  /* 0x000b900001047983 */ /* 0x001ee20000300a00 */
[----:B------:R-:W3:Y:S03]  /*20a40*/  LDL.LU.64 R6, [R1+0xb98] ;  /* 0x000b980001067983 */ /* 0x000ee60000300a00 */
[----:B-1----:R-:W-:Y:S01]  /*20a50*/  STL [R1+0x3370], R24 ;  /* 0x0033701801007387 */ /* 0x002fe20000100800 */
[----:B------:R0:W-:Y:S02]  /*20a60*/  STL [R1+0x3358], R25 ;  /* 0x0033581901007387 */ /* 0x0001e40000100800 */
[----:B------:R-:W-:Y:S02]  /*20a70*/  STL [R1+0x3354], R26 ;  /* 0x0033541a01007387 */ /* 0x000fe40000100800 */
[----:B------:R-:W-:Y:S01]  /*20a80*/  STL [R1+0x3350], R27 ;  /* 0x0033501b01007387 */ /* 0x000fe20000100800 */
[----:B0-----:R-:W4:Y:S01]  /*20a90*/  LDL.64 R24, [R1+0x70] ;  /* 0x0000700001187983 */ /* 0x001f220000100a00 */
[----:B--2---:R-:W-:Y:S03]  /*20aa0*/  HMMA.16816.F32.BF16 R16, R20, R16, R12 ;  /* 0x000000101410723c */ /* 0x004fe6000004180c */
[----:B------:R-:W2:Y:S01]  /*20ab0*/  LDL.LU.64 R14, [R1+0x3430] ;  /* 0x00343000010e7983 */ /* 0x000ea20000300a00 */
[----:B------:R-:W2:Y:S11]  /*20ac0*/  LDL.LU.64 R12, [R1+0x3428] ;  /* 0x00342800010c7983 */ /* 0x000eb60000300a00 */
[----:B------:R-:W-:Y:S08]  /*20ad0*/  @!UPT UIADD3 URZ, URZ, URZ, URZ ;  /* 0x0000003f3f3ff290 */ /* 0x000ff0000fffe03f */
[----:B------:R-:W-:Y:S01]  /*20ae0*/  STL.64 [R1+0xbc0], R16 ;  /* 0x000bc01001007387 */ /* 0x000fe20000100a00 */
[----:B------:R0:W-:Y:S03]  /*20af0*/  STL.64 [R1+0xbc8], R18 ;  /* 0x000bc81201007387 */ /* 0x0001e60000100a00 */
[----:B0-----:R-:W2:Y:S01]  /*20b00*/  LDL.LU.64 R18, [R1+0x3420] ;  /* 0x0034200001127983 */ /* 0x001ea20000300a00 */
[----:B------:R-:W2:Y:S02]  /*20b10*/  LDL.LU.64 R16, [R1+0x3418] ;  /* 0x0034180001107983 */ /* 0x000ea40000300a00 */
[----:B------:R-:W-:Y:S02]  /*20b20*/  IMAD.MOV.U32 R8, RZ, RZ, R3 ;  /* 0x000000ffff087224 */ /* 0x000fe400078e0003 */
[----:B------:R-:W-:-:S07]  /*20b30*/  IMAD.MOV.U32 R9, RZ, RZ, R2 ;  /* 0x000000ffff097224 */ /* 0x000fce00078e0002 */
[C---:B--2---:R-:W-:Y:S01]  /*20b40*/  HMMA.16816.F32.BF16 R8, R20.reuse, R8, R16 ;  /* 0x000000081408723c */ /* 0x044fe20000041810 */
[----:B------:R-:W2:Y:S11]  /*20b50*/  LDL.LU.64 R16, [R1+0x3410] ;  /* 0x0034100001107983 */ /* 0x000eb60000300a00 */
[----:B------:R-:W-:Y:S11]  /*20b60*/  @!UPT UIADD3 URZ, URZ, URZ, URZ ;  /* 0x0000003f3f3ff290 */ /* 0x000ff6000fffe03f */
[----:B------:R0:W-:Y:S01]  /*20b70*/  STL.64 [R1+0xbb0], R8 ;  /* 0x000bb00801007387 */ /* 0x0001e20000100a00 */
[----:B------:R1:W-:Y:S03]  /*20b80*/  STL.64 [R1+0xbb8], R10 ;  /* 0x000bb80a01007387 */ /* 0x0003e60000100a00 */
[----:B0-----:R-:W4:Y:S01]  /*20b90*/  LDL.LU.64 R8, [R1+0xb80] ;  /* 0x000b800001087983 */ /* 0x001f220000300a00 */
[----:B-1----:R-:W4:Y:S01]  /*20ba0*/  LDL.LU.64 R10, [R1+0xb88] ;  /* 0x000b8800010a7983 */ /* 0x002f220000300a00 */
[C---:B--2---:R-:W-:Y:S01]  /*20bb0*/  HMMA.16816.F32.BF16 R12, R20.reuse, R16, R12 ;  /* 0x00000010140c723c */ /* 0x044fe2000004180c */
[----:B------:R-:W-:Y:S02]  /*20bc0*/  IMAD.MOV.U32 R2, RZ, RZ, R16 ;  /* 0x000000ffff027224 */ /* 0x000fe400078e0010 */
[----:B------:R-:W-:Y:S11]  /*20bd0*/  IMAD.MOV.U32 R0, RZ, RZ, R17 ;  /* 0x000000ffff007224 */ /* 0x000ff600078e0011 */
[----:B------:R-:W-:Y:S09]  /*20be0*/  @!UPT UIADD3 URZ, URZ, URZ, URZ ;  /* 0x0000003f3f3ff290 */ /* 0x000ff2000fffe03f */
[----:B------:R0:W-:Y:S01]  /*20bf0*/  STL.64 [R1+0xba0], R12 ;  /* 0x000ba00c01007387 */ /* 0x0001e20000100a00 */
[----:B------:R-:W-:Y:S03]  /*20c00*/  STL.64 [R1+0xba8], R14 ;  /* 0x000ba80e01007387 */ /* 0x000fe60000100a00 */
[----:B0-----:R-:W3:Y:S01]  /*20c10*/  LDL.LU.64 R12, [R1+0x3408] ;  /* 0x00340800010c7983 */ /* 0x001ee20000300a00 */
[----:B------:R-:W2:Y:S03]  /*20c20*/  LDL.64 R16, [R1+0x30] ;  /* 0x0000300001107983 */ /* 0x000ea60000100a00 */
[----:B--2---:R0:W-:Y:S04]  /*20c30*/  STL.64 [R1+0x33e8], R16 ;  /* 0x0033e81001007387 */ /* 0x0041e80000100a00 */
[----:B0-----:R-:W2:Y:S01]  /*20c40*/  LDL.64 R16, [R1+0x50] ;  /* 0x0000500001107983 */ /* 0x001ea20000100a00 */
[C---:B---3--:R-:W-:Y:S08]  /*20c50*/  HMMA.16816.F32.BF16 R4, R20.reuse, R12, R4 ;  /* 0x0000000c1404723c */ /* 0x048ff00000041804 */
[----:B----4-:R-:W-:Y:S01]  /*20c60*/  HMMA.16816.F32.BF16 R8, R20, R24, R8 ;  /* 0x000000181408723c */ /* 0x010fe20000041808 */
[----:B------:R-:W-:Y:S01]  /*20c70*/  IMAD.MOV.U32 R3, RZ, RZ, R13 ;  /* 0x000000ffff037224 */ /* 0x000fe200078e000d */
[----:B--2---:R0:W-:Y:S04]  /*20c80*/  STL.64 [R1+0x33f0], R16 ;  /* 0x0033f01001007387 */ /* 0x0041e80000100a00 */
[----:B0-----:R-:W2:Y:S01]  /*20c90*/  LDL.64 R16, [R1+0x60] ;  /* 0x0000600001107983 */ /* 0x001ea20000100a00 */
[----:B------:R-:W-:Y:S02]  /*20ca0*/  STL [R1+0x3378], R0 ;  /* 0x0033780001007387 */ /* 0x000fe40000100800 */
[----:B------:R-:W-:Y:S06]  /*20cb0*/  STL [R1+0x3374], R2 ;  /* 0x0033740201007387 */ /* 0x000fec0000100800 */
[----:B------:R0:W-:Y:S01]  /*20cc0*/  STL.64 [R1+0xb90], R4 ;  /* 0x000b900401007387 */ /* 0x0001e20000100a00 */
[----:B------:R1:W-:Y:S04]  /*20cd0*/  STL.64 [R1+0xb98], R6 ;  /* 0x000b980601007387 */ /* 0x0003e80000100a00 */
[----:B0-----:R-:W3:Y:S01]  /*20ce0*/  LDL.LU.64 R4, [R1+0x3400] ;  /* 0x0034000001047983 */ /* 0x001ee20000300a00 */
[----:B-1----:R-:W-:-:S02]  /*20cf0*/  IMAD.MOV.U32 R6, RZ, RZ, R12 ;  /* 0x000000ffff067224 */ /* 0x002fc400078e000c */
[----:B------:R-:W2:Y:S02]  /*20d00*/  LDL.LU.64 R12, [R1+0xb70] ;  /* 0x000b7000010c7983 */ /* 0x000ea40000300a00 */
[----:B------:R-:W2:Y:S01]  /*20d10*/  LDL.LU.64 R14, [R1+0xb78] ;  /* 0x000b7800010e7983 */ /* 0x000ea20000300a00 */
[----:B------:R-:W-:Y:S01]  /*20d20*/  STL [R1+0x337c], R3 ;  /* 0x00337c0301007387 */ /* 0x000fe20000100800 */
[----:B------:R-:W-:Y:S02]  /*20d30*/  STL.64 [R1+0xb80], R8 ;  /* 0x000b800801007387 */ /* 0x000fe40000100a00 */
[----:B------:R-:W-:Y:S02]  /*20d40*/  IMAD.MOV.U32 R7, RZ, RZ, R25 ;  /* 0x000000ffff077224 */ /* 0x000fe400078e0019 */
[----:B------:R0:W-:Y:S02]  /*20d50*/  STL.64 [R1+0xb88], R10 ;  /* 0x000b880a01007387 */ /* 0x0001e40000100a00 */
[----:B0-----:R-:W-:-:S02]  /*20d60*/  IMAD.MOV.U32 R10, RZ, RZ, R24 ;  /* 0x000000ffff0a7224 */ /* 0x001fc400078e0018 */
[----:B------:R-:W4:Y:S01]  /*20d70*/  LDL.LU.64 R24, [R1+0xb60] ;  /* 0x000b600001187983 */ /* 0x000f220000300a00 */
[----:B------:R-:W4:Y:S02]  /*20d80*/  LDL.LU.64 R26, [R1+0xb68] ;  /* 0x000b6800011a7983 */ /* 0x000f240000300a00 */
[----:B------:R-:W-:Y:S01]  /*20d90*/  STL.64 [R1+0x3368], R6 ;  /* 0x0033680601007387 */ /* 0x000fe20000100a00 */
[----:B---3--:R0:W-:Y:S04]  /*20da0*/  STL.64 [R1+0x3360], R4 ;  /* 0x0033600401007387 */ /* 0x0081e80000100a00 */
[----:B0-----:R-:W3:Y:S04]  /*20db0*/  LDL.64 R4, [R1] ;  /* 0x0000000001047983 */ /* 0x001ee80000100a00 */
[----:B---3--:R0:W-:Y:S04]  /*20dc0*/  STL.64 [R1+0x33b8], R4 ;  /* 0x0033b80401007387 */ /* 0x0081e80000100a00 */
[----:B0-----:R-:W3:Y:S01]  /*20dd0*/  LDL.64 R4, [R1+0x10] ;  /* 0x0000100001047983 */ /* 0x001ee20000100a00 */
[----:B--2---:R-:W-:Y:S03]  /*20de0*/  HMMA.16816.F32.BF16 R12, R20, R16, R12 ;  /* 0x00000010140c723c */ /* 0x004fe6000004180c */
[----:B---3--:R0:W-:Y:S04]  /*20df0*/  STL.64 [R1+0x33d0], R4 ;  /* 0x0033d00401007387 */ /* 0x0081e80000100a00 */
[----:B0-----:R-:W2:Y:S01]  /*20e00*/  LDL.64 R4, [R1+0x20] ;  /* 0x0000200001047983 */ /* 0x001ea20000100a00 */
[----:B------:R-:W-:-:S03]  /*20e10*/  IMAD.MOV.U32 R11, RZ, RZ, R17 ;  /* 0x000000ffff0b7224 */ /* 0x000fc600078e0011 */
[----:B--2---:R0:W-:Y:S04]  /*20e20*/  STL.64 [R1+0x33e0], R4 ;  /* 0x0033e00401007387 */ /* 0x0041e80000100a00 */
[----:B0-----:R-:W2:Y:S01]  /*20e30*/  LDL.LU.64 R4, [R1+0xb40] ;  /* 0x000b400001047983 */ /* 0x001ea20000300a00 */
[----:B------:R-:W2:Y:S07]  /*20e40*/  LDL.LU.64 R6, [R1+0xb48] ;  /* 0x000b480001067983 */ /* 0x000eae0000300a00 */
[----:B------:R0:W-:Y:S02]  /*20e50*/  STL.64 [R1+0xb70], R12 ;  /* 0x000b700c01007387 */ /* 0x0001e40000100a00 */
[----:B------:R1:W-:Y:S01]  /*20e60*/  STL.64 [R1+0xb78], R14 ;  /* 0x000b780e01007387 */ /* 0x0003e20000100a00 */
[----:B0-----:R-:W3:Y:S01]  /*20e70*/  LDL.LU.64 R12, [R1+0x33f8] ;  /* 0x0033f800010c7983 */ /* 0x001ee20000300a00 */
[----:B-1----:R-:W-:-:S02]  /*20e80*/  IMAD.MOV.U32 R14, RZ, RZ, R16 ;  /* 0x000000ffff0e7224 */ /* 0x002fc400078e0010 */
[----:B------:R-:W4:Y:S02]  /*20e90*/  LDL.LU.64 R16, [R1+0x33f0] ;  /* 0x0033f00001107983 */ /* 0x000f240000300a00 */
[----:B------:R-:W-:Y:S01]  /*20ea0*/  STL.64 [R1+0x33d8], R10 ;  /* 0x0033d80a01007387 */ /* 0x000fe20000100a00 */
[----:B------:R-:W2:Y:S01]  /*20eb0*/  LDL.64 R8, [R1+0x40] ;  /* 0x0000400001087983 */ /* 0x000ea20000100a00 */
[----:B------:R-:W-:Y:S01]  /*20ec0*/  STL [R1+0x33c8], R14 ;  /* 0x0033c80e01007387 */ /* 0x000fe20000100800 */
[----:B----4-:R-:W-:Y:S02]  /*20ed0*/  HMMA.16816.F32.BF16 R24, R20, R16, R24 ;  /* 0x000000101418723c */ /* 0x010fe40000041818 */
[----:B---3--:R0:W-:Y:S01]  /*20ee0*/  STL.64 [R1+0x33c0], R12 ;  /* 0x0033c00c01007387 */ /* 0x0081e20000100a00 */
[----:B------:R-:W-:-:S03]  /*20ef0*/  IMAD.MOV.U32 R29, RZ, RZ, R17 ;  /* 0x000000ffff1d7224 */ /* 0x000fc600078e0011 */
[----:B0-----:R-:W3:Y:S01]  /*20f00*/  LDL.LU.64 R12, [R1+0xb50] ;  /* 0x000b5000010c7983 */ /* 0x001ee20000300a00 */
[----:B------:R-:W3:Y:S11]  /*20f10*/  LDL.LU.64 R14, [R1+0xb58] ;  /* 0x000b5800010e7983 */ /* 0x000ef60000300a00 */
[----:B------:R-:W-:Y:S05]  /*20f20*/  @!UPT UIADD3 URZ, URZ, URZ, URZ ;  /* 0x0000003f3f3ff290 */ /* 0x000fea000fffe03f */
[----:B------:R-:W-:Y:S01]  /*20f30*/  STL.64 [R1+0xb60], R24 ;  /* 0x000b601801007387 */ /* 0x000fe20000100a00 */
[----:B------:R0:W-:Y:S02]  /*20f40*/  STL.64 [R1+0xb68], R26 ;  /* 0x000b681a01007387 */ /* 0x0001e40000100a00 */
[----:B0-----:R-:W-:Y:S02]  /*20f50*/  IMAD.MOV.U32 R27, RZ, RZ, R16 ;  /* 0x000000ffff1b7224 */ /* 0x001fe400078e0010 */
[----:B------:R-:W4:Y:S01]  /*20f60*/  LDL.LU.64 R16, [R1+0x33e8] ;  /* 0x0033e80001107983 */ /* 0x000f220000300a00 */
[----:B--2---:R-:W-:Y:S02]  /*20f70*/  IMAD.MOV.U32 R25, RZ, RZ, R8 ;  /* 0x000000ffff197224 */ /* 0x004fe400078e0008 */
[----:B------:R-:W-:Y:S01]  /*20f80*/  IMAD.MOV.U32 R26, RZ, RZ, R9 ;  /* 0x000000ffff1a7224 */ /* 0x000fe200078e0009 */
[C---:B---3--:R-:W-:Y:S08]  /*20f90*/  HMMA.16816.F32.BF16 R12, R20.reuse, R8, R12 ;  /* 0x00000008140c723c */ /* 0x048ff0000004180c */
[----:B----4-:R-:W-:Y:S11]  /*20fa0*/  HMMA.16816.F32.BF16 R4, R20, R16, R4 ;  /* 0x000000101404723c */ /* 0x010ff60000041804 */
[----:B------:R-:W-:Y:S04]  /*20fb0*/  @!UPT UIADD3 URZ, URZ, URZ, URZ ;  /* 0x0000003f3f3ff290 */ /* 0x000fe8000fffe03f */
[----:B------:R0:W-:Y:S01]  /*20fc0*/  STL.64 [R1+0xb50], R12 ;  /* 0x000b500c01007387 */ /* 0x0001e20000100a00 */
[----:B------:R1:W-:Y:S02]  /*20fd0*/  STL.64 [R1+0xb58], R14 ;  /* 0x000b580e01007387 */ /* 0x0003e40000100a00 */
[----:B------:R-:W2:Y:S02]  /*20fe0*/  LDL.LU.64 R8, [R1+0xb30] ;  /* 0x000b300001087983 */ /* 0x000ea40000300a00 */
[----:B------:R-:W2:Y:S01]  /*20ff0*/  LDL.LU.64 R10, [R1+0xb38] ;  /* 0x000b3800010a7983 */ /* 0x000ea20000300a00 */
[----:B0-----:R-:W3:Y:S01]  /*21000*/  LDL.LU.64 R12, [R1+0xb20] ;  /* 0x000b2000010c7983 */ /* 0x001ee20000300a00 */
[----:B-1----:R-:W3:Y:S03]  /*21010*/  LDL.LU.64 R14, [R1+0xb28] ;  /* 0x000b2800010e7983 */ /* 0x002ee60000300a00 */
[----:B------:R0:W-:Y:S01]  /*21020*/  STL.64 [R1+0xb40], R4 ;  /* 0x000b400401007387 */ /* 0x0001e20000100a00 */
[----:B------:R-:W-:Y:S03]  /*21030*/  STL.64 [R1+0xb48], R6 ;  /* 0x000b480601007387 */ /* 0x000fe60000100a00 */
[----:B0-----:R-:W2:Y:S01]  /*21040*/  LDL.LU.64 R4, [R1+0x33e0] ;  /* 0x0033e00001047983 */ /* 0x001ea20000300a00 */
[----:B------:R-:W-:-:S02]  /*21050*/  IMAD.MOV.U32 R24, RZ, RZ, R17 ;  /* 0x000000ffff187224 */ /* 0x000fc400078e0011 */
[----:B------:R-:W-:Y:S02]  /*21060*/  IMAD.MOV.U32 R2, RZ, RZ, R16 ;  /* 0x000000ffff027224 */ /* 0x000fe400078e0010 */
[----:B------:R-:W4:Y:S01]  /*21070*/  LDL.LU.64 R16, [R1+0xb10] ;  /* 0x000b100001107983 */ /* 0x000f220000300a00 */
[----:B------:R-:W4:Y:S02]  /*21080*/  LDL.LU.64 R18, [R1+0xb18] ;  /* 0x000b180001127983 */ /* 0x000f240000300a00 */
[----:B------:R-:W-:Y:S02]  /*21090*/  STL.64 [R1+0x3390], R26 ;  /* 0x0033901a01007387 */ /* 0x000fe40000100a00 */
[----:B------:R0:W-:Y:S02]  /*210a0*/  STL.64 [R1+0x3388], R24 ;  /* 0x0033881801007387 */ /* 0x0001e40000100a00 */
[----:B0-----:R-:W3:Y:S01]  /*210b0*/  LDL.LU.64 R24, [R1+0xaf0] ;  /* 0x000af00001187983 */ /* 0x001ee20000300a00 */
[----:B------:R-:W3:Y:S01]  /*210c0*/  LDL.LU.64 R26, [R1+0xaf8] ;  /* 0x000af800011a7983 */ /* 0x000ee20000300a00 */
[----:B--2---:R-:W-:Y:S01]  /*210d0*/  HMMA.16816.F32.BF16 R8, R20, R4, R8 ;  /* 0x000000041408723c */ /* 0x004fe20000041808 */
[----:B------:R-:W-:-:S02]  /*210e0*/  IMAD.MOV.U32 R3, RZ, RZ, R4 ;  /* 0x000000ffff037224 */ /* 0x000fc400078e0004 */
[----:B------:R-:W-:Y:S01]  /*210f0*/  IMAD.MOV.U32 R0, RZ, RZ, R5 ;  /* 0x000000ffff007224 */ /* 0x000fe200078e0005 */
[----:B---3--:R-:W-:Y:S01]  /*21100*/  STL.64 [R1+0x33a0], R26 ;  /* 0x0033a01a01007387 */ /* 0x008fe20000100a00 */
[----:B------:R0:W-:Y:S03]  /*21110*/  STL.64 [R1+0x3398], R24 ;  /* 0x0033981801007387 */ /* 0x0001e60000100a00 */
[----:B0-----:R-:W2:Y:S01]  /*21120*/  LDL.LU.64 R24, [R1+0xb00] ;  /* 0x000b000001187983 */ /* 0x001ea20000300a00 */
[----:B------:R-:W2:Y:S11]  /*21130*/  LDL.LU.64 R26, [R1+0xb08] ;  /* 0x000b0800011a7983 */ /* 0x000eb60000300a00 */
[----:B------:R-:W-:Y:S03]  /*21140*/  @!UPT UIADD3 URZ, URZ, URZ, URZ ;  /* 0x0000003f3f3ff290 */ /* 0x000fe6000fffe03f */
[----:B------:R-:W-:Y:S02]  /*21150*/  STL.64 [R1+0xb30], R8 ;  /* 0x000b300801007387 */ /* 0x000fe40000100a00 */
[----:B------:R0:W-:Y:S02]  /*21160*/  STL.64 [R1+0xb38], R10 ;  /* 0x000b380a01007387 */ /* 0x0001e40000100a00 */
[----:B0-----:R-:W3:Y:S01]  /*21170*/  LDL.LU.64 R10, [R1+0x33d8] ;  /* 0x0033d800010a7983 */ /* 0x001ee20000300a00 */
[----:B------:R-:W2:Y:S02]  /*21180*/  LDL.LU.64 R4, [R1+0x33d0] ;  /* 0x0033d00001047983 */ /* 0x000ea40000300a00 */
[C---:B--2---:R-:W-:Y:S01]  /*21190*/  HMMA.16816.F32.BF16 R12, R20.reuse, R4, R12 ;  /* 0x00000004140c723c */ /* 0x044fe2000004180c */
[----:B------:R-:W-:Y:S02]  /*211a0*/  IMAD.MOV.U32 R8, RZ, RZ, R4 ;  /* 0x000000ffff087224 */ /* 0x000fe400078e0004 */
[----:B------:R-:W-:Y:S11]  /*211b0*/  IMAD.MOV.U32 R9, RZ, RZ, R5 ;  /* 0x000000ffff097224 */ /* 0x000ff600078e0005 */
[----:B------:R-:W-:Y:S09]  /*211c0*/  @!UPT UIADD3 URZ, URZ, URZ, URZ ;  /* 0x0000003f3f3ff290 */ /* 0x000ff2000fffe03f */
[----:B------:R-:W-:Y:S01]  /*211d0*/  STL.64 [R1+0xb20], R12 ;  /* 0x000b200c01007387 */ /* 0x000fe20000100a00 */
[----:B------:R0:W-:Y:S03]  /*211e0*/  STL.64 [R1+0xb28], R14 ;  /* 0x000b280e01007387 */ /* 0x0001e60000100a00 */
[----:B0-----:R-:W2:Y:S01]  /*211f0*/  LDL.LU R14, [R1+0x33c8] ;  /* 0x0033c800010e7983 */ /* 0x001ea20000300800 */
[----:B------:R-:W2:Y:S02]  /*21200*/  LDL.LU.64 R12, [R1+0x33c0] ;  /* 0x0033c000010c7983 */ /* 0x000ea40000300a00 */
[----:B------:R-:W4:Y:S02]  /*21210*/  LDL.LU.64 R4, [R1+0x33b8] ;  /* 0x0033b80001047983 */ /* 0x000f240000300a00 */
[C---:B----4-:R-:W-:Y:S11]  /*21220*/  HMMA.16816.F32.BF16 R16, R20.reuse, R4, R16 ;  /* 0x000000041410723c */ /* 0x050ff60000041810 */
[----:B------:R-:W-:Y:S11]  /*21230*/  @!UPT UIADD3 URZ, URZ, URZ, URZ ;  /* 0x0000003f3f3ff290 */ /* 0x000ff6000fffe03f */
[----:B------:R-:W-:Y:S01]  /*21240*/  @!UPT UIADD3 URZ, URZ, URZ, URZ ;  /* 0x0000003f3f3ff290 */ /* 0x000fe2000fffe03f */
[----:B------:R-:W-:Y:S01]  /*21250*/  STL.64 [R1+0xb10], R16 ;  /* 0x000b101001007387 */ /* 0x000fe20000100a00 */
[----:B------:R0:W-:Y:S03]  /*21260*/  STL.64 [R1+0xb18], R18 ;  /* 0x000b181201007387 */ /* 0x0001e60000100a00 */
[----:B0-----:R-:W4:Y:S01]  /*21270*/  LDL.LU.64 R18, [R1+0x33b0] ;  /* 0x0033b00001127983 */ /* 0x001f220000300a00 */
[----:B------:R-:W2:Y:S02]  /*21280*/  LDL.LU.64 R16, [R1+0x33a8] ;  /* 0x0033a80001107983 */ /* 0x000ea40000300a00 */
[----:B------:R-:W-:Y:S02]  /*21290*/  IMAD.MOV.U32 R28, RZ, RZ, R4 ;  /* 0x000000ffff1c7224 */ /* 0x000fe400078e0004 */
[----:B------:R-:W-:Y:S02]  /*212a0*/  IMAD.MOV.U32 R15, RZ, RZ, R5 ;  /* 0x000000ffff0f7224 */ /* 0x000fe400078e0005 */
[----:B------:R-:W3:Y:S01]  /*212b0*/  LDL.LU.64 R4, [R1+0xae0] ;  /* 0x000ae00001047983 */ /* 0x000ee20000300a00 */
[----:B------:R-:W3:Y:S01]  /*212c0*/  LDL.LU.64 R6, [R1+0xae8] ;  /* 0x000ae80001067983 */ /* 0x000ee20000300a00 */
[C---:B--2---:R-:W-:Y:S11]  /*212d0*/  HMMA.16816.F32.BF16 R24, R20.reuse, R16, R24 ;  /* 0x000000101418723c */ /* 0x044ff60000041818 */
[----:B------:R-:W-:Y:S11]  /*212e0*/  @!UPT UIADD3 URZ, URZ, URZ, URZ ;  /* 0x0000003f3f3ff290 */ /* 0x000ff6000fffe03f */
[----:B------:R-:W-:Y:S01]  /*212f0*/  @!UPT UIADD3 URZ, URZ, URZ, URZ ;  /* 0x0000003f3f3ff290 */ /* 0x000fe2000fffe03f */
[----:B------:R-:W-:Y:S01]  /*21300*/  STL.64 [R1+0xb00], R24 ;  /* 0x000b001801007387 */ /* 0x000fe20000100a00 */
[----:B------:R0:W-:Y:S03]  /*21310*/  STL.64 [R1+0xb08], R26 ;  /* 0x000b081a01007387 */ /* 0x0001e60000100a00 */
[----:B0-----:R-:W2:Y:S01]  /*21320*/  LDL.LU.64 R26, [R1+0x33a0] ;  /* 0x0033a000011a7983 */ /* 0x001ea20000300a00 */
[----:B------:R-:W2:Y:S02]  /*21330*/  LDL.LU.64 R24, [R1+0x3398] ;  /* 0x0033980001187983 */ /* 0x000ea40000300a00 */
[----:B----4-:R-:W-:Y:S02]  /*21340*/  STL.64 [R1+0x3250], R18 ;  /* 0x0032501201007387 */ /* 0x010fe40000100a00 */
[----:B------:R0:W-:Y:S02]  /*21350*/  STL.64 [R1+0x3248], R16 ;  /* 0x0032481001007387 */ /* 0x0001e40000100a00 */
[----:B0-----:R-:W4:Y:S01]  /*21360*/  LDL.LU.64 R16, [R1+0x520] ;  /* 0x0005200001107983 */ /* 0x001f220000300a00 */
[----:B------:R-:W4:Y:S01]  /*21370*/  LDL.LU.64 R18, [R1+0x528] ;  /* 0x0005280001127983 */ /* 0x000f220000300a00 */
[----:B--2---:R-:W-:Y:S11]  /*21380*/  HMMA.16816.F32.BF16 R24, R20, R12, R24 ;  /* 0x0000000c1418723c */ /* 0x004ff60000041818 */
[----:B------:R-:W-:Y:S11]  /*21390*/  @!UPT UIADD3 URZ, URZ, URZ, URZ ;  /* 0x0000003f3f3ff290 */ /* 0x000ff6000fffe03f */
[----:B------:R-:W-:Y:S01]  /*213a0*/  @!UPT UIADD3 URZ, URZ, URZ, URZ ;  /* 0x0000003f3f3ff290 */ /* 0x000fe2000fffe03f */
[----:B------:R-:W-:Y:S01]  /*213b0*/  STL.64 [R1+0xaf0], R24 ;  /* 0x000af01801007387 */ /* 0x000fe20000100a00 */
[----:B------:R0:W-:Y:S03]  /*213c0*/  STL.64 [R1+0xaf8], R26 ;  /* 0x000af81a01007387 */ /* 0x0001e60000100a00 */
[----:B0-----:R-:W2:Y:S01]  /*213d0*/  LDL.LU.64 R26, [R1+0x3390] ;  /* 0x00339000011a7983 */ /* 0x001ea20000300a00 */
[----:B------:R-:W2:Y:S02]  /*213e0*/  LDL.LU.64 R24, [R1+0x3388] ;  /* 0x0033880001187983 */ /* 0x000ea40000300a00 */
[----:B------:R0:W-:Y:S02]  /*213f0*/  STL.64 [R1+0x3258], R12 ;  /* 0x0032580c01007387 */ /* 0x0001e40000100a00 */
[----:B0-----:R-:W-:Y:S02]  /*21400*/  IMAD.MOV.U32 R12, RZ, RZ, R8 ;  /* 0x000000ffff0c7224 */ /* 0x001fe400078e0008 */
[----:B------:R-:W-:Y:S01]  /*21410*/  IMAD.MOV.U32 R13, RZ, RZ, R9 ;  /* 0x000000ffff0d7224 */ /* 0x000fe200078e0009 */
[----:B------:R-:W3:Y:S01]  /*21420*/  LDL.LU R8, [R1+0x3384] ;  /* 0x0033840001087983 */ /* 0x000ee20000300800 */
[----:B------:R-:W3:Y:S03]  /*21430*/  LDL.LU R9, [R1+0x3380] ;  /* 0x0033800001097983 */ /* 0x000ee60000300800 */
[----:B------:R0:W-:Y:S02]  /*21440*/  STL.64 [R1+0x3268], R12 ;  /* 0x0032680c01007387 */ /* 0x0001e40000100a00 */
[----:B0-----:R-:W-:-:S02]  /*21450*/  IMAD.MOV.U32 R12, RZ, RZ, R3 ;  /* 0x000000ffff0c7224 */ /* 0x001fc400078e0003 */
[----:B------:R-:W-:Y:S01]  /*21460*/  IMAD.MOV.U32 R13, RZ, RZ, R0 ;  /* 0x000000ffff0d7224 */ /* 0x000fe200078e0000 */
[----:B------:R-:W4:Y:S01]  /*21470*/  LDL.LU R3, [R1+0x337c] ;  /* 0x00337c0001037983 */ /* 0x000f220000300800 */
[----:B------:R-:W4:Y:S03]  /*21480*/  LDL.LU R0, [R1+0x3378] ;  /* 0x0033780001007983 */ /* 0x000f260000300800 */
[----:B------:R0:W-:Y:S02]  /*21490*/  STL.64 [R1+0x3280], R12 ;  /* 0x0032800c01007387 */ /* 0x0001e40000100a00 */
[----:B0-----:R-:W-:Y:S02]  /*214a0*/  IMAD.MOV.U32 R12, RZ, RZ, R2 ;  /* 0x000000ffff0c7224 */ /* 0x001fe400078e0002 */
[----:B------:R-:W4:Y:S01]  /*214b0*/  LDL.LU R2, [R1+0x3374] ;  /* 0x0033740001027983 */ /* 0x000f220000300800 */
[----:B---3--:R-:W-:Y:S01]  /*214c0*/  HMMA.16816.F32.BF16 R4, R20, R8, R4 ;  /* 0x000000081404723c */ /* 0x008fe20000041804 */
[----:B--2---:R-:W-:-:S02]  /*214d0*/  IMAD.MOV.U32 R13, RZ, RZ, R24 ;  /* 0x000000ffff0d7224 */ /* 0x004fc400078e0018 */
[----:B------:R-:W2:Y:S03]  /*214e0*/  LDL.LU R24, [R1+0x3370] ;  /* 0x0033700001187983 */ /* 0x000ea60000300800 */
[----:B------:R-:W-:Y:S11]  /*214f0*/  STL.64 [R1+0x3298], R12 ;  /* 0x0032980c01007387 */ /* 0x000ff60000100a00 */
[----:B------:R-:W-:Y:S06]  /*21500*/  @!UPT UIADD3 URZ, URZ, URZ, URZ ;  /* 0x0000003f3f3ff290 */ /* 0x000fec000fffe03f */
[----:B------:R-:W-:Y:S01]  /*21510*/  STL.64 [R1+0xae0], R4 ;  /* 0x000ae00401007387 */ /* 0x000fe20000100a00 */
[----:B------:R0:W-:Y:S03]  /*21520*/  STL.64 [R1+0xae8], R6 ;  /* 0x000ae80601007387 */ /* 0x0001e60000100a00 */
[----:B0-----:R-:W3:Y:S01]  /*21530*/  LDL.LU.64 R6, [R1+0x3368] ;  /* 0x0033680001067983 */ /* 0x001ee20000300a00 */
[----:B------:R-:W4:Y:S02]  /*21540*/  LDL.LU.64 R4, [R1+0x3360] ;  /* 0x0033600001047983 */ /* 0x000f240000300a00 */
[----:B------:R-:W-:Y:S02]  /*21550*/  IMAD.MOV.U32 R12, RZ, RZ, R25 ;  /* 0x000000ffff0c7224 */ /* 0x000fe400078e0019 */
[----:B------:R-:W-:Y:S01]  /*21560*/  IMAD.MOV.U32 R13, RZ, RZ, R26 ;  /* 0x000000ffff0d7224 */ /* 0x000fe200078e001a */
[----:B------:R-:W2:Y:S01]  /*21570*/  LDL.LU R25, [R1+0x3358] ;  /* 0x0033580001197983 */ /* 0x000ea20000300800 */
[----:B------:R-:W2:Y:S03]  /*21580*/  LDL.LU R26, [R1+0x3354] ;  /* 0x00335400011a7983 */ /* 0x000ea60000300800 */
[----:B------:R0:W-:Y:S01]  /*21590*/  STL.64 [R1+0x32b0], R12 ;  /* 0x0032b00c01007387 */ /* 0x0001e20000100a00 */
[----:B------:R-:W-:Y:S02]  /*215a0*/  STL.64 [R1+0x3240], R8 ;  /* 0x0032400801007387 */ /* 0x000fe40000100a00 */
[----:B0-----:R-:W-:-:S02]  /*215b0*/  IMAD.MOV.U32 R12, RZ, RZ, R27 ;  /* 0x000000ffff0c7224 */ /* 0x001fc400078e001b */
[----:B------:R-:W-:Y:S01]  /*215c0*/  IMAD.MOV.U32 R13, RZ, RZ, R29 ;  /* 0x000000ffff0d7224 */ /* 0x000fe200078e001d */
[----:B----4-:R-:W-:Y:S01]  /*215d0*/  HMMA.16816.F32.BF16 R16, R20, R4, R16 ;  /* 0x000000041410723c */ /* 0x010fe20000041810 */
[----:B------:R-:W-:Y:S11]  /*215e0*/  STL.64 [R1+0x3348], R4 ;  /* 0x0033480401007387 */ /* 0x000ff60000100a00 */
[----:B------:R-:W-:Y:S11]  /*215f0*/  @!UPT UIADD3 URZ, URZ, URZ, URZ ;  /* 0x0000003f3f3ff290 */ /* 0x000ff6000fffe03f */
[----:B------:R-:W-:Y:S01]  /*21600*/  STL.64 [R1+0x520], R16 ;  /* 0x0005201001007387 */ /* 0x000fe20000100a00 */
[----:B------:R-:W-:Y:S02]  /*21610*/  STL.64 [R1+0x528], R18 ;  /* 0x0005281201007387 */ /* 0x000fe40000100a00 */
[----:B------:R-:W2:Y:S02]  /*21620*/  LDL.LU R27, [R1+0x3350] ;  /* 0x00335000011b7983 */ /* 0x000ea40000300800 */
[----:B------:R0:W-:Y:S02]  /*21630*/  STL.64 [R1+0x32c8], R12 ;  /* 0x0032c80c01007387 */ /* 0x0001e40000100a00 */
[----:B0-----:R-:W-:Y:S02]  /*21640*/  IMAD.MOV.U32 R12, RZ, RZ, R14 ;  /* 0x000000ffff0c7224 */ /* 0x001fe400078e000e */
[----:B------:R-:W-:-:S05]  /*21650*/  IMAD.MOV.U32 R13, RZ, RZ, R11 ;  /* 0x000000ffff0d7224 */ /* 0x000fca00078e000b */
        /* <DEDUP_REMOVED lines=8> */
[----:B------:R-:W2:Y:S02]  /*216e0*/  LDL.LU.64 R6, [R1+0x408] ;  /* 0x0004080001067983 */ /* 0x000ea40000300a00 */
[----:B0-----:R-:W-:Y:S02]  /*216f0*/  IMAD.MOV.U32 R12, RZ, RZ, R2 ;  /* 0x000000ffff0c7224 */ /* 0x001fe400078e0002 */
[----:B------:R-:W-:-:S05]  /*21700*/  IMAD.MOV.U32 R13, RZ, RZ, R0 ;  /* 0x000000ffff0d7224 */ /* 0x000fca00078e0000 */
[----:B------:R0:W-:Y:S04]  /*21710*/  STL.64 [R1+0x3328], R12 ;  /* 0x0033280c01007387 */ /* 0x0001e80000100a00 */
[----:B0-----:R-:W3:Y:S01]  /*21720*/  LDL.64 R12, [R1+0xa0] ;  /* 0x0000a000010c7983 */ /* 0x001ee20000100a00 */
[----:B------:R-:W-:Y:S02]  /*21730*/  IMAD.MOV.U32 R20, RZ, RZ, R28 ;  /* 0x000000ffff147224 */ /* 0x000fe400078e001c */
[----:B------:R-:W-:Y:S01]  /*21740*/  IMAD.MOV.U32 R21, RZ, RZ, R15 ;  /* 0x000000ffff157224 */ /* 0x000fe200078e000f */
[----:B---3--:R0:W-:Y:S04]  /*21750*/  STL.64 [R1+0x3340], R12 ;  /* 0x0033400c01007387 */ /* 0x0081e80000100a00 */
[----:B0-----:R-:W2:Y:S01]  /*21760*/  LDL.64 R12, [R1+0xb0] ;  /* 0x0000b000010c7983 */ /* 0x001ea20000100a00 */
[----:B------:R0:W-:Y:S03]  /*21770*/  STL.64 [R1+0x3260], R20 ;  /* 0x0032601401007387 */ /* 0x0001e60000100a00 */
        /* <DEDUP_REMOVED lines=44> */
[----:B------:R0:W-:Y:S02]  /*21a40*/  STL.64 [R1+0x400], R4 ;  /* 0x0004000401007387 */ /* 0x0001e40000100a00 */
[----:B------:R1:W-:Y:S01]  /*21a50*/  STL.64 [R1+0x408], R6 ;  /* 0x0004080601007387 */ /* 0x0003e20000100a00 */
[----:B0-----:R-:W2:Y:S01]  /*21a60*/  LDL.LU.64 R4, [R1+0x3348] ;  /* 0x0033480001047983 */ /* 0x001ea20000300a00 */
[----:B-1----:R-:W-:-:S02]  /*21a70*/  IMAD.MOV.U32 R6, RZ, RZ, R12 ;  /* 0x000000ffff067224 */ /* 0x002fc400078e000c */
        /* <DEDUP_REMOVED lines=67> */
[----:B------:R-:W3:Y:S11]  /*21eb0*/  LDL.LU.64 R20, [R1+0x3260] ;  /* 0x0032600001147983 */ /* 0x000ef60000300a00 */
[----:B------:R-:W-:Y:S10]  /*21ec0*/  @!UPT UIADD3 URZ, URZ, URZ, URZ ;  /* 0x0000003f3f3ff290 */ /* 0x000ff4000fffe03f */
[----:B------:R0:W-:Y:S01]  /*21ed0*/  STL.64 [R1+0x360], R12 ;  /* 0x0003600c01007387 */ /* 0x0001e20000100a00 */
[----:B------:R-:W-:Y:S03]  /*21ee0*/  STL.64 [R1+0x368], R14 ;  /* 0x0003680e01007387 */ /* 0x000fe60000100a00 */
[----:B0-----:R-:W2:Y:S01]  /*21ef0*/  LDL.LU.64 R12, [R1+0x3258] ;  /* 0x00325800010c7983 */ /* 0x001ea20000300a00 */
[C---:B---3--:R-:W-:Y:S03]  /*21f00*/  HMMA.16816.F32.BF16 R20, R24.reuse, R20, R16 ;  /* 0x000000141814723c */ /* 0x048fe60000041810 */
[----:B------:R-:W3:Y:S01]  /*21f10*/  LDL.LU.64 R18, [R1+0x3250] ;  /* 0x0032500001127983 */ /* 0x000ee20000300a00 */
[----:B------:R-:W4:Y:S11]  /*21f20*/  LDL.LU.64 R16, [R1+0x3248] ;  /* 0x0032480001107983 */ /* 0x000f360000300a00 */
[----:B------:R-:W-:Y:S08]  /*21f30*/  @!UPT UIADD3 URZ, URZ, URZ, URZ ;  /* 0x0000003f3f3ff290 */ /* 0x000ff0000fffe03f */
[----:B------:R-:W-:Y:S01]  /*21f40*/  STL.64 [R1+0x350], R20 ;  /* 0x0003501401007387 */ /* 0x000fe20000100a00 */
[----:B------:R4:W-:Y:S02]  /*21f50*/  STL.64 [R1+0x358], R22 ;  /* 0x0003581601007387 */ /* 0x0009e40000100a00 */
[C---:B----4-:R-:W-:Y:S01]  /*21f60*/  HMMA.16816.F32.BF16 R20, R24.reuse, R16, R8 ;  /* 0x000000101814723c */ /* 0x050fe20000041808 */
[----:B------:R-:W2:Y:S01]  /*21f70*/  LDL.LU.64 R8, [R1+0x330] ;  /* 0x0003300001087983 */ /* 0x000ea20000300a00 */
[----:B------:R-:W2:Y:S11]  /*21f80*/  LDL.LU.64 R10, [R1+0x338] ;  /* 0x00033800010a7983 */ /* 0x000eb60000300a00 */
[----:B------:R-:W-:Y:S10]  /*21f90*/  @!UPT UIADD3 URZ, URZ, URZ, URZ ;  /* 0x0000003f3f3ff290 */ /* 0x000ff4000fffe03f */
[----:B------:R-:W-:Y:S01]  /*21fa0*/  STL.64 [R1+0x340], R20 ;  /* 0x0003401401007387 */ /* 0x000fe20000100a00 */
[----:B------:R-:W-:Y:S02]  /*21fb0*/  STL.64 [R1+0x348], R22 ;  /* 0x0003481601007387 */ /* 0x000fe40000100a00 */
[----:B---3--:R-:W-:Y:S02]  /*21fc0*/  STL.64 [R1+0x3198], R18 ;  /* 0x0031981201007387 */ /* 0x008fe40000100a00 */
[----:B------:R0:W-:Y:S02]  /*21fd0*/  STL.64 [R1+0x3190], R16 ;  /* 0x0031901001007387 */ /* 0x0001e40000100a00 */
[----:B0-----:R-:W3:Y:S04]  /*21fe0*/  LDL.64 R16, [R1+0x70] ;  /* 0x0000700001107983 */ /* 0x001ee80000100a00 */
[----:B------:R-:W0:Y:S04]  /*21ff0*/  S2R R2, SR_TID.X ;  /* 0x0000000000027919 */ /* 0x000e280000002100 */
[----:B---3--:R1:W-:Y:S04]  /*22000*/  STL.64 [R1+0x3200], R16 ;  /* 0x0032001001007387 */ /* 0x0083e80000100a00 */
[----:B-1----:R-:W3:Y:S01]  /*22010*/  LDL.64 R16, [R1+0x90] ;  /* 0x0000900001107983 */ /* 0x002ee20000100a00 */
[----:B--2---:R-:W-:Y:S01]  /*22020*/  HMMA.16816.F32.BF16 R8, R24, R12, R8 ;  /* 0x0000000c1808723c */ /* 0x004fe20000041808 */
[----:B0-----:R-:W-:-:S05]  /*22030*/  LOP3.LUT R14, R2, 0x7, RZ, 0xc0, !PT ;  /* 0x00000007020e7812 */ /* 0x001fca00078ec0ff */
[----:B------:R-:W-:Y:S01]  /*22040*/  IMAD R14, R14, 0x210, RZ ;  /* 0x000002100e0e7824 */ /* 0x000fe200078e02ff */
[----:B---3--:R0:W-:Y:S02]  /*22050*/  STL.64 [R1+0x3210], R16 ;  /* 0x0032101001007387 */ /* 0x0081e40000100a00 */
[----:B0-----:R-:W-:Y:S02]  /*22060*/  IMAD.MOV.U32 R16, RZ, RZ, R7 ;  /* 0x000000ffff107224 */ /* 0x001fe400078e0007 */
[----:B------:R-:W-:Y:S02]  /*22070*/  IMAD.MOV.U32 R17, RZ, RZ, R0 ;  /* 0x000000ffff117224 */ /* 0x000fe400078e0000 */
[----:B------:R-:W-:-:S03]  /*22080*/  IMAD.SHL.U32 R0, R2, 0x2, RZ ;  /* 0x0000000202007824 */ /* 0x000fc600078e00ff */
[----:B------:R-:W-:Y:S01]  /*22090*/  STL.64 [R1+0x3228], R16 ;  /* 0x0032281001007387 */ /* 0x000fe20000100a00 */
[----:B------:R-:W2:Y:S02]  /*220a0*/  LDL.LU.64 R20, [R1+0xe0] ;  /* 0x0000e00001147983 */ /* 0x000ea40000300a00 */
[----:B------:R-:W2:Y:S04]  /*220b0*/  LDL.LU.64 R22, [R1+0xe8] ;  /* 0x0000e80001167983 */ /* 0x000ea80000300a00 */
[----:B------:R0:W-:Y:S01]  /*220c0*/  STL.64 [R1+0x330], R8 ;  /* 0x0003300801007387 */ /* 0x0001e20000100a00 */
[----:B------:R-:W-:Y:S01]  /*220d0*/  STL.64 [R1+0x338], R10 ;  /* 0x0003380a01007387 */ /* 0x000fe20000100a00 */
[----:B------:R-:W-:-:S03]  /*220e0*/  LOP3.LUT R0, R14, 0x10, R0, 0x78, !PT ;  /* 0x000000100e007812 */ /* 0x000fc600078e7800 */
[----:B0-----:R-:W3:Y:S01]  /*220f0*/  LDL.LU.64 R8, [R1+0x3240] ;  /* 0x0032400001087983 */ /* 0x001ee20000300a00 */
[----:B------:R-:W-:Y:S02]  /*22100*/  STL [R1+0x317c], R12 ;  /* 0x00317c0c01007387 */ /* 0x000fe40000100800 */
[----:B------:R0:W-:Y:S02]  /*22110*/  STL [R1+0x3178], R13 ;  /* 0x0031780d01007387 */ /* 0x0001e40000100800 */
[----:B0-----:R-:W3:Y:S01]  /*22120*/  LDL.LU.64 R12, [R1+0x320] ;  /* 0x00032000010c7983 */ /* 0x001ee20000300a00 */
[----:B------:R-:W3:Y:S02]  /*22130*/  LDL.LU.64 R14, [R1+0x328] ;  /* 0x00032800010e7983 */ /* 0x000ee40000300a00 */
[C---:B---3--:R-:W-:Y:S01]  /*22140*/  HMMA.16816.F32.BF16 R12, R24.reuse, R8, R12 ;  /* 0x00000008180c723c */ /* 0x048fe2000004180c */
[----:B------:R0:W-:Y:S04]  /*22150*/  STL.64 [R1+0x3208], R8 ;  /* 0x0032080801007387 */ /* 0x0001e80000100a00 */
[----:B0-----:R-:W3:Y:S11]  /*22160*/  LDL.LU.64 R8, [R1+0x1010] ;  /* 0x0010100001087983 */ /* 0x001ef60000300a00 */
[----:B------:R-:W-:Y:S07]  /*22170*/  @!UPT UIADD3 URZ, URZ, URZ, URZ ;  /* 0x0000003f3f3ff290 */ /* 0x000fee000fffe03f */
[----:B------:R-:W-:Y:S01]  /*22180*/  STL.64 [R1+0x320], R12 ;  /* 0x0003200c01007387 */ /* 0x000fe20000100a00 */
[----:B------:R-:W-:Y:S02]  /*22190*/  STL.64 [R1+0x328], R14 ;  /* 0x0003280e01007387 */ /* 0x000fe40000100a00 */
[----:B------:R-:W4:Y:S02]  /*221a0*/  LDL.LU.64 R10, [R1+0x1018] ;  /* 0x00101800010a7983 */ /* 0x000f240000300a00 */
[----:B----4-:R-:W-:Y:S01]  /*221b0*/  STL.64 [R1+0x3220], R10 ;  /* 0x0032200a01007387 */ /* 0x010fe20000100a00 */
[----:B---3--:R0:W-:Y:S03]  /*221c0*/  STL.64 [R1+0x3218], R8 ;  /* 0x0032180801007387 */ /* 0x0081e60000100a00 */
[----:B0-----:R-:W3:Y:S01]  /*221d0*/  LDL.LU.64 R8, [R1+0x1020] ;  /* 0x0010200001087983 */ /* 0x001ee20000300a00 */
[----:B------:R-:W4:Y:S01]  /*221e0*/  LDL.LU.64 R10, [R1+0x1028] ;  /* 0x00102800010a7983 */ /* 0x000f220000300a00 */
[----:B--2---:R-:W-:Y:S01]  /*221f0*/  HMMA.16816.F32.BF16 R20, R24, R4, R20 ;  /* 0x000000041814723c */ /* 0x004fe20000041814 */
[----:B------:R-:W-:-:S05]  /*22200*/  IMAD.SHL.U32 R2, R2, 0x100, RZ ;  /* 0x0000010002027824 */ /* 0x000fca00078e00ff */
[----:B------:R-:W-:-:S04]  /*22210*/  LOP3.LUT R0, R0, 0x1000, R2, 0xf8, !PT ;  /* 0x0000100000007812 */ /* 0x000fc800078ef802 */
[----:B------:R-:W-:-:S05]  /*22220*/  LOP3.LUT R0, R0, 0x40, RZ, 0x3c, !PT ;  /* 0x0000004000007812 */ /* 0x000fca00078e3cff */
[----:B------:R-:W0:Y:S04]  /*22230*/  LDSM.16.MT88.4 R24, [R0+0x8080] ;  /* 0x008080000018783b */ /* 0x000e280000004200 */
[----:B----4-:R-:W-:Y:S01]  /*22240*/  STL.64 [R1+0x3238], R10 ;  /* 0x0032380a01007387 */ /* 0x010fe20000100a00 */
[----:B---3--:R1:W-:Y:S03]  /*22250*/  STL.64 [R1+0x3230], R8 ;  /* 0x0032300801007387 */ /* 0x0083e60000100a00 */
[----:B-1----:R-:W2:Y:S01]  /*22260*/  LDL.LU.64 R8, [R1+0x1030] ;  /* 0x0010300001087983 */ /* 0x002ea20000300a00 */
[----:B------:R-:W2:Y:S02]  /*22270*/  LDL.LU.64 R10, [R1+0x1038] ;  /* 0x00103800010a7983 */ /* 0x000ea40000300a00 */
[----:B------:R-:W3:Y:S02]  /*22280*/  LDL.LU.64 R12, [R1+0xe40] ;  /* 0x000e4000010c7983 */ /* 0x000ee40000300a00 */
[----:B------:R-:W3:Y:S01]  /*22290*/  LDL.LU.64 R14, [R1+0xe48] ;  /* 0x000e4800010e7983 */ /* 0x000ee20000300a00 */
[----:B------:R-:W-:Y:S01]  /*222a0*/  STL.64 [R1+0xe0], R20 ;  /* 0x0000e01401007387 */ /* 0x000fe20000100a00 */
[----:B------:R-:W-:Y:S02]  /*222b0*/  STL.64 [R1+0xe8], R22 ;  /* 0x0000e81601007387 */ /* 0x000fe40000100a00 */
[----:B------:R-:W2:Y:S04]  /*222c0*/  LDSM.16.MT88.4 R20, [R0+0x8000] ;  /* 0x008000000014783b */ /* 0x000ea80000004200 */
[----:B------:R-:W-:-:S02]  /*222d0*/  IMAD.MOV.U32 R16, RZ, RZ, R6 ;  /* 0x000000ffff107224 */ /* 0x000fc400078e0006 */
[----:B------:R-:W-:Y:S01]  /*222e0*/  IMAD.MOV.U32 R17, RZ, RZ, R3 ;  /* 0x000000ffff117224 */ /* 0x000fe200078e0003 */
[----:B0-----:R-:W-:Y:S01]  /*222f0*/  STL [R1+0x314c], R24 ;  /* 0x00314c1801007387 */ /* 0x001fe20000100800 */
[----:B------:R0:W-:Y:S02]  /*22300*/  STL [R1+0x3148], R25 ;  /* 0x0031481901007387 */ /* 0x0001e40000100800 */
[----:B------:R-:W-:Y:S02]  /*22310*/  STL [R1+0x3144], R26 ;  /* 0x0031441a01007387 */ /* 0x000fe40000100800 */
[----:B------:R-:W-:Y:S01]  /*22320*/  STL [R1+0x3140], R27 ;  /* 0x0031401b01007387 */ /* 0x000fe20000100800 */
[----:B0-----:R-:W4:Y:S01]  /*22330*/  LDL.64 R24, [R1+0x80] ;  /* 0x0000800001187983 */ /* 0x001f220000100a00 */
[----:B------:R-:W-:Y:S01]  /*22340*/  STL [R1+0x3138], R0 ;  /* 0x0031380001007387 */ /* 0x000fe20000100800 */
        /* <DEDUP_REMOVED lines=12> */
[----:B------:R-:W-:Y:S03]  /*22410*/  STL.64 [R1+0x1028], R18 ;  /* 0x0010281201007387 */ /* 0x000fe60000100a00 */
[----:B0-----:R-:W2:Y:S02]  /*22420*/  LDL.LU.64 R16, [R1+0x3210] ;  /* 0x0032100001107983 */ /* 0x001ea40000300a00 */
[----:B--2---:R-:W-:Y:S01]  /*22430*/  HMMA.16816.F32.BF16 R8, R20, R16, R8 ;  /* 0x000000101408723c */ /* 0x004fe20000041808 */
[----:B------:R-:W-:Y:S02]  /*22440*/  IMAD.MOV.U32 R7, RZ, RZ, R16 ;  /* 0x000000ffff077224 */ /* 0x000fe400078e0010 */
[----:B------:R-:W-:Y:S11]  /*22450*/  IMAD.MOV.U32 R6, RZ, RZ, R17 ;  /* 0x000000ffff067224 */ /* 0x000ff600078e0011 */
[----:B------:R-:W-:Y:S09]  /*22460*/  @!UPT UIADD3 URZ, URZ, URZ, URZ ;  /* 0x0000003f3f3ff290 */ /* 0x000ff2000fffe03f */
[----:B------:R0:W-:Y:S01]  /*22470*/  STL.64 [R1+0x1010], R8 ;  /* 0x0010100801007387 */ /* 0x0001e20000100a00 */
[----:B------:R-:W-:Y:S03]  /*22480*/  STL.64 [R1+0x1018], R10 ;  /* 0x0010180a01007387 */ /* 0x000fe60000100a00 */
[----:B0-----:R-:W2:Y:S01]  /*22490*/  LDL.LU.64 R8, [R1+0x3208] ;  /* 0x0032080001087983 */ /* 0x001ea20000300a00 */
[----:B------:R-:W3:Y:S02]  /*224a0*/  LDL.LU.64 R16, [R1+0x3200] ;  /* 0x0032000001107983 */ /* 0x000ee40000300a00 */
[----:B------:R-:W-:Y:S02]  /*224b0*/  STL [R1+0x313c], R7 ;  /* 0x00313c0701007387 */ /* 0x000fe40000100800 */
[----:B------:R-:W-:Y:S01]  /*224c0*/  STL [R1+0x31e8], R6 ;  /* 0x0031e80601007387 */ /* 0x000fe20000100800 */
[----:B------:R0:W-:Y:S04]  /*224d0*/  STL.64 [R1+0x31e0], R4 ;  /* 0x0031e00401007387 */ /* 0x0001e80000100a00 */
[----:B0-----:R-:W2:Y:S01]  /*224e0*/  LDL.LU.64 R4, [R1+0x1000] ;  /* 0x0010000001047983 */ /* 0x001ea20000300a00 */
[----:B------:R-:W2:Y:S02]  /*224f0*/  LDL.LU.64 R6, [R1+0x1008] ;  /* 0x0010080001067983 */ /* 0x000ea40000300a00 */
[----:B----4-:R-:W-:-:S02]  /*22500*/  IMAD.MOV.U32 R2, RZ, RZ, R25 ;  /* 0x000000ffff027224 */ /* 0x010fc400078e0019 */
[----:B------:R-:W-:Y:S01]  /*22510*/  IMAD.MOV.U32 R3, RZ, RZ, R24 ;  /* 0x000000ffff037224 */ /* 0x000fe200078e0018 */
[C---:B--2---:R-:W-:Y:S11]  /*22520*/  HMMA.16816.F32.BF16 R4, R20.reuse, R24, R4 ;  /* 0x000000181404723c */ /* 0x044ff60000041804 */
[----:B------:R-:W-:Y:S11]  /*22530*/  @!UPT UIADD3 URZ, URZ, URZ, URZ ;  /* 0x0000003f3f3ff290 */ /* 0x000ff6000fffe03f */
[----:B------:R-:W-:Y:S01]  /*22540*/  @!UPT UIADD3 URZ, URZ, URZ, URZ ;  /* 0x0000003f3f3ff290 */ /* 0x000fe2000fffe03f */
[----:B------:R-:W-:Y:S01]  /*22550*/  STL.64 [R1+0x1000], R4 ;  /* 0x0010000401007387 */ /* 0x000fe20000100a00 */
[----:B------:R3:W-:Y:S02]  /*22560*/  STL.64 [R1+0x1008], R6 ;  /* 0x0010080601007387 */ /* 0x0007e40000100a00 */
[----:B---3--:R-:W-:Y:S01]  /*22570*/  HMMA.16816.F32.BF16 R4, R20, R16, R12 ;  /* 0x000000101404723c */ /* 0x008fe2000004180c */
[----:B------:R-:W-:Y:S01]  /*22580*/  STL [R1+0x3174], R2 ;  /* 0x0031740201007387 */ /* 0x000fe20000100800 */
[----:B------:R-:W-:Y:S11]  /*22590*/  STL [R1+0x3170], R3 ;  /* 0x0031700301007387 */ /* 0x000ff60000100800 */
[----:B------:R-:W-:Y:S10]  /*225a0*/  @!UPT UIADD3 URZ, URZ, URZ, URZ ;  /* 0x0000003f3f3ff290 */ /* 0x000ff4000fffe03f */
[----:B------:R0:W-:Y:S01]  /*225b0*/  STL.64 [R1+0xe40], R4 ;  /* 0x000e400401007387 */ /* 0x0001e20000100a00 */
[----:B------:R1:W-:Y:S03]  /*225c0*/  STL.64 [R1+0xe48], R6 ;  /* 0x000e480601007387 */ /* 0x0003e60000100a00 */
[----:B0-----:R-:W2:Y:S01]  /*225d0*/  LDL.LU.64 R4, [R1+0xe20] ;  /* 0x000e200001047983 */ /* 0x001ea20000300a00 */
[----:B-1----:R-:W3:Y:S03]  /*225e0*/  LDL.LU.64 R6, [R1+0xe28] ;  /* 0x000e280001067983 */ /* 0x002ee60000300a00 */
[----:B---3--:R-:W-:Y:S01]  /*225f0*/  STL.64 [R1+0x31f8], R6 ;  /* 0x0031f80601007387 */ /* 0x008fe20000100a00 */
[----:B--2---:R0:W-:Y:S03]  /*22600*/  STL.64 [R1+0x31f0], R4 ;  /* 0x0031f00401007387 */ /* 0x0041e60000100a00 */
[----:B0-----:R-:W2:Y:S01]  /*22610*/  LDL.LU.64 R4, [R1+0xe30] ;  /* 0x000e300001047983 */ /* 0x001ea20000300a00 */
[----:B------:R-:W2:Y:S02]  /*22620*/  LDL.LU.64 R6, [R1+0xe38] ;  /* 0x000e380001067983 */ /* 0x000ea40000300a00 */
[----:B------:R-:W3:Y:S02]  /*22630*/  LDL.LU.64 R24, [R1+0xe10] ;  /* 0x000e100001187983 */ /* 0x000ee40000300a00 */
[----:B------:R-:W4:Y:S02]  /*22640*/  LDL.LU.64 R26, [R1+0xe18] ;  /* 0x000e1800011a7983 */ /* 0x000f240000300a00 */
[----:B----4-:R-:W-:Y:S01]  /*22650*/  STL.64 [R1+0x31d8], R26 ;  /* 0x0031d81a01007387 */ /* 0x010fe20000100a00 */
[----:B---3--:R0:W-:Y:S03]  /*22660*/  STL.64 [R1+0x31d0], R24 ;  /* 0x0031d01801007387 */ /* 0x0081e60000100a00 */
[----:B0-----:R-:W3:Y:S01]  /*22670*/  LDL.64 R24, [R1+0x50] ;  /* 0x0000500001187983 */ /* 0x001ee20000100a00 */
[----:B------:R-:W4:Y:S02]  /*22680*/  LDL.LU.64 R12, [R1+0xe00] ;  /* 0x000e0000010c7983 */ /* 0x000f240000300a00 */
[----:B------:R-:W2:Y:S02]  /*22690*/  LDL.LU.64 R14, [R1+0xe08] ;  /* 0x000e0800010e7983 */ /* 0x000ea40000300a00 */
[----:B------:R-:W-:-:S02]  /*226a0*/  IMAD.MOV.U32 R11, RZ, RZ, R16 ;  /* 0x000000ffff0b7224 */ /* 0x000fc400078e0010 */
[----:B------:R-:W-:Y:S01]  /*226b0*/  IMAD.MOV.U32 R10, RZ, RZ, R17 ;  /* 0x000000ffff0a7224 */ /* 0x000fe200078e0011 */
[----:B--2---:R-:W-:Y:S01]  /*226c0*/  STL.64 [R1+0x31c8], R14 ;  /* 0x0031c80e01007387 */ /* 0x004fe20000100a00 */
[----:B----4-:R0:W-:Y:S02]  /*226d0*/  STL.64 [R1+0x31c0], R12 ;  /* 0x0031c00c01007387 */ /* 0x0101e40000100a00 */
[----:B------:R-:W2:Y:S01]  /*226e0*/  LDL.64 R16, [R1] ;  /* 0x0000000001107983 */ /* 0x000ea20000100a00 */
[----:B0-----:R-:W4:Y:S04]  /*226f0*/  LDL.64 R12, [R1+0x40] ;  /* 0x00004000010c7983 */ /* 0x001f280000100a00 */
[----:B--2---:R0:W-:Y:S04]  /*22700*/  STL.64 [R1+0x31a8], R16 ;  /* 0x0031a81001007387 */ /* 0x0041e80000100a00 */
[----:B0-----:R-:W2:Y:S04]  /*22710*/  LDL.64 R16, [R1+0x20] ;  /* 0x0000200001107983 */ /* 0x001ea80000100a00 */
[----:B--2---:R0:W-:Y:S04]  /*22720*/  STL.64 [R1+0x31b8], R16 ;  /* 0x0031b81001007387 */ /* 0x0041e80000100a00 */
[----:B0-----:R-:W2:Y:S01]  /*22730*/  LDL.64 R16, [R1+0x30] ;  /* 0x0000300001107983 */ /* 0x001ea20000100a00 */
[----:B------:R-:W-:Y:S02]  /*22740*/  STL.64 [R1+0x3168], R10 ;  /* 0x0031680a01007387 */ /* 0x000fe40000100a00 */
[----:B------:R0:W-:Y:S02]  /*22750*/  STL.64 [R1+0x3160], R8 ;  /* 0x0031600801007387 */ /* 0x0001e40000100a00 */
[----:B0-----:R-:W2:Y:S04]  /*22760*/  LDL.64 R8, [R1+0x10] ;  /* 0x0000100001087983 */ /* 0x001ea80000100a00 */
[----:B--2---:R0:W-:Y:S04]  /*22770*/  STL.64 [R1+0x31b0], R8 ;  /* 0x0031b00801007387 */ /* 0x0041e80000100a00 */
[----:B0-----:R-:W2:Y:S02]  /*22780*/  LDL.64 R8, [R1+0x60] ;  /* 0x0000600001087983 */ /* 0x001ea40000100a00 */
[C---:B--2---:R-:W-:Y:S11]  /*22790*/  HMMA.16816.F32.BF16 R4, R20.reuse, R8, R4 ;  /* 0x000000081404723c */ /* 0x044ff60000041804 */
[----:B------:R-:W-:Y:S11]  /*227a0*/  @!UPT UIADD3 URZ, URZ, URZ, URZ ;  /* 0x0000003f3f3ff290 */ /* 0x000ff6000fffe03f */
[----:B------:R-:W-:Y:S01]  /*227b0*/  @!UPT UIADD3 URZ, URZ, URZ, URZ ;  /* 0x0000003f3f3ff290 */ /* 0x000fe2000fffe03f */
[----:B------:R-:W-:Y:S01]  /*227c0*/  STL.64 [R1+0xe30], R4 ;  /* 0x000e300401007387 */ /* 0x000fe20000100a00 */
[----:B------:R0:W-:Y:S03]  /*227d0*/  STL.64 [R1+0xe38], R6 ;  /* 0x000e380601007387 */ /* 0x0001e60000100a00 */
[----:B0-----:R-:W2:Y:S01]  /*227e0*/  LDL.LU.64 R6, [R1+0x31f8] ;  /* 0x0031f80001067983 */ /* 0x001ea20000300a00 */
[----:B------:R-:W2:Y:S02]  /*227f0*/  LDL.LU.64 R4, [R1+0x31f0] ;  /* 0x0031f00001047983 */ /* 0x000ea40000300a00 */
[----:B------:R-:W-:Y:S02]  /*22800*/  IMAD.MOV.U32 R29, RZ, RZ, R8 ;  /* 0x000000ffff1d7224 */ /* 0x000fe400078e0008 */
[----:B------:R-:W-:Y:S02]  /*22810*/  IMAD.MOV.U32 R28, RZ, RZ, R9 ;  /* 0x000000ffff1c7224 */ /* 0x000fe400078e0009 */
[----:B------:R-:W4:Y:S01]  /*22820*/  LDL.LU.64 R8, [R1+0xdf0] ;  /* 0x000df00001087983 */ /* 0x000f220000300a00 */
[----:B------:R-:W4:Y:S02]  /*22830*/  LDL.LU.64 R10, [R1+0xdf8] ;  /* 0x000df800010a7983 */ /* 0x000f240000300a00 */
[----:B---3--:R-:W-:Y:S01]  /*22840*/  IMAD.MOV.U32 R0, RZ, RZ, R25 ;  /* 0x000000ffff007224 */ /* 0x008fe200078e0019 */
[C---:B--2---:R-:W-:Y:S11]  /*22850*/  HMMA.16816.F32.BF16 R4, R20.reuse, R24, R4 ;  /* 0x000000181404723c */ /* 0x044ff60000041804 */
[----:B------:R-:W-:Y:S11]  /*22860*/  @!UPT UIADD3 URZ, URZ, URZ, URZ ;  /* 0x0000003f3f3ff290 */ /* 0x000ff6000fffe03f */
[----:B------:R-:W-:Y:S01]  /*22870*/  @!UPT UIADD3 URZ, URZ, URZ, URZ ;  /* 0x0000003f3f3ff290 */ /* 0x000fe2000fffe03f */
[----:B------:R-:W-:Y:S01]  /*22880*/  STL.64 [R1+0xe20], R4 ;  /* 0x000e200401007387 */ /* 0x000fe20000100a00 */
[----:B------:R0:W-:Y:S03]  /*22890*/  STL.64 [R1+0xe28], R6 ;  /* 0x000e280601007387 */ /* 0x0001e60000100a00 */
[----:B0-----:R-:W2:Y:S01]  /*228a0*/  LDL.LU R6, [R1+0x31e8] ;  /* 0x0031e80001067983 */ /* 0x001ea20000300800 */
[----:B------:R-:W3:Y:S02]  /*228b0*/  LDL.LU.64 R4, [R1+0x31e0] ;  /* 0x0031e00001047983 */ /* 0x000ee40000300a00 */
[----:B------:R-:W-:Y:S02]  /*228c0*/  IMAD.MOV.U32 R7, RZ, RZ, R24 ;  /* 0x000000ffff077224 */ /* 0x000fe400078e0018 */
[----:B------:R-:W4:Y:S01]  /*228d0*/  LDL.LU.64 R26, [R1+0x31d8] ;  /* 0x0031d800011a7983 */ /* 0x000f220000300a00 */
[----:B------:R-:W4:Y:S02]  /*228e0*/  LDL.LU.64 R24, [R1+0x31d0] ;  /* 0x0031d00001187983 */ /* 0x000f240000300a00 */
[C---:B----4-:R-:W-:Y:S02]  /*228f0*/  HMMA.16816.F32.BF16 R24, R20.reuse, R12, R24 ;  /* 0x0000000c1418723c */ /* 0x050fe40000041818 */
[----:B--2---:R-:W-:Y:S01]  /*22900*/  STL.64 [R1+0x3158], R6 ;  /* 0x0031580601007387 */ /* 0x004fe20000100a00 */
[----:B---3--:R0:W-:Y:S03]  /*22910*/  STL.64 [R1+0x3150], R4 ;  /* 0x0031500401007387 */ /* 0x0081e60000100a00 */
[----:B0-----:R-:W2:Y:S01]  /*22920*/  LDL.LU.64 R4, [R1+0xde0] ;  /* 0x000de00001047983 */ /* 0x001ea20000300a00 */
[----:B------:R-:W2:Y:S11]  /*22930*/  LDL.LU.64 R6, [R1+0xde8] ;  /* 0x000de80001067983 */ /* 0x000eb60000300a00 */
[----:B------:R-:W-:Y:S05]  /*22940*/  @!UPT UIADD3 URZ, URZ, URZ, URZ ;  /* 0x0000003f3f3ff290 */ /* 0x000fea000fffe03f */
[----:B------:R-:W-:Y:S01]  /*22950*/  STL.64 [R1+0xe10], R24 ;  /* 0x000e101801007387 */ /* 0x000fe20000100a00 */
[----:B------:R0:W-:Y:S02]  /*22960*/  STL.64 [R1+0xe18], R26 ;  /* 0x000e181a01007387 */ /* 0x0001e40000100a00 */
[----:B------:R-:W3:Y:S02]  /*22970*/  LDL.LU.64 R14, [R1+0x31c8] ;  /* 0x0031c800010e7983 */ /* 0x000ee40000300a00 */
[----:B0-----:R-:W-:Y:S02]  /*22980*/  IMAD.MOV.U32 R26, RZ, RZ, R12 ;  /* 0x000000ffff1a7224 */ /* 0x001fe400078e000c */
[----:B------:R-:W-:Y:S02]  /*22990*/  IMAD.MOV.U32 R27, RZ, RZ, R13 ;  /* 0x000000ffff1b7224 */ /* 0x000fe400078e000d */
[----:B------:R-:W3:Y:S02]  /*229a0*/  LDL.LU.64 R12, [R1+0x31c0] ;  /* 0x0031c000010c7983 */ /* 0x000ee40000300a00 */
[C---:B---3--:R-:W-:Y:S11]  /*229b0*/  HMMA.16816.F32.BF16 R12, R20.reuse, R16, R12 ;  /* 0x00000010140c723c */ /* 0x048ff6000004180c */
[----:B------:R-:W-:Y:S11]  /*229c0*/  @!UPT UIADD3 URZ, URZ, URZ, URZ ;  /* 0x0000003f3f3ff290 */ /* 0x000ff6000fffe03f */
[----:B------:R-:W-:Y:S01]  /*229d0*/  @!UPT UIADD3 URZ, URZ, URZ, URZ ;  /* 0x0000003f3f3ff290 */ /* 0x000fe2000fffe03f */
[----:B------:R-:W-:Y:S01]  /*229e0*/  STL.64 [R1+0xe00], R12 ;  /* 0x000e000c01007387 */ /* 0x000fe20000100a00 */
[----:B------:R0:W-:Y:S02]  /*229f0*/  STL.64 [R1+0xe08], R14 ;  /* 0x000e080e01007387 */ /* 0x0001e40000100a00 */
[----:B0-----:R-:W-:Y:S02]  /*22a00*/  IMAD.MOV.U32 R15, RZ, RZ, R16 ;  /* 0x000000ffff0f7224 */ /* 0x001fe400078e0010 */
[----:B------:R-:W-:Y:S02]  /*22a10*/  IMAD.MOV.U32 R14, RZ, RZ, R17 ;  /* 0x000000ffff0e7224 */ /* 0x000fe400078e0011 */
[----:B------:R-:W3:Y:S03]  /*22a20*/  LDL.LU.64 R16, [R1+0x31b8] ;  /* 0x0031b80001107983 */ /* 0x000ee60000300a00 */
[----:B------:R0:W-:Y:S02]  /*22a30*/  STL.64 [R1+0x31a0], R14 ;  /* 0x0031a00e01007387 */ /* 0x0001e40000100a00 */
[----:B------:R-:W4:Y:S01]  /*22a40*/  LDL.LU.64 R12, [R1+0xdd0] ;  /* 0x000dd000010c7983 */ /* 0x000f220000300a00 */
[----:B0-----:R-:W4:Y:S01]  /*22a50*/  LDL.LU.64 R14, [R1+0xdd8] ;  /* 0x000dd800010e7983 */ /* 0x001f220000300a00 */
[----:B---3--:R-:W-:Y:S01]  /*22a60*/  HMMA.16816.F32.BF16 R8, R20, R16, R8 ;  /* 0x000000101408723c */ /* 0x008fe20000041808 */
[----:B------:R-:W-:-:S02]  /*22a70*/  IMAD.MOV.U32 R24, RZ, RZ, R16 ;  /* 0x000000ffff187224 */ /* 0x000fc400078e0010 */
[----:B------:R-:W-:Y:S11]  /*22a80*/  IMAD.MOV.U32 R25, RZ, RZ, R17 ;  /* 0x000000ffff197224 */ /* 0x000ff600078e0011 */
[----:B------:R-:W-:Y:S09]  /*22a90*/  @!UPT UIADD3 URZ, URZ, URZ, URZ ;  /* 0x0000003f3f3ff290 */ /* 0x000ff2000fffe03f */
[----:B------:R0:W-:Y:S01]  /*22aa0*/  STL.64 [R1+0xdf0], R8 ;  /* 0x000df00801007387 */ /* 0x0001e20000100a00 */
[----:B------:R-:W-:Y:S03]  /*22ab0*/  STL.64 [R1+0xdf8], R10 ;  /* 0x000df80a01007387 */ /* 0x000fe60000100a00 */
[----:B0-----:R-:W2:Y:S01]  /*22ac0*/  LDL.LU.64 R8, [R1+0x31b0] ;  /* 0x0031b00001087983 */ /* 0x001ea20000300a00 */
[----:B------:R-:W4:Y:S02]  /*22ad0*/  LDL.LU.64 R16, [R1+0x31a8] ;  /* 0x0031a80001107983 */ /* 0x000f240000300a00 */
[----:B------:R-:W-:Y:S02]  /*22ae0*/  STL.64 [R1+0x3188], R26 ;  /* 0x0031881a01007387 */ /* 0x000fe40000100a00 */
[----:B------:R0:W-:Y:S02]  /*22af0*/  STL.64 [R1+0x3180], R24 ;  /* 0x0031801801007387 */ /* 0x0001e40000100a00 */
[----:B0-----:R-:W3:Y:S01]  /*22b00*/  LDL.LU.64 R24, [R1+0xdc0] ;  /* 0x000dc00001187983 */ /* 0x001ee20000300a00 */
[----:B------:R-:W3:Y:S01]  /*22b10*/  LDL.LU.64 R26, [R1+0xdc8] ;  /* 0x000dc800011a7983 */ /* 0x000ee20000300a00 */
[C---:B--2---:R-:W-:Y:S08]  /*22b20*/  HMMA.16816.F32.BF16 R4, R20.reuse, R8, R4 ;  /* 0x000000081404723c */ /* 0x044ff00000041804 */
[----:B----4-:R-:W-:Y:S01]  /*22b30*/  HMMA.16816.F32.BF16 R12, R20, R16, R12 ;  /* 0x00000010140c723c */ /* 0x010fe2000004180c */
[----:B------:R-:W-:-:S02]  /*22b40*/  IMAD.MOV.U32 R2, RZ, RZ, R8 ;  /* 0x000000ffff027224 */ /* 0x000fc400078e0008 */
[----:B------:R-:W-:Y:S11]  /*22b50*/  IMAD.MOV.U32 R3, RZ, RZ, R9 ;  /* 0x000000ffff037224 */ /* 0x000ff600078e0009 */
[----:B------:R-:W-:Y:S01]  /*22b60*/  @!UPT UIADD3 URZ, URZ, URZ, URZ ;  /* 0x0000003f3f3ff290 */ /* 0x000fe2000fffe03f */
[----:B------:R0:W-:Y:S01]  /*22b70*/  STL.64 [R1+0xde0], R4 ;  /* 0x000de00401007387 */ /* 0x0001e20000100a00 */
[----:B------:R1:W-:Y:S02]  /*22b80*/  STL.64 [R1+0xde8], R6 ;  /* 0x000de80601007387 */ /* 0x0003e40000100a00 */
[----:B------:R-:W2:Y:S02]  /*22b90*/  LDL.LU.64 R8, [R1+0xdb0] ;  /* 0x000db00001087983 */ /* 0x000ea40000300a00 */
[----:B------:R-:W2:Y:S01]  /*22ba0*/  LDL.LU.64 R10, [R1+0xdb8] ;  /* 0x000db800010a7983 */ /* 0x000ea20000300a00 */
[----:B0-----:R-:W4:Y:S01]  /*22bb0*/  LDL.LU.64 R4, [R1+0xda0] ;  /* 0x000da00001047983 */ /* 0x001f220000300a00 */
[----:B-1----:R-:W4:Y:S02]  /*22bc0*/  LDL.LU.64 R6, [R1+0xda8] ;  /* 0x000da80001067983 */ /* 0x002f240000300a00 */
[----:B------:R0:W-:Y:S02]  /*22bd0*/  STL.64 [R1+0xdd0], R12 ;  /* 0x000dd00c01007387 */ /* 0x0001e40000100a00 */
[----:B------:R1:W-:Y:S02]  /*22be0*/  STL.64 [R1+0xdd8], R14 ;  /* 0x000dd80e01007387 */ /* 0x0003e40000100a00 */
[----:B0-----:R-:W-:Y:S01]  /*22bf0*/  IMAD.MOV.U32 R12, RZ, RZ, R16 ;  /* 0x000000ffff0c7224 */ /* 0x001fe200078e0010 */
[----:B-1----:R-:W2:Y:S01]  /*22c00*/  LDL.LU.64 R14, [R1+0x31a0] ;  /* 0x0031a000010e7983 */ /* 0x002ea20000300a00 */
[----:B------:R-:W-:-:S02]  /*22c10*/  IMAD.MOV.U32 R13, RZ, RZ, R17 ;  /* 0x000000ffff0d7224 */ /* 0x000fc400078e0011 */
[----:B------:R-:W2:Y:S02]  /*22c20*/  LDL.LU.64 R18, [R1+0x3198] ;  /* 0x0031980001127983 */ /* 0x000ea40000300a00 */
[----:B------:R-:W3:Y:S02]  /*22c30*/  LDL.LU.64 R16, [R1+0x3190] ;  /* 0x0031900001107983 */ /* 0x000ee40000300a00 */
[----:B---3--:R-:W-:Y:S11]  /*22c40*/  HMMA.16816.F32.BF16 R24, R20, R16, R24 ;  /* 0x000000101418723c */ /* 0x008ff60000041818 */
[----:B------:R-:W-:Y:S11]  /*22c50*/  @!UPT UIADD3 URZ, URZ, URZ, URZ ;  /* 0x0000003f3f3ff290 */ /* 0x000ff6000fffe03f */
[----:B------:R-:W-:Y:S01]  /*22c60*/  @!UPT UIADD3 URZ, URZ, URZ, URZ ;  /* 0x0000003f3f3ff290 */ /* 0x000fe2000fffe03f */
[----:B------:R-:W-:Y:S01]  /*22c70*/  STL.64 [R1+0xdc0], R24 ;  /* 0x000dc01801007387 */ /* 0x000fe20000100a00 */
[----:B------:R0:W-:Y:S03]  /*22c80*/  STL.64 [R1+0xdc8], R26 ;  /* 0x000dc81a01007387 */ /* 0x0001e60000100a00 */
[----:B0-----:R-:W3:Y:S01]  /*22c90*/  LDL.LU.64 R26, [R1+0x3188] ;  /* 0x00318800011a7983 */ /* 0x001ee20000300a00 */
[----:B------:R-:W3:Y:S02]  /*22ca0*/  LDL.LU.64 R24, [R1+0x3180] ;  /* 0x0031800001187983 */ /* 0x000ee40000300a00 */
[----:B--2---:R-:W-:Y:S02]  /*22cb0*/  STL.64 [R1+0x3068], R18 ;  /* 0x0030681201007387 */ /* 0x004fe40000100a00 */
[----:B------:R0:W-:Y:S02]  /*22cc0*/  STL.64 [R1+0x3060], R16 ;  /* 0x0030601001007387 */ /* 0x0001e40000100a00 */
[----:B0-----:R-:W-:-:S02]  /*22cd0*/  IMAD.MOV.U32 R16, RZ, RZ, R12 ;  /* 0x000000ffff107224 */ /* 0x001fc400078e000c */
[----:B------:R-:W-:Y:S01]  /*22ce0*/  IMAD.MOV.U32 R17, RZ, RZ, R13 ;  /* 0x000000ffff117224 */ /* 0x000fe200078e000d */
[----:B------:R-:W2:Y:S01]  /*22cf0*/  LDL.LU R12, [R1+0x317c] ;  /* 0x00317c00010c7983 */ /* 0x000ea20000300800 */
[----:B------:R-:W2:Y:S03]  /*22d00*/  LDL.LU R13, [R1+0x3178] ;  /* 0x00317800010d7983 */ /* 0x000ea60000300800 */
[----:B------:R0:W-:Y:S02]  /*22d10*/  STL.64 [R1+0x3078], R16 ;  /* 0x0030781001007387 */ /* 0x0001e40000100a00 */
[----:B0-----:R-:W-:Y:S02]  /*22d20*/  IMAD.MOV.U32 R16, RZ, RZ, R2 ;  /* 0x000000ffff107224 */ /* 0x001fe400078e0002 */
[----:B------:R-:W-:Y:S01]  /*22d30*/  IMAD.MOV.U32 R17, RZ, RZ, R3 ;  /* 0x000000ffff117224 */ /* 0x000fe200078e0003 */
[----:B------:R-:W3:Y:S01]  /*22d40*/  LDL.LU R2, [R1+0x3174] ;  /* 0x0031740001027983 */ /* 0x000ee20000300800 */
[----:B------:R-:W3:Y:S03]  /*22d50*/  LDL.LU R3, [R1+0x3170] ;  /* 0x0031700001037983 */ /* 0x000ee60000300800 */
[----:B------:R0:W-:Y:S04]  /*22d60*/  STL.64 [R1+0x3090], R16 ;  /* 0x0030901001007387 */ /* 0x0001e80000100a00 */
[----:B0-----:R-:W3:Y:S01]  /*22d70*/  LDL.64 R16, [R1+0xa0] ;  /* 0x0000a00001107983 */ /* 0x001ee20000100a00 */
[C---:B--2---:R-:W-:Y:S03]  /*22d80*/  HMMA.16816.F32.BF16 R8, R20.reuse, R12, R8 ;  /* 0x0000000c1408723c */ /* 0x044fe60000041808 */
[----:B---3--:R0:W-:Y:S04]  /*22d90*/  STL.64 [R1+0x3130], R16 ;  /* 0x0031301001007387 */ /* 0x0081e80000100a00 */
[----:B0-----:R-:W2:Y:S01]  /*22da0*/  LDL.LU.64 R16, [R1+0x8d0] ;  /* 0x0008d00001107983 */ /* 0x001ea20000300a00 */
[----:B------:R-:W2:Y:S11]  /*22db0*/  LDL.LU.64 R18, [R1+0x8d8] ;  /* 0x0008d80001127983 */ /* 0x000eb60000300a00 */
[----:B------:R-:W-:Y:S04]  /*22dc0*/  @!UPT UIADD3 URZ, URZ, URZ, URZ ;  /* 0x0000003f3f3ff290 */ /* 0x000fe8000fffe03f */
[----:B------:R-:W-:Y:S02]  /*22dd0*/  STL.64 [R1+0xdb0], R8 ;  /* 0x000db00801007387 */ /* 0x000fe40000100a00 */
[----:B------:R0:W-:Y:S02]  /*22de0*/  STL.64 [R1+0xdb8], R10 ;  /* 0x000db80a01007387 */ /* 0x0001e40000100a00 */
[----:B0-----:R-:W3:Y:S01]  /*22df0*/  LDL.LU.64 R10, [R1+0x3168] ;  /* 0x00316800010a7983 */ /* 0x001ee20000300a00 */
[----:B------:R-:W4:Y:S02]  /*22e00*/  LDL.LU.64 R8, [R1+0x3160] ;  /* 0x0031600001087983 */ /* 0x000f240000300a00 */
[----:B------:R-:W-:Y:S01]  /*22e10*/  STL.64 [R1+0x3058], R12 ;  /* 0x0030580c01007387 */ /* 0x000fe20000100a00 */
[C---:B----4-:R-:W-:Y:S11]  /*22e20*/  HMMA.16816.F32.BF16 R4, R20.reuse, R8, R4 ;  /* 0x000000081404723c */ /* 0x050ff60000041804 */
[----:B------:R-:W-:Y:S11]  /*22e30*/  @!UPT UIADD3 URZ, URZ, URZ, URZ ;  /* 0x0000003f3f3ff290 */ /* 0x000ff6000fffe03f */
[----:B------:R-:W-:Y:S01]  /*22e40*/  @!UPT UIADD3 URZ, URZ, URZ, URZ ;  /* 0x0000003f3f3ff290 */ /* 0x000fe2000fffe03f */
[----:B------:R-:W-:Y:S01]  /*22e50*/  STL.64 [R1+0xda0], R4 ;  /* 0x000da00401007387 */ /* 0x000fe20000100a00 */
[----:B------:R0:W-:Y:S03]  /*22e60*/  STL.64 [R1+0xda8], R6 ;  /* 0x000da80601007387 */ /* 0x0001e60000100a00 */
[----:B0-----:R-:W4:Y:S01]  /*22e70*/  LDL.LU.64 R6, [R1+0x3158] ;  /* 0x0031580001067983 */ /* 0x001f220000300a00 */
        /* <DEDUP_REMOVED lines=9> */
[----:B------:R-:W-:Y:S01]  /*22f10*/  IMAD.MOV.U32 R21, RZ, RZ, R25 ;  /* 0x000000ffff157224 */ /* 0x000fe200078e0019 */
[----:B------:R-:W2:Y:S01]  /*22f20*/  LDL.LU R24, [R1+0x314c] ;  /* 0x00314c0001187983 */ /* 0x000ea20000300800 */
[----:B------:R-:W2:Y:S03]  /*22f30*/  LDL.LU R25, [R1+0x3148] ;  /* 0x0031480001197983 */ /* 0x000ea60000300800 */
[----:B------:R0:W-:Y:S01]  /*22f40*/  STL.64 [R1+0x3098], R20 ;  /* 0x0030981401007387 */ /* 0x0001e20000100a00 */
[----:B------:R-:W2:Y:S02]  /*22f50*/  LDL.LU.64 R12, [R1+0x700] ;  /* 0x00070000010c7983 */ /* 0x000ea40000300a00 */
[----:B0-----:R-:W-:-:S02]  /*22f60*/  IMAD.MOV.U32 R20, RZ, RZ, R15 ;  /* 0x000000ffff147224 */ /* 0x001fc400078e000f */
[----:B------:R-:W-:Y:S02]  /*22f70*/  IMAD.MOV.U32 R21, RZ, RZ, R14 ;  /* 0x000000ffff157224 */ /* 0x000fe400078e000e */
[----:B------:R-:W2:Y:S03]  /*22f80*/  LDL.LU.64 R14, [R1+0x708] ;  /* 0x00070800010e7983 */ /* 0x000ea60000300a00 */
[----:B------:R0:W-:Y:S02]  /*22f90*/  STL.64 [R1+0x30b0], R20 ;  /* 0x0030b01401007387 */ /* 0x0001e40000100a00 */
[----:B0-----:R-:W-:Y:S02]  /*22fa0*/  IMAD.MOV.U32 R20, RZ, RZ, R26 ;  /* 0x000000ffff147224 */ /* 0x001fe400078e001a */
[----:B------:R-:W-:Y:S01]  /*22fb0*/  IMAD.MOV.U32 R21, RZ, RZ, R27 ;  /* 0x000000ffff157224 */ /* 0x000fe200078e001b */
[----:B------:R-:W2:Y:S01]  /*22fc0*/  LDL.LU R26, [R1+0x3144] ;  /* 0x00314400011a7983 */ /* 0x000ea20000300800 */
[----:B------:R-:W2:Y:S03]  /*22fd0*/  LDL.LU R27, [R1+0x3140] ;  /* 0x00314000011b7983 */ /* 0x000ea60000300800 */
[----:B------:R4:W-:Y:S02]  /*22fe0*/  STL.64 [R1+0x30c8], R20 ;  /* 0x0030c81401007387 */ /* 0x0009e40000100a00 */
[----:B----4-:R-:W-:-:S02]  /*22ff0*/  IMAD.MOV.U32 R20, RZ, RZ, R7 ;  /* 0x000000ffff147224 */ /* 0x010fc400078e0007 */
[----:B------:R-:W-:Y:S01]  /*23000*/  IMAD.MOV.U32 R21, RZ, RZ, R0 ;  /* 0x000000ffff157224 */ /* 0x000fe200078e0000 */
[----:B------:R-:W4:Y:S01]  /*23010*/  LDL.LU R7, [R1+0x313c] ;  /* 0x00313c0001077983 */ /* 0x000f220000300800 */
[----:B------:R-:W2:Y:S03]  /*23020*/  LDL.LU R0, [R1+0x3138] ;  /* 0x0031380001007983 */ /* 0x000ea60000300800 */
[----:B------:R0:W-:Y:S04]  /*23030*/  STL.64 [R1+0x30e0], R20 ;  /* 0x0030e01401007387 */ /* 0x0001e80000100a00 */
[----:B0-----:R-:W2:Y:S04]  /*23040*/  LDL R20, [R1+0xb0] ;  /* 0x0000b00001147983 */ /* 0x001ea80000100800 */
[----:B------:R-:W2:Y:S01]  /*23050*/  LDL R21, [R1+0xb4] ;  /* 0x0000b40001157983 */ /* 0x000ea20000100800 */
[----:B------:R-:W-:Y:S02]  /*23060*/  STL.64 [R1+0x3070], R4 ;  /* 0x0030700401007387 */ /* 0x000fe40000100a00 */
[----:B---3--:R-:W-:-:S02]  /*23070*/  IMAD.MOV.U32 R8, RZ, RZ, R11 ;  /* 0x000000ffff087224 */ /* 0x008fc400078e000b */
[----:B------:R-:W-:Y:S01]  /*23080*/  IMAD.MOV.U32 R9, RZ, RZ, R10 ;  /* 0x000000ffff097224 */ /* 0x000fe200078e000a */
[----:B--2---:R-:W-:Y:S01]  /*23090*/  HMMA.16816.F32.BF16 R20, R24, R20, R16 ;  /* 0x000000141814723c */ /* 0x004fe20000041810 */
[----:B------:R-:W2:Y:S11]  /*230a0*/  LDL.LU.64 R16, [R1+0x3130] ;  /* 0x0031300001107983 */ /* 0x000eb60000300a00 */
[----:B------:R-:W-:Y:S11]  /*230b0*/  @!UPT UIADD3 URZ, URZ, URZ, URZ ;  /* 0x0000003f3f3ff290 */ /* 0x000ff6000fffe03f */
[----:B------:R0:W-:Y:S01]  /*230c0*/  STL.64 [R1+0x710], R20 ;  /* 0x0007101401007387 */ /* 0x0001e20000100a00 */
[----:B------:R-:W-:Y:S02]  /*230d0*/  STL.64 [R1+0x718], R22 ;  /* 0x0007181601007387 */ /* 0x000fe40000100a00 */
[----:B0-----:R-:W-:Y:S02]  /*230e0*/  IMAD.MOV.U32 R20, RZ, RZ, R29 ;  /* 0x000000ffff147224 */ /* 0x001fe400078e001d */
[----:B------:R-:W-:-:S05]  /*230f0*/  IMAD.MOV.U32 R21, RZ, RZ, R28 ;  /* 0x000000ffff157224 */ /* 0x000fca00078e001c */
[----:B------:R-:W-:Y:S01]  /*23100*/  STL.64 [R1+0x30f8], R20 ;  /* 0x0030f81401007387 */ /* 0x000fe20000100a00 */
[----:B------:R0:W-:Y:S02]  /*23110*/  STL.64 [R1+0x3100], R8 ;  /* 0x0031000801007387 */ /* 0x0001e40000100a00 */
[----:B0-----:R-:W-:Y:S02]  /*23120*/  IMAD.MOV.U32 R8, RZ, RZ, R3 ;  /* 0x000000ffff087224 */ /* 0x001fe400078e0003 */
[----:B------:R-:W-:-:S05]  /*23130*/  IMAD.MOV.U32 R9, RZ, RZ, R2 ;  /* 0x000000ffff097224 */ /* 0x000fca00078e0002 */
[----:B------:R2:W-:Y:S02]  /*23140*/  STL.64 [R1+0x3118], R8 ;  /* 0x0031180801007387 */ /* 0x0005e40000100a00 */
[----:B--2---:R-:W-:Y:S11]  /*23150*/  HMMA.16816.F32.BF16 R8, R24, R16, R12 ;  /* 0x000000101808723c */ /* 0x004ff6000004180c */
[----:B------:R-:W-:Y:S11]  /*23160*/  @!UPT UIADD3 URZ, URZ, URZ, URZ ;  /* 0x0000003f3f3ff290 */ /* 0x000ff6000fffe03f */
[----:B------:R-:W-:Y:S01]  /*23170*/  @!UPT UIADD3 URZ, URZ, URZ, URZ ;  /* 0x0000003f3f3ff290 */ /* 0x000fe2000fffe03f */
[----:B------:R-:W-:Y:S01]  /*23180*/  STL.64 [R1+0x700], R8 ;  /* 0x0007000801007387 */ /* 0x000fe20000100a00 */
[----:B------:R-:W-:Y:S02]  /*23190*/  STL.64 [R1+0x708], R10 ;  /* 0x0007080a01007387 */ /* 0x000fe40000100a00 */
[----:B------:R-:W2:Y:S02]  /*231a0*/  LDL.LU.64 R20, [R1+0x6d0] ;  /* 0x0006d00001147983 */ /* 0x000ea40000300a00 */
[----:B------:R-:W3:Y:S02]  /*231b0*/  LDL.LU.64 R22, [R1+0x6d8] ;  /* 0x0006d80001167983 */ /* 0x000ee40000300a00 */
[----:B---3--:R-:W-:Y:S01]  /*231c0*/  STL.64 [R1+0x3110], R22 ;  /* 0x0031101601007387 */ /* 0x008fe20000100a00 */
[----:B--2---:R0:W-:Y:S03]  /*231d0*/  STL.64 [R1+0x3108], R20 ;  /* 0x0031081401007387 */ /* 0x0041e60000100a00 */
        /* <DEDUP_REMOVED lines=9> */
[----:B------:R-:W2:Y:S02]  /*23270*/  LDL.LU.64 R18, [R1+0x688] ;  /* 0x0006880001127983 */ /* 0x000ea40000300a00 */
[----:B--2---:R-:W-:Y:S01]  /*23280*/  STL.64 [R1+0x30a8], R18 ;  /* 0x0030a81201007387 */ /* 0x004fe20000100a00 */
[----:B---3--:R0:W-:Y:S03]  /*23290*/  STL.64 [R1+0x30a0], R16 ;  /* 0x0030a01001007387 */ /* 0x0081e60000100a00 */
[----:B0-----:R-:W2:Y:S01]  /*232a0*/  LDL.LU.64 R16, [R1+0x690] ;  /* 0x0006900001107983 */ /* 0x001ea20000300a00 */
[----:B------:R-:W3:Y:S03]  /*232b0*/  LDL.LU.64 R18, [R1+0x698] ;  /* 0x0006980001127983 */ /* 0x000ee60000300a00 */
[----:B---3--:R-:W-:Y:S01]  /*232c0*/  STL.64 [R1+0x30c0], R18 ;  /* 0x0030c01201007387 */ /* 0x008fe20000100a00 */
[----:B--2---:R0:W-:Y:S03]  /*232d0*/  STL.64 [R1+0x30b8], R16 ;  /* 0x0030b81001007387 */ /* 0x0041e60000100a00 */
[----:B0-----:R-:W2:Y:S01]  /*232e0*/  LDL.LU.64 R16, [R1+0x6a0] ;  /* 0x0006a00001107983 */ /* 0x001ea20000300a00 */
[----:B------:R-:W3:Y:S03]  /*232f0*/  LDL.LU.64 R18, [R1+0x6a8] ;  /* 0x0006a80001127983 */ /* 0x000ee60000300a00 */
[----:B---3--:R-:W-:Y:S01]  /*23300*/  STL.64 [R1+0x30d8], R18 ;  /* 0x0030d81201007387 */ /* 0x008fe20000100a00 */
[----:B--2---:R0:W-:Y:S03]  /*23310*/  STL.64 [R1+0x30d0], R16 ;  /* 0x0030d01001007387 */ /* 0x0041e60000100a00 */
[----:B0-----:R-:W2:Y:S01]  /*23320*/  LDL.LU.64 R16, [R1+0x6b0] ;  /* 0x0006b00001107983 */ /* 0x001ea20000300a00 */
[----:B------:R-:W3:Y:S02]  /*23330*/  LDL.LU.64 R18, [R1+0x6b8] ;  /* 0x0006b80001127983 */ /* 0x000ee40000300a00 */
[----:B----4-:R-:W-:-:S02]  /*23340*/  IMAD.MOV.U32 R8, RZ, RZ, R7 ;  /* 0x000000ffff087224 */ /* 0x010fc400078e0007 */
[----:B------:R-:W-:-:S07]  /*23350*/  IMAD.MOV.U32 R9, RZ, RZ, R6 ;  /* 0x000000ffff097224 */ /* 0x000fce00078e0006 */
[C---:B------:R-:W-:Y:S01]  /*23360*/  HMMA.16816.F32.BF16 R8, R24.reuse, R8, R20 ;  /* 0x000000081808723c */ /* 0x040fe20000041814 */
        /* <DEDUP_REMOVED lines=8> */
[----:B0-----:R-:W3:Y:S01]  /*233f0*/  LDL.LU.64 R4, [R1+0x670] ;  /* 0x0006700001047983 */ /* 0x001ee20000300a00 */
[----:B------:R-:W3:Y:S02]  /*23400*/  LDL.LU.64 R6, [R1+0x678] ;  /* 0x0006780001067983 */ /* 0x000ee40000300a00 */
[----:B------:R-:W4:Y:S02]  /*23410*/  LDL.LU.64 R12, [R1+0x650] ;  /* 0x00065000010c7983 */ /* 0x000f240000300a00 */
[----:B------:R-:W4:Y:S01]  /*23420*/  LDL.LU.64 R14, [R1+0x658] ;  /* 0x00065800010e7983 */ /* 0x000f220000300a00 */
[----:B------:R-:W2:Y:S01]  /*23430*/  LDL.LU.64 R22, [R1+0x3128] ;  /* 0x0031280001167983 */ /* 0x000ea20000300a00 */
[----:B------:R-:W2:Y:S02]  /*23440*/  LDL.LU.64 R20, [R1+0x3120] ;  /* 0x0031200001147983 */ /* 0x000ea40000300a00 */
[----:B------:R0:W-:Y:S02]  /*23450*/  STL.64 [R1+0x6f0], R8 ;  /* 0x0006f00801007387 */ /* 0x0001e40000100a00 */
[----:B------:R2:W-:Y:S01]  /*23460*/  STL.64 [R1+0x6f8], R10 ;  /* 0x0006f80a01007387 */ /* 0x0005e20000100a00 */
        /* <DEDUP_REMOVED lines=47> */
[----:B------:R1:W-:Y:S03]  /*23760*/  STL.64 [R1+0x688], R22 ;  /* 0x0006881601007387 */ /* 0x0003e60000100a00 */
[----:B0-----:R-:W2:Y:S01]  /*23770*/  LDL.LU.64 R20, [R1+0x110] ;  /* 0x0001100001147983 */ /* 0x001ea20000300a00 */
[----:B-1----:R-:W2:Y:S01]  /*23780*/  LDL.LU.64 R22, [R1+0x118] ;  /* 0x0001180001167983 */ /* 0x002ea20000300a00 */
        /* <DEDUP_REMOVED lines=10> */
[----:B------:R-:W-:Y:S01]  /*23830*/  STL.64 [R1+0x660], R16 ;  /* 0x0006601001007387 */ /* 0x000fe20000100a00 */
[----:B------:R0:W-:Y:S03]  /*23840*/  STL.64 [R1+0x668], R18 ;  /* 0x0006681201007387 */ /* 0x0001e60000100a00 */
[----:B0-----:R-:W3:Y:S01]  /*23850*/  LDL.LU.64 R18, [R1+0x3068] ;  /* 0x0030680001127983 */ /* 0x001ee20000300a00 */
[----:B------:R-:W4:Y:S02]  /*23860*/  LDL.LU.64 R16, [R1+0x3060] ;  /* 0x0030600001107983 */ /* 0x000f240000300a00 */
[C---:B----4-:R-:W-:Y:S11]  /*23870*/  HMMA.16816.F32.BF16 R12, R24.reuse, R16, R12 ;  /* 0x00000010180c723c */ /* 0x050ff6000004180c */
[----:B------:R-:W-:Y:S11]  /*23880*/  @!UPT UIADD3 URZ, URZ, URZ, URZ ;  /* 0x0000003f3f3ff290 */ /* 0x000ff6000fffe03f */
[----:B------:R-:W-:Y:S01]  /*23890*/  @!UPT UIADD3 URZ, URZ, URZ, URZ ;  /* 0x0000003f3f3ff290 */ /* 0x000fe2000fffe03f */
[----:B------:R0:W-:Y:S01]  /*238a0*/  STL.64 [R1+0x650], R12 ;  /* 0x0006500c01007387 */ /* 0x0001e20000100a00 */
[----:B------:R-:W-:Y:S03]  /*238b0*/  STL.64 [R1+0x658], R14 ;  /* 0x0006580e01007387 */ /* 0x000fe60000100a00 */
[----:B0-----:R-:W4:Y:S01]  /*238c0*/  LDL.LU.64 R12, [R1+0x3058] ;  /* 0x00305800010c7983 */ /* 0x001f220000300a00 */
[----:B---3--:R-:W-:Y:S02]  /*238d0*/  STL.64 [R1+0x2fe8], R18 ;  /* 0x002fe81201007387 */ /* 0x008fe40000100a00 */
[----:B------:R0:W-:Y:S02]  /*238e0*/  STL.64 [R1+0x2fe0], R16 ;  /* 0x002fe01001007387 */ /* 0x0001e40000100a00 */
[----:B0-----:R-:W3:Y:S01]  /*238f0*/  LDL.64 R16, [R1+0x80] ;  /* 0x0000800001107983 */ /* 0x001ee20000100a00 */
[----:B----4-:R-:W-:Y:S03]  /*23900*/  HMMA.16816.F32.BF16 R8, R24, R12, R8 ;  /* 0x0000000c1808723c */ /* 0x010fe60000041808 */
[----:B---3--:R0:W-:Y:S04]  /*23910*/  STL.64 [R1+0x3038], R16 ;  /* 0x0030381001007387 */ /* 0x0081e80000100a00 */
[----:B0-----:R-:W3:Y:S01]  /*23920*/  LDL.LU.64 R16, [R1+0x630] ;  /* 0x0006300001107983 */ /* 0x001ee20000300a00 */
[----:B------:R-:W3:Y:S11]  /*23930*/  LDL.LU.64 R18, [R1+0x638] ;  /* 0x0006380001127983 */ /* 0x000ef60000300a00 */
[----:B------:R-:W-:Y:S04]  /*23940*/  @!UPT UIADD3 URZ, URZ, URZ, URZ ;  /* 0x0000003f3f3ff290 */ /* 0x000fe8000fffe03f */
[----:B------:R0:W-:Y:S02]  /*23950*/  STL.64 [R1+0x640], R8 ;  /* 0x0006400801007387 */ /* 0x0001e40000100a00 */
[----:B------:R-:W-:Y:S01]  /*23960*/  STL.64 [R1+0x648], R10 ;  /* 0x0006480a01007387 */ /* 0x000fe20000100a00 */
[----:B0-----:R-:W3:Y:S01]  /*23970*/  LDL.LU.64 R8, [R1+0x3050] ;  /* 0x0030500001087983 */ /* 0x001ee20000300a00 */
[----:B------:R0:W-:Y:S02]  /*23980*/  STL [R1+0x2fd4], R12 ;  /* 0x002fd40c01007387 */ /* 0x0001e40000100800 */
[----:B------:R1:W-:Y:S02]  /*23990*/  STL [R1+0x2fd0], R13 ;  /* 0x002fd00d01007387 */ /* 0x0003e40000100800 */
[----:B0-----:R-:W-:Y:S02]  /*239a0*/  IMAD.MOV.U32 R12, RZ, RZ, R3 ;  /* 0x000000ffff0c7224 */ /* 0x001fe400078e0003 */
[----:B-1----:R-:W-:-:S05]  /*239b0*/  IMAD.MOV.U32 R13, RZ, RZ, R2 ;  /* 0x000000ffff0d7224 */ /* 0x002fca00078e0002 */
[----:B------:R0:W-:Y:S04]  /*239c0*/  STL.64 [R1+0x3048], R12 ;  /* 0x0030480c01007387 */ /* 0x0001e80000100a00 */
[----:B0-----:R-:W4:Y:S01]  /*239d0*/  LDL.LU.64 R12, [R1+0xad0] ;  /* 0x000ad000010c7983 */ /* 0x001f220000300a00 */
[----:B------:R-:W4:Y:S01]  /*239e0*/  LDL.LU.64 R14, [R1+0xad8] ;  /* 0x000ad800010e7983 */ /* 0x000f220000300a00 */
[C---:B---3--:R-:W-:Y:S11]  /*239f0*/  HMMA.16816.F32.BF16 R16, R24.reuse, R8, R16 ;  /* 0x000000081810723c */ /* 0x048ff60000041810 */
[----:B------:R-:W-:Y:S11]  /*23a00*/  @!UPT UIADD3 URZ, URZ, URZ, URZ ;  /* 0x0000003f3f3ff290 */ /* 0x000ff6000fffe03f */
[----:B------:R-:W-:Y:S01]  /*23a10*/  @!UPT UIADD3 URZ, URZ, URZ, URZ ;  /* 0x0000003f3f3ff290 */ /* 0x000fe2000fffe03f */
[----:B------:R-:W-:Y:S01]  /*23a20*/  STL.64 [R1+0x630], R16 ;  /* 0x0006301001007387 */ /* 0x000fe20000100a00 */
[----:B------:R2:W-:Y:S02]  /*23a30*/  STL.64 [R1+0x638], R18 ;  /* 0x0006381201007387 */ /* 0x0005e40000100a00 */
[----:B--2---:R-:W-:Y:S01]  /*23a40*/  HMMA.16816.F32.BF16 R16, R24, R4, R20 ;  /* 0x000000041810723c */ /* 0x004fe20000041814 */
[----:B------:R-:W0:Y:S04]  /*23a50*/  LDSM.16.MT88.4 R24, [R0+0x8180] ;  /* 0x008180000018783b */ /* 0x000e280000004200 */
[----:B------:R1:W-:Y:S04]  /*23a60*/  STL.64 [R1+0x3040], R4 ;  /* 0x0030400401007387 */ /* 0x0003e80000100a00 */
[----:B------:R-:W4:Y:S04]  /*23a70*/  LDSM.16.MT88.4 R20, [R0+0x8100] ;  /* 0x008100000014783b */ /* 0x000f280000004200 */
[----:B-1----:R-:W2:Y:S10]  /*23a80*/  LDL.LU.64 R4, [R1+0xac0] ;  /* 0x000ac00001047983 */ /* 0x002eb40000300a00 */
[----:B------:R1:W-:Y:S01]  /*23a90*/  STL.64 [R1+0x110], R16 ;  /* 0x0001101001007387 */ /* 0x0003e20000100a00 */
[----:B------:R3:W-:Y:S02]  /*23aa0*/  STL.64 [R1+0x118], R18 ;  /* 0x0001181201007387 */ /* 0x0007e40000100a00 */
[----:B------:R-:W2:Y:S01]  /*23ab0*/  LDL.LU.64 R6, [R1+0xac8] ;  /* 0x000ac80001067983 */ /* 0x000ea20000300a00 */
[----:B-1----:R-:W2:Y:S01]  /*23ac0*/  LDL.LU.64 R16, [R1+0xab0] ;  /* 0x000ab00001107983 */ /* 0x002ea20000300a00 */
[----:B---3--:R-:W3:Y:S03]  /*23ad0*/  LDL.LU.64 R18, [R1+0xab8] ;  /* 0x000ab80001127983 */ /* 0x008ee60000300a00 */
[----:B0-----:R-:W-:Y:S01]  /*23ae0*/  STL [R1+0x2f8c], R24 ;  /* 0x002f8c1801007387 */ /* 0x001fe20000100800 */
[----:B------:R0:W-:Y:S02]  /*23af0*/  STL [R1+0x2f88], R25 ;  /* 0x002f881901007387 */ /* 0x0001e40000100800 */
[----:B------:R-:W-:Y:S02]  /*23b00*/  STL [R1+0x2f84], R26 ;  /* 0x002f841a01007387 */ /* 0x000fe40000100800 */
[----:B------:R-:W-:Y:S01]  /*23b10*/  STL [R1+0x2f80], R27 ;  /* 0x002f801b01007387 */ /* 0x000fe20000100800 */
[----:B0-----:R-:W4:Y:S02]  /*23b20*/  LDL.64 R24, [R1+0xb0] ;  /* 0x0000b00001187983 */ /* 0x001f240000100a00 */
[C---:B----4-:R-:W-:Y:S11]  /*23b30*/  HMMA.16816.F32.BF16 R12, R20.reuse, R24, R12 ;  /* 0x00000018140c723c */ /* 0x050ff6000004180c */
[----:B------:R-:W-:Y:S11]  /*23b40*/  @!UPT UIADD3 URZ, URZ, URZ, URZ ;  /* 0x0000003f3f3ff290 */ /* 0x000ff6000fffe03f */
[----:B------:R-:W-:Y:S01]  /*23b50*/  @!UPT UIADD3 URZ, URZ, URZ, URZ ;  /* 0x0000003f3f3ff290 */ /* 0x000fe2000fffe03f */
[----:B------:R0:W-:Y:S01]  /*23b60*/  STL.64 [R1+0xad0], R12 ;  /* 0x000ad00c01007387 */ /* 0x0001e20000100a00 */
[----:B------:R-:W-:Y:S03]  /*23b70*/  STL.64 [R1+0xad8], R14 ;  /* 0x000ad80e01007387 */ /* 0x000fe60000100a00 */
[----:B0-----:R-:W2:Y:S01]  /*23b80*/  LDL.LU.64 R12, [R1+0x3048] ;  /* 0x00304800010c7983 */ /* 0x001ea20000300a00 */
[----:B------:R-:W-:Y:S02]  /*23b90*/  IMAD.MOV.U32 R11, RZ, RZ, R25 ;  /* 0x000000ffff0b7224 */ /* 0x000fe400078e0019 */
[----:B------:R-:W-:Y:S02]  /*23ba0*/  IMAD.MOV.U32 R28, RZ, RZ, R24 ;  /* 0x000000ffff1c7224 */ /* 0x000fe400078e0018 */
[----:B------:R-:W4:Y:S01]  /*23bb0*/  LDL.LU.64 R24, [R1+0xaa0] ;  /* 0x000aa00001187983 */ /* 0x000f220000300a00 */
[----:B------:R-:W4:Y:S02]  /*23bc0*/  LDL.LU.64 R26, [R1+0xaa8] ;  /* 0x000aa800011a7983 */ /* 0x000f240000300a00 */
[----:B------:R-:W-:Y:S02]  /*23bd0*/  STL [R1+0x3030], R11 ;  /* 0x0030300b01007387 */ /* 0x000fe40000100800 */
[----:B------:R0:W-:Y:S02]  /*23be0*/  STL.64 [R1+0x3028], R8 ;  /* 0x0030280801007387 */ /* 0x0001e40000100a00 */
[----:B0-----:R-:W3:Y:S01]  /*23bf0*/  LDL.64 R8, [R1+0x90] ;  /* 0x0000900001087983 */ /* 0x001ee20000100a00 */
[----:B------:R-:W-:Y:S01]  /*23c00*/  STL [R1+0x2f90], R28 ;  /* 0x002f901c01007387 */ /* 0x000fe20000100800 */
[C---:B--2---:R-:W-:Y:S02]  /*23c10*/  HMMA.16816.F32.BF16 R12, R20.reuse, R12, R4 ;  /* 0x0000000c140c723c */ /* 0x044fe40000041804 */
[----:B------:R-:W2:Y:S11]  /*23c20*/  LDL.LU.64 R4, [R1+0x3040] ;  /* 0x0030400001047983 */ /* 0x000eb60000300a00 */
[----:B------:R-:W-:Y:S10]  /*23c30*/  @!UPT UIADD3 URZ, URZ, URZ, URZ ;  /* 0x0000003f3f3ff290 */ /* 0x000ff4000fffe03f */
[----:B------:R0:W-:Y:S01]  /*23c40*/  STL.64 [R1+0xac0], R12 ;  /* 0x000ac00c01007387 */ /* 0x0001e20000100a00 */
[----:B------:R-:W-:Y:S03]  /*23c50*/  STL.64 [R1+0xac8], R14 ;  /* 0x000ac80e01007387 */ /* 0x000fe60000100a00 */
[----:B0-----:R-:W2:Y:S01]  /*23c60*/  LDL.64 R12, [R1+0x50] ;  /* 0x00005000010c7983 */ /* 0x001ea20000100a00 */
[C---:B---3--:R-:W-:Y:S03]  /*23c70*/  HMMA.16816.F32.BF16 R16, R20.reuse, R8, R16 ;  /* 0x000000081410723c */ /* 0x048fe60000041810 */
[----:B--2---:R0:W-:Y:S04]  /*23c80*/  STL.64 [R1+0x3020], R12 ;  /* 0x0030200c01007387 */ /* 0x0041e80000100a00 */
[----:B0-----:R-:W2:Y:S11]  /*23c90*/  LDL.64 R12, [R1+0x60] ;  /* 0x00006000010c7983 */ /* 0x001eb60000100a00 */
[----:B------:R-:W-:Y:S05]  /*23ca0*/  @!UPT UIADD3 URZ, URZ, URZ, URZ ;  /* 0x0000003f3f3ff290 */ /* 0x000fea000fffe03f */
[----:B------:R0:W-:Y:S02]  /*23cb0*/  STL.64 [R1+0xab0], R16 ;  /* 0x000ab01001007387 */ /* 0x0001e40000100a00 */
[----:B------:R-:W-:Y:S01]  /*23cc0*/  STL.64 [R1+0xab8], R18 ;  /* 0x000ab81201007387 */ /* 0x000fe20000100a00 */
[----:B0-----:R-:W4:Y:S01]  /*23cd0*/  LDL.LU.64 R16, [R1+0x3038] ;  /* 0x0030380001107983 */ /* 0x001f220000300a00 */
[----:B------:R-:W-:Y:S02]  /*23ce0*/  IMAD.MOV.U32 R0, RZ, RZ, R9 ;  /* 0x000000ffff007224 */ /* 0x000fe400078e0009 */
[----:B------:R-:W-:Y:S02]  /*23cf0*/  IMAD.MOV.U32 R2, RZ, RZ, R8 ;  /* 0x000000ffff027224 */ /* 0x000fe400078e0008 */
[----:B------:R-:W3:Y:S01]  /*23d00*/  LDL.LU.64 R8, [R1+0xa90] ;  /* 0x000a900001087983 */ /* 0x000ee20000300a00 */
[----:B------:R-:W3:Y:S02]  /*23d10*/  LDL.LU.64 R10, [R1+0xa98] ;  /* 0x000a9800010a7983 */ /* 0x000ee40000300a00 */
[----:B------:R-:W-:Y:S02]  /*23d20*/  STL [R1+0x2fcc], R0 ;  /* 0x002fcc0001007387 */ /* 0x000fe40000100800 */
[----:B------:R-:W-:Y:S01]  /*23d30*/  STL [R1+0x2fc8], R2 ;  /* 0x002fc80201007387 */ /* 0x000fe20000100800 */
[----:B----4-:R-:W-:Y:S01]  /*23d40*/  HMMA.16816.F32.BF16 R24, R20, R16, R24 ;  /* 0x000000101418723c */ /* 0x010fe20000041818 */
[----:B------:R-:W-:-:S02]  /*23d50*/  IMAD.MOV.U32 R6, RZ, RZ, R16 ;  /* 0x000000ffff067224 */ /* 0x000fc400078e0010 */
[----:B------:R-:W-:Y:S11]  /*23d60*/  IMAD.MOV.U32 R3, RZ, RZ, R17 ;  /* 0x000000ffff037224 */ /* 0x000ff600078e0011 */
[----:B------:R-:W-:Y:S09]  /*23d70*/  @!UPT UIADD3 URZ, URZ, URZ, URZ ;  /* 0x0000003f3f3ff290 */ /* 0x000ff2000fffe03f */
[----:B------:R0:W-:Y:S01]  /*23d80*/  STL.64 [R1+0xaa0], R24 ;  /* 0x000aa01801007387 */ /* 0x0001e20000100a00 */
[----:B------:R1:W-:Y:S03]  /*23d90*/  STL.64 [R1+0xaa8], R26 ;  /* 0x000aa81a01007387 */ /* 0x0003e60000100a00 */
[----:B0-----:R-:W2:Y:S01]  /*23da0*/  LDL.LU.64 R24, [R1+0xa80] ;  /* 0x000a800001187983 */ /* 0x001ea20000300a00 */
[----:B-1----:R-:W2:Y:S02]  /*23db0*/  LDL.LU.64 R26, [R1+0xa88] ;  /* 0x000a8800011a7983 */ /* 0x002ea40000300a00 */
[----:B------:R-:W4:Y:S02]  /*23dc0*/  LDL.64 R16, [R1+0x10] ;  /* 0x0000100001107983 */ /* 0x000f240000100a00 */
[----:B----4-:R0:W-:Y:S04]  /*23dd0*/  STL.64 [R1+0x2ff8], R16 ;  /* 0x002ff81001007387 */ /* 0x0101e80000100a00 */
[----:B0-----:R-:W4:Y:S04]  /*23de0*/  LDL.64 R16, [R1+0x20] ;  /* 0x0000200001107983 */ /* 0x001f280000100a00 */
[----:B----4-:R0:W-:Y:S04]  /*23df0*/  STL.64 [R1+0x3010], R16 ;  /* 0x0030101001007387 */ /* 0x0101e80000100a00 */
[----:B0-----:R-:W4:Y:S04]  /*23e00*/  LDL.64 R16, [R1+0x30] ;  /* 0x0000300001107983 */ /* 0x001f280000100a00 */
[----:B----4-:R0:W-:Y:S04]  /*23e10*/  STL.64 [R1+0x3018], R16 ;  /* 0x0030181001007387 */ /* 0x0101e80000100a00 */
[----:B0-----:R-:W3:Y:S01]  /*23e20*/  LDL.64 R16, [R1+0x70] ;  /* 0x0000700001107983 */ /* 0x001ee20000100a00 */
[----:B------:R-:W-:Y:S01]  /*23e30*/  STL [R1+0x2fd8], R3 ;  /* 0x002fd80301007387 */ /* 0x000fe20000100800 */
[C---:B---3--:R-:W-:Y:S11]  /*23e40*/  HMMA.16816.F32.BF16 R8, R20.reuse, R16, R8 ;  /* 0x000000101408723c */ /* 0x048ff60000041808 */
[----:B------:R-:W-:Y:S11]  /*23e50*/  @!UPT UIADD3 URZ, URZ, URZ, URZ ;  /* 0x0000003f3f3ff290 */ /* 0x000ff6000fffe03f */
[----:B------:R-:W-:Y:S01]  /*23e60*/  @!UPT UIADD3 URZ, URZ, URZ, URZ ;  /* 0x0000003f3f3ff290 */ /* 0x000fe2000fffe03f */
[----:B------:R-:W-:Y:S01]  /*23e70*/  STL.64 [R1+0xa90], R8 ;  /* 0x000a900801007387 */ /* 0x000fe20000100a00 */
[----:B------:R0:W-:Y:S03]  /*23e80*/  STL.64 [R1+0xa98], R10 ;  /* 0x000a980a01007387 */ /* 0x0001e60000100a00 */
[----:B0-----:R-:W3:Y:S01]  /*23e90*/  LDL.LU R11, [R1+0x3030] ;  /* 0x00303000010b7983 */ /* 0x001ee20000300800 */
[----:B------:R-:W4:Y:S02]  /*23ea0*/  LDL.LU.64 R8, [R1+0x3028] ;  /* 0x0030280001087983 */ /* 0x000f240000300a00 */
[----:B------:R-:W-:Y:S02]  /*23eb0*/  IMAD.MOV.U32 R10, RZ, RZ, R16 ;  /* 0x000000ffff0a7224 */ /* 0x000fe400078e0010 */
[----:B------:R-:W-:Y:S02]  /*23ec0*/  IMAD.MOV.U32 R7, RZ, RZ, R17 ;  /* 0x000000ffff077224 */ /* 0x000fe400078e0011 */
[----:B------:R-:W4:Y:S01]  /*23ed0*/  LDL.LU.64 R16, [R1+0xa60] ;  /* 0x000a600001107983 */ /* 0x000f220000300a00 */
[----:B------:R-:W4:Y:S01]  /*23ee0*/  LDL.LU.64 R18, [R1+0xa68] ;  /* 0x000a680001127983 */ /* 0x000f220000300a00 */
[----:B--2---:R-:W-:Y:S02]  /*23ef0*/  HMMA.16816.F32.BF16 R24, R20, R12, R24 ;  /* 0x0000000c1418723c */ /* 0x004fe40000041818 */
[----:B---3--:R-:W-:Y:S01]  /*23f00*/  STL.64 [R1+0x2fc0], R10 ;  /* 0x002fc00a01007387 */ /* 0x008fe20000100a00 */
[----:B----4-:R0:W-:Y:S03]  /*23f10*/  STL.64 [R1+0x2fb8], R8 ;  /* 0x002fb80801007387 */ /* 0x0101e60000100a00 */
[----:B0-----:R-:W2:Y:S01]  /*23f20*/  LDL.64 R8, [R1] ;  /* 0x0000000001087983 */ /* 0x001ea20000100a00 */
[----:B------:R-:W-:-:S03]  /*23f30*/  IMAD.MOV.U32 R29, RZ, RZ, R13 ;  /* 0x000000ffff1d7224 */ /* 0x000fc600078e000d */
[----:B--2---:R0:W-:Y:S04]  /*23f40*/  STL.64 [R1+0x2ff0], R8 ;  /* 0x002ff00801007387 */ /* 0x0041e80000100a00 */
[----:B0-----:R-:W2:Y:S01]  /*23f50*/  LDL.LU.64 R8, [R1+0xa70] ;  /* 0x000a700001087983 */ /* 0x001ea20000300a00 */
[----:B------:R-:W2:Y:S02]  /*23f60*/  LDL.LU.64 R10, [R1+0xa78] ;  /* 0x000a7800010a7983 */ /* 0x000ea40000300a00 */
[----:B------:R-:W-:Y:S02]  /*23f70*/  STL.64 [R1+0x2fb0], R6 ;  /* 0x002fb00601007387 */ /* 0x000fe40000100a00 */
[----:B------:R0:W-:Y:S02]  /*23f80*/  STL.64 [R1+0x2fa8], R4 ;  /* 0x002fa80401007387 */ /* 0x0001e40000100a00 */
[----:B0-----:R-:W3:Y:S02]  /*23f90*/  LDL.64 R4, [R1+0x40] ;  /* 0x0000400001047983 */ /* 0x001ee40000100a00 */
[----:B------:R-:W-:Y:S02]  /*23fa0*/  STL.64 [R1+0xa80], R24 ;  /* 0x000a801801007387 */ /* 0x000fe40000100a00 */
[----:B------:R0:W-:Y:S02]  /*23fb0*/  STL.64 [R1+0xa88], R26 ;  /* 0x000a881a01007387 */ /* 0x0001e40000100a00 */
[----:B0-----:R-:W-:-:S02]  /*23fc0*/  IMAD.MOV.U32 R27, RZ, RZ, R12 ;  /* 0x000000ffff1b7224 */ /* 0x001fc400078e000c */
[----:B------:R-:W2:Y:S01]  /*23fd0*/  LDL.LU.64 R12, [R1+0x3020] ;  /* 0x00302000010c7983 */ /* 0x000ea20000300a00 */
[----:B------:R-:W-:Y:S01]  /*23fe0*/  STL [R1+0x2fdc], R29 ;  /* 0x002fdc1d01007387 */ /* 0x000fe20000100800 */
[C---:B--2---:R-:W-:Y:S01]  /*23ff0*/  HMMA.16816.F32.BF16 R8, R20.reuse, R12, R8 ;  /* 0x0000000c1408723c */ /* 0x044fe20000041808 */
[----:B------:R-:W-:Y:S02]  /*24000*/  IMAD.MOV.U32 R25, RZ, RZ, R12 ;  /* 0x000000ffff197224 */ /* 0x000fe400078e000c */
[----:B------:R-:W-:Y:S11]  /*24010*/  IMAD.MOV.U32 R26, RZ, RZ, R13 ;  /* 0x000000ffff1a7224 */ /* 0x000ff600078e000d */
[----:B------:R-:W-:Y:S09]  /*24020*/  @!UPT UIADD3 URZ, URZ, URZ, URZ ;  /* 0x0000003f3f3ff290 */ /* 0x000ff2000fffe03f */
[----:B------:R0:W-:Y:S01]  /*24030*/  STL.64 [R1+0xa70], R8 ;  /* 0x000a700801007387 */ /* 0x0001e20000100a00 */
[----:B------:R1:W-:Y:S02]  /*24040*/  STL.64 [R1+0xa78], R10 ;  /* 0x000a780a01007387 */ /* 0x0003e40000100a00 */
[----:B------:R-:W2:Y:S02]  /*24050*/  LDL.LU.64 R12, [R1+0xa50] ;  /* 0x000a5000010c7983 */ /* 0x000ea40000300a00 */
[----:B------:R-:W2:Y:S01]  /*24060*/  LDL.LU.64 R14, [R1+0xa58] ;  /* 0x000a5800010e7983 */ /* 0x000ea20000300a00 */
[----:B0-----:R-:W4:Y:S01]  /*24070*/  LDL.LU.64 R8, [R1+0xa30] ;  /* 0x000a300001087983 */ /* 0x001f220000300a00 */
[----:B-1----:R-:W2:Y:S01]  /*24080*/  LDL.LU.64 R10, [R1+0xa38] ;  /* 0x000a3800010a7983 */ /* 0x002ea20000300a00 */
[C---:B---3--:R-:W-:Y:S02]  /*24090*/  HMMA.16816.F32.BF16 R16, R20.reuse, R4, R16 ;  /* 0x000000041410723c */ /* 0x048fe40000041810 */
[----:B--2---:R-:W-:Y:S01]  /*240a0*/  STL.64 [R1+0x3008], R10 ;  /* 0x0030080a01007387 */ /* 0x004fe20000100a00 */
[----:B----4-:R0:W-:Y:S03]  /*240b0*/  STL.64 [R1+0x3000], R8 ;  /* 0x0030000801007387 */ /* 0x0101e60000100a00 */
[----:B0-----:R-:W2:Y:S01]  /*240c0*/  LDL.LU.64 R8, [R1+0xa40] ;  /* 0x000a400001087983 */ /* 0x001ea20000300a00 */
[----:B------:R-:W2:Y:S11]  /*240d0*/  LDL.LU.64 R10, [R1+0xa48] ;  /* 0x000a4800010a7983 */ /* 0x000eb60000300a00 */
[----:B------:R-:W-:Y:S05]  /*240e0*/  @!UPT UIADD3 URZ, URZ, URZ, URZ ;  /* 0x0000003f3f3ff290 */ /* 0x000fea000fffe03f */
[----:B------:R0:W-:Y:S02]  /*240f0*/  STL.64 [R1+0xa60], R16 ;  /* 0x000a601001007387 */ /* 0x0001e40000100a00 */
[----:B------:R-:W-:Y:S01]  /*24100*/  STL.64 [R1+0xa68], R18 ;  /* 0x000a681201007387 */ /* 0x000fe20000100a00 */
[----:B0-----:R-:W3:Y:S01]  /*24110*/  LDL.LU.64 R16, [R1+0x3018] ;  /* 0x0030180001107983 */ /* 0x001ee20000300a00 */
[----:B------:R-:W-:Y:S02]  /*24120*/  IMAD.MOV.U32 R24, RZ, RZ, R5 ;  /* 0x000000ffff187224 */ /* 0x000fe400078e0005 */
[----:B------:R-:W-:Y:S02]  /*24130*/  IMAD.MOV.U32 R28, RZ, RZ, R4 ;  /* 0x000000ffff1c7224 */ /* 0x000fe400078e0004 */
[----:B------:R-:W4:Y:S01]  /*24140*/  LDL.LU.64 R4, [R1+0xa10] ;  /* 0x000a100001047983 */ /* 0x000f220000300a00 */
[----:B------:R-:W4:Y:S02]  /*24150*/  LDL.LU.64 R6, [R1+0xa18] ;  /* 0x000a180001067983 */ /* 0x000f240000300a00 */
[----:B------:R-:W-:Y:S02]  /*24160*/  STL.64 [R1+0x2fa0], R26 ;  /* 0x002fa01a01007387 */ /* 0x000fe40000100a00 */
[----:B------:R0:W-:Y:S02]  /*24170*/  STL.64 [R1+0x2f98], R24 ;  /* 0x002f981801007387 */ /* 0x0001e40000100a00 */
[----:B0-----:R-:W2:Y:S01]  /*24180*/  LDL.LU.64 R24, [R1+0xa20] ;  /* 0x000a200001187983 */ /* 0x001ea20000300a00 */
[----:B------:R-:W2:Y:S01]  /*24190*/  LDL.LU.64 R26, [R1+0xa28] ;  /* 0x000a2800011a7983 */ /* 0x000ea20000300a00 */
[C---:B---3--:R-:W-:Y:S11]  /*241a0*/  HMMA.16816.F32.BF16 R12, R20.reuse, R16, R12 ;  /* 0x00000010140c723c */ /* 0x048ff6000004180c */
[----:B------:R-:W-:Y:S11]  /*241b0*/  @!UPT UIADD3 URZ, URZ, URZ, URZ ;  /* 0x0000003f3f3ff290 */ /* 0x000ff6000fffe03f */
[----:B------:R-:W-:Y:S01]  /*241c0*/  @!UPT UIADD3 URZ, URZ, URZ, URZ ;  /* 0x0000003f3f3ff290 */ /* 0x000fe2000fffe03f */
[----:B------:R-:W-:Y:S01]  /*241d0*/  STL.64 [R1+0xa50], R12 ;  /* 0x000a500c01007387 */ /* 0x000fe20000100a00 */
[----:B------:R0:W-:Y:S02]  /*241e0*/  STL.64 [R1+0xa58], R14 ;  /* 0x000a580e01007387 */ /* 0x0001e40000100a00 */
[----:B0-----:R-:W-:Y:S02]  /*241f0*/  IMAD.MOV.U32 R15, RZ, RZ, R16 ;  /* 0x000000ffff0f7224 */ /* 0x001fe400078e0010 */
[----:B------:R-:W-:Y:S02]  /*24200*/  IMAD.MOV.U32 R14, RZ, RZ, R17 ;  /* 0x000000ffff0e7224 */ /* 0x000fe400078e0011 */
[----:B------:R-:W2:Y:S02]  /*24210*/  LDL.LU.64 R16, [R1+0x3010] ;  /* 0x0030100001107983 */ /* 0x000ea40000300a00 */
[----:B--2---:R-:W-:Y:S01]  /*24220*/  HMMA.16816.F32.BF16 R8, R20, R16, R8 ;  /* 0x000000101408723c */ /* 0x004fe20000041808 */
[----:B------:R-:W-:-:S02]  /*24230*/  IMAD.MOV.U32 R0, RZ, RZ, R16 ;  /* 0x000000ffff007224 */ /* 0x000fc400078e0010 */
[----:B------:R-:W-:Y:S11]  /*24240*/  IMAD.MOV.U32 R2, RZ, RZ, R17 ;  /* 0x000000ffff027224 */ /* 0x000ff600078e0011 */
[----:B------:R-:W-:Y:S09]  /*24250*/  @!UPT UIADD3 URZ, URZ, URZ, URZ ;  /* 0x0000003f3f3ff290 */ /* 0x000ff2000fffe03f */
[----:B------:R-:W-:Y:S01]  /*24260*/  STL.64 [R1+0xa40], R8 ;  /* 0x000a400801007387 */ /* 0x000fe20000100a00 */
[----:B------:R0:W-:Y:S03]  /*24270*/  STL.64 [R1+0xa48], R10 ;  /* 0x000a480a01007387 */ /* 0x0001e60000100a00 */
[----:B0-----:R-:W2:Y:S01]  /*24280*/  LDL.LU.64 R10, [R1+0x3008] ;  /* 0x00300800010a7983 */ /* 0x001ea20000300a00 */
[----:B------:R-:W2:Y:S02]  /*24290*/  LDL.LU.64 R8, [R1+0x3000] ;  /* 0x0030000001087983 */ /* 0x000ea40000300a00 */
[----:B------:R-:W2:Y:S02]  /*242a0*/  LDL.LU.64 R16, [R1+0x2ff8] ;  /* 0x002ff80001107983 */ /* 0x000ea40000300a00 */
[----:B--2---:R-:W-:Y:S01]  /*242b0*/  HMMA.16816.F32.BF16 R8, R20, R16, R8 ;  /* 0x000000101408723c */ /* 0x004fe20000041808 */
[----:B------:R-:W-:-:S02]  /*242c0*/  IMAD.MOV.U32 R12, RZ, RZ, R16 ;  /* 0x000000ffff0c7224 */ /* 0x000fc400078e0010 */
[----:B------:R-:W-:Y:S11]  /*242d0*/  IMAD.MOV.U32 R13, RZ, RZ, R17 ;  /* 0x000000ffff0d7224 */ /* 0x000ff600078e0011 */
[----:B------:R-:W-:Y:S09]  /*242e0*/  @!UPT UIADD3 URZ, URZ, URZ, URZ ;  /* 0x0000003f3f3ff290 */ /* 0x000ff2000fffe03f */
[----:B------:R0:W-:Y:S01]  /*242f0*/  STL.64 [R1+0xa30], R8 ;  /* 0x000a300801007387 */ /* 0x0001e20000100a00 */
[----:B------:R1:W-:Y:S03]  /*24300*/  STL.64 [R1+0xa38], R10 ;  /* 0x000a380a01007387 */ /* 0x0003e60000100a00 */
[----:B0-----:R-:W2:Y:S01]  /*24310*/  LDL.LU.64 R8, [R1+0x2ff0] ;  /* 0x002ff00001087983 */ /* 0x001ea20000300a00 */
[----:B------:R-:W3:Y:S02]  /*24320*/  LDL.LU.64 R18, [R1+0x2fe8] ;  /* 0x002fe80001127983 */ /* 0x000ee40000300a00 */
[----:B------:R-:W4:Y:S01]  /*24330*/  LDL.LU.64 R16, [R1+0x2fe0] ;  /* 0x002fe00001107983 */ /* 0x000f220000300a00 */
[C---:B--2---:R-:W-:Y:S08]  /*24340*/  HMMA.16816.F32.BF16 R24, R20.reuse, R8, R24 ;  /* 0x000000081418723c */ /* 0x044ff00000041818 */
[----:B----4-:R-:W-:Y:S01]  /*24350*/  HMMA.16816.F32.BF16 R4, R20, R16, R4 ;  /* 0x000000101404723c */ /* 0x010fe20000041804 */
[----:B------:R-:W-:-:S02]  /*24360*/  IMAD.MOV.U32 R29, RZ, RZ, R8 ;  /* 0x000000ffff1d7224 */ /* 0x000fc400078e0008 */
[----:B------:R-:W-:Y:S11]  /*24370*/  IMAD.MOV.U32 R3, RZ, RZ, R9 ;  /* 0x000000ffff037224 */ /* 0x000ff600078e0009 */
[----:B------:R-:W-:Y:S01]  /*24380*/  @!UPT UIADD3 URZ, URZ, URZ, URZ ;  /* 0x0000003f3f3ff290 */ /* 0x000fe2000fffe03f */
[----:B------:R-:W-:Y:S01]  /*24390*/  STL.64 [R1+0xa20], R24 ;  /* 0x000a201801007387 */ /* 0x000fe20000100a00 */
[----:B------:R-:W-:Y:S02]  /*243a0*/  STL.64 [R1+0xa28], R26 ;  /* 0x000a281a01007387 */ /* 0x000fe40000100a00 */
[----:B------:R-:W2:Y:S02]  /*243b0*/  LDL.LU.64 R8, [R1+0xa00] ;  /* 0x000a000001087983 */ /* 0x000ea40000300a00 */
[----:B-1----:R-:W2:Y:S03]  /*243c0*/  LDL.LU.64 R10, [R1+0xa08] ;  /* 0x000a0800010a7983 */ /* 0x002ea60000300a00 */
[----:B------:R0:W-:Y:S01]  /*243d0*/  STL.64 [R1+0xa10], R4 ;  /* 0x000a100401007387 */ /* 0x0001e20000100a00 */
[----:B------:R1:W-:Y:S03]  /*243e0*/  STL.64 [R1+0xa18], R6 ;  /* 0x000a180601007387 */ /* 0x0003e60000100a00 */
[----:B0-----:R-:W4:Y:S01]  /*243f0*/  LDL.LU.64 R4, [R1+0x9f0] ;  /* 0x0009f00001047983 */ /* 0x001f220000300a00 */
[----:B-1----:R-:W4:Y:S02]  /*24400*/  LDL.LU.64 R6, [R1+0x9f8] ;  /* 0x0009f80001067983 */ /* 0x002f240000300a00 */
[----:B------:R-:W2:Y:S02]  /*24410*/  LDL.LU.64 R24, [R1+0x510] ;  /* 0x0005100001187983 */ /* 0x000ea40000300a00 */
[----:B------:R-:W2:Y:S01]  /*24420*/  LDL.LU.64 R26, [R1+0x518] ;  /* 0x00051800011a7983 */ /* 0x000ea20000300a00 */
[----:B---3--:R-:W-:Y:S01]  /*24430*/  STL.64 [R1+0x2eb8], R18 ;  /* 0x002eb81201007387 */ /* 0x008fe20000100a00 */
[----:B------:R0:W-:Y:S02]  /*24440*/  STL.64 [R1+0x2eb0], R16 ;  /* 0x002eb01001007387 */ /* 0x0001e40000100a00 */
[----:B0-----:R-:W-:-:S02]  /*24450*/  IMAD.MOV.U32 R16, RZ, RZ, R29 ;  /* 0x000000ffff107224 */ /* 0x001fc400078e001d */
[----:B------:R-:W-:Y:S01]  /*24460*/  IMAD.MOV.U32 R17, RZ, RZ, R3 ;  /* 0x000000ffff117224 */ /* 0x000fe200078e0003 */
[----:B------:R-:W3:Y:S01]  /*24470*/  LDL.LU R29, [R1+0x2fdc] ;  /* 0x002fdc00011d7983 */ /* 0x000ee20000300800 */
[----:B------:R-:W2:Y:S03]  /*24480*/  LDL.LU R3, [R1+0x2fd8] ;  /* 0x002fd80001037983 */ /* 0x000ea60000300800 */
[----:B------:R0:W-:Y:S02]  /*24490*/  STL.64 [R1+0x2ec8], R16 ;  /* 0x002ec81001007387 */ /* 0x0001e40000100a00 */
[----:B0-----:R-:W-:Y:S02]  /*244a0*/  IMAD.MOV.U32 R16, RZ, RZ, R12 ;  /* 0x000000ffff107224 */ /* 0x001fe400078e000c */
[----:B------:R-:W-:Y:S01]  /*244b0*/  IMAD.MOV.U32 R17, RZ, RZ, R13 ;  /* 0x000000ffff117224 */ /* 0x000fe200078e000d */
[----:B------:R-:W2:Y:S01]  /*244c0*/  LDL.LU R12, [R1+0x2fd4] ;  /* 0x002fd400010c7983 */ /* 0x000ea20000300800 */
[----:B------:R-:W2:Y:S03]  /*244d0*/  LDL.LU R13, [R1+0x2fd0] ;  /* 0x002fd000010d7983 */ /* 0x000ea60000300800 */
[----:B------:R0:W-:Y:S02]  /*244e0*/  STL.64 [R1+0x2ee0], R16 ;  /* 0x002ee01001007387 */ /* 0x0001e40000100a00 */
[----:B0-----:R-:W-:-:S02]  /*244f0*/  IMAD.MOV.U32 R16, RZ, RZ, R0 ;  /* 0x000000ffff107224 */ /* 0x001fc400078e0000 */
[----:B------:R-:W-:Y:S01]  /*24500*/  IMAD.MOV.U32 R17, RZ, RZ, R2 ;  /* 0x000000ffff117224 */ /* 0x000fe200078e0002 */
[----:B------:R-:W3:Y:S01]  /*24510*/  LDL.LU R0, [R1+0x2fcc] ;  /* 0x002fcc0001007983 */ /* 0x000ee20000300800 */
[----:B------:R-:W3:Y:S03]  /*24520*/  LDL.LU R2, [R1+0x2fc8] ;  /* 0x002fc80001027983 */ /* 0x000ee60000300800 */
[----:B------:R0:W-:Y:S04]  /*24530*/  STL.64 [R1+0x2ef8], R16 ;  /* 0x002ef81001007387 */ /* 0x0001e80000100a00 */
[----:B0-----:R-:W3:Y:S04]  /*24540*/  LDL R16, [R1+0xa0] ;  /* 0x0000a00001107983 */ /* 0x001ee80000100800 */
[----:B------:R-:W3:Y:S01]  /*24550*/  LDL R17, [R1+0xa4] ;  /* 0x0000a40001117983 */ /* 0x000ee20000100800 */
[C---:B--2---:R-:W-:Y:S11]  /*24560*/  HMMA.16816.F32.BF16 R8, R20.reuse, R12, R8 ;  /* 0x0000000c1408723c */ /* 0x044ff60000041808 */
[----:B------:R-:W-:Y:S11]  /*24570*/  @!UPT UIADD3 URZ, URZ, URZ, URZ ;  /* 0x0000003f3f3ff290 */ /* 0x000ff6000fffe03f */
[----:B------:R-:W-:Y:S01]  /*24580*/  @!UPT UIADD3 URZ, URZ, URZ, URZ ;  /* 0x0000003f3f3ff290 */ /* 0x000fe2000fffe03f */
[----:B------:R-:W-:Y:S01]  /*24590*/  STL.64 [R1+0xa00], R8 ;  /* 0x000a000801007387 */ /* 0x000fe20000100a00 */
[----:B------:R0:W-:Y:S03]  /*245a0*/  STL.64 [R1+0xa08], R10 ;  /* 0x000a080a01007387 */ /* 0x0001e60000100a00 */
[----:B0-----:R-:W2:Y:S01]  /*245b0*/  LDL.LU.64 R10, [R1+0x2fc0] ;  /* 0x002fc000010a7983 */ /* 0x001ea20000300a00 */
        /* <DEDUP_REMOVED lines=9> */
[----:B------:R0:W-:Y:S01]  /*24650*/  STL.64 [R1+0x2ea0], R8 ;  /* 0x002ea00801007387 */ /* 0x0001e20000100a00 */
[----:B--2---:R-:W-:Y:S01]  /*24660*/  HMMA.16816.F32.BF16 R20, R20, R4, R24 ;  /* 0x000000041414723c */ /* 0x004fe20000041818 */
[----:B------:R-:W2:Y:S01]  /*24670*/  LDL.LU.64 R26, [R1+0x2fa0] ;  /* 0x002fa000011a7983 */ /* 0x000ea20000300a00 */
[----:B------:R-:W2:Y:S02]  /*24680*/  LDL.LU.64 R24, [R1+0x2f98] ;  /* 0x002f980001187983 */ /* 0x000ea40000300a00 */
[----:B0-----:R-:W-:Y:S11]  /*24690*/  IMAD.MOV.U32 R8, RZ, RZ, R10 ;  /* 0x000000ffff087224 */ /* 0x001ff600078e000a */
[----:B------:R-:W-:Y:S08]  /*246a0*/  @!UPT UIADD3 URZ, URZ, URZ, URZ ;  /* 0x0000003f3f3ff290 */ /* 0x000ff0000fffe03f */
[----:B------:R0:W-:Y:S01]  /*246b0*/  STL.64 [R1+0x510], R20 ;  /* 0x0005101401007387 */ /* 0x0001e20000100a00 */
[----:B------:R-:W-:Y:S02]  /*246c0*/  STL.64 [R1+0x518], R22 ;  /* 0x0005181601007387 */ /* 0x000fe40000100a00 */
[----:B------:R-:W3:Y:S02]  /*246d0*/  LDL.LU.64 R12, [R1+0x300] ;  /* 0x00030000010c7983 */ /* 0x000ee40000300a00 */
[----:B0-----:R-:W-:Y:S02]  /*246e0*/  IMAD.MOV.U32 R20, RZ, RZ, R15 ;  /* 0x000000ffff147224 */ /* 0x001fe400078e000f */
[----:B------:R-:W-:Y:S02]  /*246f0*/  IMAD.MOV.U32 R21, RZ, RZ, R14 ;  /* 0x000000ffff157224 */ /* 0x000fe400078e000e */
[----:B------:R-:W3:Y:S03]  /*24700*/  LDL.LU.64 R14, [R1+0x308] ;  /* 0x00030800010e7983 */ /* 0x000ee60000300a00 */
[----:B------:R0:W-:Y:S02]  /*24710*/  STL.64 [R1+0x2f00], R20 ;  /* 0x002f001401007387 */ /* 0x0001e40000100a00 */
[----:B0-----:R-:W-:-:S02]  /*24720*/  IMAD.MOV.U32 R20, RZ, RZ, R28 ;  /* 0x000000ffff147224 */ /* 0x001fc400078e001c */
[----:B------:R-:W3:Y:S01]  /*24730*/  LDL.LU R28, [R1+0x2f90] ;  /* 0x002f9000011c7983 */ /* 0x000ee20000300800 */
[----:B----4-:R-:W-:Y:S02]  /*24740*/  IMAD.MOV.U32 R9, RZ, RZ, R7 ;  /* 0x000000ffff097224 */ /* 0x010fe400078e0007 */
[----:B--2---:R-:W-:Y:S02]  /*24750*/  IMAD.MOV.U32 R21, RZ, RZ, R24 ;  /* 0x000000ffff157224 */ /* 0x004fe400078e0018 */
[----:B------:R-:W2:Y:S03]  /*24760*/  LDL.LU R24, [R1+0x2f8c] ;  /* 0x002f8c0001187983 */ /* 0x000ea60000300800 */
[----:B------:R0:W-:Y:S02]  /*24770*/  STL.64 [R1+0x2f18], R20 ;  /* 0x002f181401007387 */ /* 0x0001e40000100a00 */
[----:B0-----:R-:W-:-:S02]  /*24780*/  IMAD.MOV.U32 R20, RZ, RZ, R25 ;  /* 0x000000ffff147224 */ /* 0x001fc400078e0019 */
[----:B------:R-:W-:Y:S01]  /*24790*/  IMAD.MOV.U32 R21, RZ, RZ, R26 ;  /* 0x000000ffff157224 */ /* 0x000fe200078e001a */
[----:B------:R-:W2:Y:S01]  /*247a0*/  LDL.LU R25, [R1+0x2f88] ;  /* 0x002f880001197983 */ /* 0x000ea20000300800 */
[----:B------:R-:W2:Y:S03]  /*247b0*/  LDL.LU R26, [R1+0x2f84] ;  /* 0x002f8400011a7983 */ /* 0x000ea60000300800 */
[----:B------:R0:W-:Y:S02]  /*247c0*/  STL.64 [R1+0x2f30], R20 ;  /* 0x002f301401007387 */ /* 0x0001e40000100a00 */
[----:B0-----:R-:W-:Y:S02]  /*247d0*/  IMAD.MOV.U32 R20, RZ, RZ, R27 ;  /* 0x000000ffff147224 */ /* 0x001fe400078e001b */
[----:B---3--:R-:W-:Y:S01]  /*247e0*/  IMAD.MOV.U32 R21, RZ, RZ, R29 ;  /* 0x000000ffff157224 */ /* 0x008fe200078e001d */
[----:B------:R-:W2:Y:S04]  /*247f0*/  LDL.LU R27, [R1+0x2f80] ;  /* 0x002f8000011b7983 */ /* 0x000ea80000300800 */
[----:B------:R0:W-:Y:S01]  /*24800*/  STL.64 [R1+0x2f48], R20 ;  /* 0x002f481401007387 */ /* 0x0001e20000100a00 */
[----:B------:R1:W-:Y:S02]  /*24810*/  STL.64 [R1+0x2f50], R8 ;  /* 0x002f500801007387 */ /* 0x0003e40000100a00 */
[----:B0-----:R-:W-:Y:S01]  /*24820*/  IMAD.MOV.U32 R21, RZ, RZ, R11 ;  /* 0x000000ffff157224 */ /* 0x001fe200078e000b */
[----:B-1----:R-:W2:Y:S01]  /*24830*/  LDL.LU.64 R8, [R1+0x310] ;  /* 0x0003100001087983 */ /* 0x002ea20000300a00 */
[----:B------:R-:W2:Y:S02]  /*24840*/  LDL.LU.64 R10, [R1+0x318] ;  /* 0x00031800010a7983 */ /* 0x000ea40000300a00 */
[----:B------:R-:W-:-:S02]  /*24850*/  IMAD.MOV.U32 R20, RZ, RZ, R28 ;  /* 0x000000ffff147224 */ /* 0x000fc400078e001c */
[----:B------:R0:W-:Y:S05]  /*24860*/  STL.64 [R1+0x2ea8], R4 ;  /* 0x002ea80401007387 */ /* 0x0001ea0000100a00 */
[----:B--2---:R-:W-:Y:S07]  /*24870*/  HMMA.16816.F32.BF16 R20, R24, R20, R8 ;  /* 0x000000141814723c */ /* 0x004fee0000041808 */
[----:B------:R-:W-:-:S02]  /*24880*/  IMAD.MOV.U32 R8, RZ, RZ, R6 ;  /* 0x000000ffff087224 */ /* 0x000fc400078e0006 */
[----:B0-----:R-:W-:Y:S01]  /*24890*/  HMMA.16816.F32.BF16 R4, R24, R16, R12 ;  /* 0x000000101804723c */ /* 0x001fe2000004180c */
[----:B------:R-:W-:Y:S11]  /*248a0*/  IMAD.MOV.U32 R9, RZ, RZ, R3 ;  /* 0x000000ffff097224 */ /* 0x000ff600078e0003 */
[----:B------:R-:W-:Y:S02]  /*248b0*/  @!UPT UIADD3 URZ, URZ, URZ, URZ ;  /* 0x0000003f3f3ff290 */ /* 0x000fe4000fffe03f */
[----:B------:R0:W-:Y:S01]  /*248c0*/  STL.64 [R1+0x310], R20 ;  /* 0x0003101401007387 */ /* 0x0001e20000100a00 */
[----:B------:R1:W-:Y:S02]  /*248d0*/  STL.64 [R1+0x318], R22 ;  /* 0x0003181601007387 */ /* 0x0003e40000100a00 */
[----:B------:R-:W-:Y:S06]  /*248e0*/  STL.64 [R1+0x2f68], R8 ;  /* 0x002f680801007387 */ /* 0x000fec0000100a00 */
[----:B------:R-:W-:Y:S01]  /*248f0*/  STL.64 [R1+0x300], R4 ;  /* 0x0003000401007387 */ /* 0x000fe20000100a00 */
[----:B------:R-:W-:Y:S02]  /*24900*/  STL.64 [R1+0x308], R6 ;  /* 0x0003080601007387 */ /* 0x000fe40000100a00 */
[----:B0-----:R-:W2:Y:S01]  /*24910*/  LDL.LU.64 R20, [R1+0x2d0] ;  /* 0x0002d00001147983 */ /* 0x001ea20000300a00 */
[----:B-1----:R-:W3:Y:S04]  /*24920*/  LDL.LU.64 R22, [R1+0x2d8] ;  /* 0x0002d80001167983 */ /* 0x002ee80000300a00 */
[----:B---3--:R-:W-:Y:S01]  /*24930*/  STL.64 [R1+0x2f60], R22 ;  /* 0x002f601601007387 */ /* 0x008fe20000100a00 */
[----:B--2---:R0:W-:Y:S03]  /*24940*/  STL.64 [R1+0x2f58], R20 ;  /* 0x002f581401007387 */ /* 0x0041e60000100a00 */
[----:B0-----:R-:W2:Y:S01]  /*24950*/  LDL.LU.64 R20, [R1+0x2e0] ;  /* 0x0002e00001147983 */ /* 0x001ea20000300a00 */
[----:B------:R-:W3:Y:S03]  /*24960*/  LDL.LU.64 R22, [R1+0x2e8] ;  /* 0x0002e80001167983 */ /* 0x000ee60000300a00 */
        /* <DEDUP_REMOVED lines=19> */
[----:B------:R-:W3:Y:S02]  /*24aa0*/  LDL.LU.64 R14, [R1+0x268] ;  /* 0x00026800010e7983 */ /* 0x000ee40000300a00 */
[----:B------:R-:W-:-:S02]  /*24ab0*/  IMAD.MOV.U32 R8, RZ, RZ, R2 ;  /* 0x000000ffff087224 */ /* 0x000fc400078e0002 */
[----:B------:R-:W-:-:S07]  /*24ac0*/  IMAD.MOV.U32 R9, RZ, RZ, R0 ;  /* 0x000000ffff097224 */ /* 0x000fce00078e0000 */
[C---:B--2---:R-:W-:Y:S01]  /*24ad0*/  HMMA.16816.F32.BF16 R8, R24.reuse, R8, R20 ;  /* 0x000000081808723c */ /* 0x044fe20000041814 */
[----:B---3--:R-:W-:Y:S01]  /*24ae0*/  STL.64 [R1+0x2ed8], R14 ;  /* 0x002ed80e01007387 */ /* 0x008fe20000100a00 */
[----:B----4-:R0:W-:Y:S03]  /*24af0*/  STL.64 [R1+0x2ed0], R12 ;  /* 0x002ed00c01007387 */ /* 0x0101e60000100a00 */
[----:B0-----:R-:W2:Y:S01]  /*24b00*/  LDL.LU.64 R12, [R1+0x270] ;  /* 0x00027000010c7983 */ /* 0x001ea20000300a00 */
[----:B------:R-:W3:Y:S03]  /*24b10*/  LDL.LU.64 R14, [R1+0x278] ;  /* 0x00027800010e7983 */ /* 0x000ee60000300a00 */
[----:B---3--:R-:W-:Y:S01]  /*24b20*/  STL.64 [R1+0x2ef0], R14 ;  /* 0x002ef00e01007387 */ /* 0x008fe20000100a00 */
[----:B--2---:R0:W-:Y:S03]  /*24b30*/  STL.64 [R1+0x2ee8], R12 ;  /* 0x002ee80c01007387 */ /* 0x0041e60000100a00 */
[----:B0-----:R-:W2:Y:S01]  /*24b40*/  LDL.LU.64 R12, [R1+0x280] ;  /* 0x00028000010c7983 */ /* 0x001ea20000300a00 */
[----:B------:R-:W2:Y:S02]  /*24b50*/  LDL.LU.64 R14, [R1+0x288] ;  /* 0x00028800010e7983 */ /* 0x000ea40000300a00 */
[----:B------:R-:W3:Y:S02]  /*24b60*/  LDL.LU.64 R4, [R1+0x250] ;  /* 0x0002500001047983 */ /* 0x000ee40000300a00 */
[----:B------:R-:W3:Y:S01]  /*24b70*/  LDL.LU.64 R6, [R1+0x258] ;  /* 0x0002580001067983 */ /* 0x000ee20000300a00 */
        /* <DEDUP_REMOVED lines=13> */
[----:B------:R-:W4:Y:S11]  /*24c50*/  LDL.LU.64 R20, [R1+0x2f48] ;  /* 0x002f480001147983 */ /* 0x000f360000300a00 */
[----:B------:R-:W-:Y:S10]  /*24c60*/  @!UPT UIADD3 URZ, URZ, URZ, URZ ;  /* 0x0000003f3f3ff290 */ /* 0x000ff4000fffe03f */
[----:B------:R0:W-:Y:S01]  /*24c70*/  STL.64 [R1+0x2d0], R8 ;  /* 0x0002d00801007387 */ /* 0x0001e20000100a00 */
[----:B------:R1:W-:Y:S03]  /*24c80*/  STL.64 [R1+0x2d8], R10 ;  /* 0x0002d80a01007387 */ /* 0x0003e60000100a00 */
[----:B0-----:R-:W2:Y:S01]  /*24c90*/  LDL.LU.64 R8, [R1+0x240] ;  /* 0x0002400001087983 */ /* 0x001ea20000300a00 */
[----:B-1----:R-:W2:Y:S01]  /*24ca0*/  LDL.LU.64 R10, [R1+0x248] ;  /* 0x00024800010a7983 */ /* 0x002ea20000300a00 */
        /* <DEDUP_REMOVED lines=43> */
[----:B------:R-:W2:Y:S11]  /*24f60*/  LDL.LU.64 R12, [R1+0x2ec0] ;  /* 0x002ec000010c7983 */ /* 0x000eb60000300a00 */
[----:B------:R-:W-:Y:S10]  /*24f70*/  @!UPT UIADD3 URZ, URZ, URZ, URZ ;  /* 0x0000003f3f3ff290 */ /* 0x000ff4000fffe03f */
[----:B------:R-:W-:Y:S01]  /*24f80*/  STL.64 [R1+0x260], R16 ;  /* 0x0002601001007387 */ /* 0x000fe20000100a00 */
[----:B------:R0:W-:Y:S03]  /*24f90*/  STL.64 [R1+0x268], R18 ;  /* 0x0002681201007387 */ /* 0x0001e60000100a00 */
[----:B0-----:R-:W3:Y:S01]  /*24fa0*/  LDL.LU.64 R18, [R1+0x2eb8] ;  /* 0x002eb80001127983 */ /* 0x001ee20000300a00 */
[----:B------:R-:W3:Y:S03]  /*24fb0*/  LDL.LU.64 R16, [R1+0x2eb0] ;  /* 0x002eb00001107983 */ /* 0x000ee60000300a00 */
[----:B------:R-:W0:Y:S02]  /*24fc0*/  S2R R2, SR_TID.X ;  /* 0x0000000000027919 */ /* 0x000e240000002100 */
[C---:B0-----:R-:W-:Y:S01]  /*24fd0*/  LOP3.LUT R14, R2.reuse, 0x7, RZ, 0xc0, !PT ;  /* 0x00000007020e7812 */ /* 0x041fe200078ec0ff */
[----:B------:R-:W-:-:S04]  /*24fe0*/  IMAD.SHL.U32 R0, R2, 0x2, RZ ;  /* 0x0000000202007824 */ /* 0x000fc800078e00ff */
[----:B------:R-:W-:-:S05]  /*24ff0*/  IMAD R14, R14, 0x210, RZ ;  /* 0x000002100e0e7824 */ /* 0x000fca00078e02ff */
[----:B------:R-:W-:Y:S01]  /*25000*/  LOP3.LUT R0, R14, 0x10, R0, 0x78, !PT ;  /* 0x000000100e007812 */ /* 0x000fe200078e7800 */
[C---:B--2---:R-:W-:Y:S08]  /*25010*/  HMMA.16816.F32.BF16 R8, R24.reuse, R12, R8 ;  /* 0x0000000c1808723c */ /* 0x044ff00000041808 */
[C---:B---3--:R-:W-:Y:S11]  /*25020*/  HMMA.16816.F32.BF16 R4, R24.reuse, R16, R4 ;  /* 0x000000101804723c */ /* 0x048ff60000041804 */
[----:B------:R-:W-:Y:S11]  /*25030*/  @!UPT UIADD3 URZ, URZ, URZ, URZ ;  /* 0x0000003f3f3ff290 */ /* 0x000ff6000fffe03f */
[----:B------:R-:W-:Y:S01]  /*25040*/  @!UPT UIADD3 URZ, URZ, URZ, URZ ;  /* 0x0000003f3f3ff290 */ /* 0x000fe2000fffe03f */
[----:B------:R0:W-:Y:S01]  /*25050*/  STL.64 [R1+0x250], R4 ;  /* 0x0002500401007387 */ /* 0x0001e20000100a00 */
[----:B------:R-:W-:Y:S03]  /*25060*/  STL.64 [R1+0x258], R6 ;  /* 0x0002580601007387 */ /* 0x000fe60000100a00 */
[----:B0-----:R-:W4:Y:S01]  /*25070*/  LDL.LU.64 R4, [R1+0x2ea8] ;  /* 0x002ea80001047983 */ /* 0x001f220000300a00 */
[----:B------:R-:W-:Y:S02]  /*25080*/  STL.64 [R1+0x2e18], R18 ;  /* 0x002e181201007387 */ /* 0x000fe40000100a00 */
[----:B------:R0:W-:Y:S02]  /*25090*/  STL.64 [R1+0x2e10], R16 ;  /* 0x002e101001007387 */ /* 0x0001e40000100a00 */
[----:B0-----:R-:W2:Y:S01]  /*250a0*/  LDL.64 R16, [R1+0xa0] ;  /* 0x0000a00001107983 */ /* 0x001ea20000100a00 */
[----:B------:R0:W-:Y:S02]  /*250b0*/  STL.64 [R1+0x240], R8 ;  /* 0x0002400801007387 */ /* 0x0001e40000100a00 */
[----:B------:R-:W-:Y:S01]  /*250c0*/  STL.64 [R1+0x248], R10 ;  /* 0x0002480a01007387 */ /* 0x000fe20000100a00 */
[----:B0-----:R-:W3:Y:S01]  /*250d0*/  LDL.LU.64 R8, [R1+0x2ea0] ;  /* 0x002ea00001087983 */ /* 0x001ee20000300a00 */
[----:B------:R-:W-:Y:S02]  /*250e0*/  STL [R1+0x2e08], R12 ;  /* 0x002e080c01007387 */ /* 0x000fe40000100800 */
[----:B------:R0:W-:Y:S02]  /*250f0*/  STL [R1+0x2e04], R13 ;  /* 0x002e040d01007387 */ /* 0x0001e40000100800 */
[----:B0-----:R-:W2:Y:S01]  /*25100*/  LDL.LU.64 R12, [R1+0x230] ;  /* 0x00023000010c7983 */ /* 0x001ea20000300a00 */
[----:B------:R-:W2:Y:S03]  /*25110*/  LDL.LU.64 R14, [R1+0x238] ;  /* 0x00023800010e7983 */ /* 0x000ea60000300a00 */
[----:B---3--:R-:W-:Y:S01]  /*25120*/  STL [R1+0x2e00], R8 ;  /* 0x002e000801007387 */ /* 0x008fe20000100800 */
[----:B------:R4:W-:Y:S01]  /*25130*/  STL [R1+0x2dfc], R9 ;  /* 0x002dfc0901007387 */ /* 0x0009e20000100800 */
[C---:B--2---:R-:W-:Y:S08]  /*25140*/  HMMA.16816.F32.BF16 R12, R24.reuse, R8, R12 ;  /* 0x00000008180c723c */ /* 0x044ff0000004180c */
[----:B----4-:R-:W-:Y:S11]  /*25150*/  HMMA.16816.F32.BF16 R8, R24, R4, R20 ;  /* 0x000000041808723c */ /* 0x010ff60000041814 */
[----:B------:R-:W-:Y:S04]  /*25160*/  @!UPT UIADD3 URZ, URZ, URZ, URZ ;  /* 0x0000003f3f3ff290 */ /* 0x000fe8000fffe03f */
[----:B------:R0:W-:Y:S01]  /*25170*/  STL.64 [R1+0x230], R12 ;  /* 0x0002300c01007387 */ /* 0x0001e20000100a00 */
[----:B------:R1:W-:Y:S03]  /*25180*/  STL.64 [R1+0x238], R14 ;  /* 0x0002380e01007387 */ /* 0x0003e60000100a00 */
[----:B0-----:R-:W2:Y:S01]  /*25190*/  LDL.LU.64 R12, [R1+0xfe0] ;  /* 0x000fe000010c7983 */ /* 0x001ea20000300a00 */
[----:B-1----:R-:W2:Y:S03]  /*251a0*/  LDL.LU.64 R14, [R1+0xfe8] ;  /* 0x000fe800010e7983 */ /* 0x002ea60000300a00 */
[----:B------:R0:W-:Y:S02]  /*251b0*/  STL.64 [R1+0xd0], R8 ;  /* 0x0000d00801007387 */ /* 0x0001e40000100a00 */
[----:B------:R-:W-:Y:S01]  /*251c0*/  STL.64 [R1+0xd8], R10 ;  /* 0x0000d80a01007387 */ /* 0x000fe20000100a00 */
[----:B0-----:R-:W3:Y:S01]  /*251d0*/  LDL.64 R8, [R1+0x50] ;  /* 0x0000500001087983 */ /* 0x001ee20000100a00 */
[----:B------:R-:W-:-:S05]  /*251e0*/  IMAD.SHL.U32 R2, R2, 0x100, RZ ;  /* 0x0000010002027824 */ /* 0x000fca00078e00ff */
[----:B------:R-:W-:-:S04]  /*251f0*/  LOP3.LUT R0, R0, 0x1000, R2, 0xf8, !PT ;  /* 0x0000100000007812 */ /* 0x000fc800078ef802 */
[----:B------:R-:W-:-:S05]  /*25200*/  LOP3.LUT R0, R0, 0x60, RZ, 0x3c, !PT ;  /* 0x0000006000007812 */ /* 0x000fca00078e3cff */
[----:B------:R-:W0:Y:S04]  /*25210*/  LDSM.16.MT88.4 R24, [R0+0x8080] ;  /* 0x008080000018783b */ /* 0x000e280000004200 */
[----:B------:R-:W1:Y:S04]  /*25220*/  LDSM.16.MT88.4 R20, [R0+0x8000] ;  /* 0x008000000014783b */ /* 0x000e680000004200 */
[----:B---3--:R3:W-:Y:S04]  /*25230*/  STL.64 [R1+0x2e78], R8 ;  /* 0x002e780801007387 */ /* 0x0087e80000100a00 */
[----:B---3--:R-:W1:Y:S01]  /*25240*/  LDL.64 R8, [R1+0xb0] ;  /* 0x0000b00001087983 */ /* 0x008e620000100a00 */
[----:B------:R-:W-:Y:S02]  /*25250*/  STL [R1+0x2e0c], R4 ;  /* 0x002e0c0401007387 */ /* 0x000fe40000100800 */
[----:B------:R3:W-:Y:S02]  /*25260*/  STL [R1+0x2df0], R5 ;  /* 0x002df00501007387 */ /* 0x0007e40000100800 */
[----:B---3--:R-:W1:Y:S01]  /*25270*/  LDL.LU.64 R4, [R1+0xff0] ;  /* 0x000ff00001047983 */ /* 0x008e620000300a00 */
[----:B------:R-:W1:Y:S02]  /*25280*/  LDL.LU.64 R6, [R1+0xff8] ;  /* 0x000ff80001067983 */ /* 0x000e640000300a00 */
[----:B0-----:R-:W-:Y:S02]  /*25290*/  STL [R1+0x2dd0], R24 ;  /* 0x002dd01801007387 */ /* 0x001fe40000100800 */
[----:B------:R-:W-:Y:S01]  /*252a0*/  STL [R1+0x2dcc], R25 ;  /* 0x002dcc1901007387 */ /* 0x000fe20000100800 */
[----:B------:R-:W-:Y:S01]  /*252b0*/  STL [R1+0x2dc8], R26 ;  /* 0x002dc81a01007387 */ /* 0x000fe20000100800 */
[----:B------:R1:W-:Y:S02]  /*252c0*/  STL [R1+0x2dc4], R27 ;  /* 0x002dc41b01007387 */ /* 0x0003e40000100800 */
[----:B------:R-:W-:Y:S01]  /*252d0*/  STL [R1+0x2dc0], R0 ;  /* 0x002dc00001007387 */ /* 0x000fe20000100800 */
[----:B-1----:R-:W-:Y:S07]  /*252e0*/  HMMA.16816.F32.BF16 R24, R20, R8, R4 ;  /* 0x000000081418723c */ /* 0x002fee0000041804 */
[----:B------:R-:W-:-:S02]  /*252f0*/  IMAD.MOV.U32 R7, RZ, RZ, R8 ;  /* 0x000000ffff077224 */ /* 0x000fc400078e0008 */
[----:B------:R-:W-:Y:S02]  /*25300*/  IMAD.MOV.U32 R6, RZ, RZ, R9 ;  /* 0x000000ffff067224 */ /* 0x000fe400078e0009 */
[----:B--2---:R-:W-:Y:S11]  /*25310*/  HMMA.16816.F32.BF16 R8, R20, R16, R12 ;  /* 0x000000101408723c */ /* 0x004ff6000004180c */
[----:B------:R-:W-:Y:S01]  /*25320*/  @!UPT UIADD3 URZ, URZ, URZ, URZ ;  /* 0x0000003f3f3ff290 */ /* 0x000fe2000fffe03f */
[----:B------:R0:W-:Y:S01]  /*25330*/  STL.64 [R1+0xff0], R24 ;  /* 0x000ff01801007387 */ /* 0x0001e20000100a00 */
[----:B------:R1:W-:Y:S02]  /*25340*/  STL.64 [R1+0xff8], R26 ;  /* 0x000ff81a01007387 */ /* 0x0003e40000100a00 */
[----:B------:R-:W-:Y:S02]  /*25350*/  STL [R1+0x2dd8], R6 ;  /* 0x002dd80601007387 */ /* 0x000fe40000100800 */
[----:B------:R-:W-:Y:S01]  /*25360*/  STL [R1+0x2dd4], R7 ;  /* 0x002dd40701007387 */ /* 0x000fe20000100800 */
[----:B------:R-:W2:Y:S05]  /*25370*/  LDL.64 R4, [R1+0x90] ;  /* 0x0000900001047983 */ /* 0x000eaa0000100a00 */
[----:B------:R3:W-:Y:S01]  /*25380*/  STL.64 [R1+0xfe0], R8 ;  /* 0x000fe00801007387 */ /* 0x0007e20000100a00 */
[----:B------:R4:W-:Y:S02]  /*25390*/  STL.64 [R1+0xfe8], R10 ;  /* 0x000fe80a01007387 */ /* 0x0009e40000100a00 */
[----:B0-----:R-:W2:Y:S02]  /*253a0*/  LDL.LU.64 R24, [R1+0xfc0] ;  /* 0x000fc00001187983 */ /* 0x001ea40000300a00 */
[----:B-1----:R-:W2:Y:S01]  /*253b0*/  LDL.LU.64 R26, [R1+0xfc8] ;  /* 0x000fc800011a7983 */ /* 0x002ea20000300a00 */
[----:B---3--:R-:W3:Y:S01]  /*253c0*/  LDL.LU.64 R8, [R1+0xd80] ;  /* 0x000d800001087983 */ /* 0x008ee20000300a00 */
[----:B----4-:R-:W4:Y:S03]  /*253d0*/  LDL.LU.64 R10, [R1+0xd88] ;  /* 0x000d8800010a7983 */ /* 0x010f260000300a00 */
[----:B----4-:R-:W-:Y:S01]  /*253e0*/  STL.64 [R1+0x2e88], R10 ;  /* 0x002e880a01007387 */ /* 0x010fe20000100a00 */
[----:B---3--:R0:W-:Y:S03]  /*253f0*/  STL.64 [R1+0x2e80], R8 ;  /* 0x002e800801007387 */ /* 0x0081e60000100a00 */
[----:B0-----:R-:W3:Y:S01]  /*25400*/  LDL.64 R8, [R1+0x70] ;  /* 0x0000700001087983 */ /* 0x001ee20000100a00 */
[----:B------:R-:W-:-:S02]  /*25410*/  IMAD.MOV.U32 R15, RZ, RZ, R16 ;  /* 0x000000ffff0f7224 */ /* 0x000fc400078e0010 */
[----:B------:R-:W-:Y:S01]  /*25420*/  IMAD.MOV.U32 R14, RZ, RZ, R17 ;  /* 0x000000ffff0e7224 */ /* 0x000fe200078e0011 */
[----:B---3--:R0:W-:Y:S01]  /*25430*/  STL.64 [R1+0x2e98], R8 ;  /* 0x002e980801007387 */ /* 0x0081e20000100a00 */
[----:B------:R-:W3:Y:S03]  /*25440*/  LDL.64 R16, [R1] ;  /* 0x0000000001107983 */ /* 0x000ee60000100a00 */
[----:B0-----:R-:W4:Y:S04]  /*25450*/  LDL.64 R8, [R1+0x80] ;  /* 0x0000800001087983 */ /* 0x001f280000100a00 */
[----:B---3--:R0:W-:Y:S04]  /*25460*/  STL.64 [R1+0x2e30], R16 ;  /* 0x002e301001007387 */ /* 0x0081e80000100a00 */
[----:B0-----:R-:W3:Y:S04]  /*25470*/  LDL.64 R16, [R1+0x10] ;  /* 0x0000100001107983 */ /* 0x001ee80000100a00 */
[----:B---3--:R0:W-:Y:S04]  /*25480*/  STL.64 [R1+0x2e48], R16 ;  /* 0x002e481001007387 */ /* 0x0081e80000100a00 */
[----:B0-----:R-:W3:Y:S01]  /*25490*/  LDL.LU.64 R16, [R1+0xfd0] ;  /* 0x000fd00001107983 */ /* 0x001ee20000300a00 */
[----:B------:R-:W3:Y:S02]  /*254a0*/  LDL.LU.64 R18, [R1+0xfd8] ;  /* 0x000fd80001127983 */ /* 0x000ee40000300a00 */
[----:B------:R-:W-:Y:S02]  /*254b0*/  STL [R1+0x2ddc], R15 ;  /* 0x002ddc0f01007387 */ /* 0x000fe40000100800 */
[----:B------:R-:W-:Y:S01]  /*254c0*/  STL [R1+0x2e70], R14 ;  /* 0x002e700e01007387 */ /* 0x000fe20000100800 */
[----:B------:R-:W4:Y:S01]  /*254d0*/  LDL.64 R12, [R1+0x60] ;  /* 0x00006000010c7983 */ /* 0x000f220000100a00 */
[----:B--2---:R-:W-:-:S02]  /*254e0*/  IMAD.MOV.U32 R29, RZ, RZ, R4 ;  /* 0x000000ffff1d7224 */ /* 0x004fc400078e0004 */
[----:B------:R-:W-:Y:S01]  /*254f0*/  IMAD.MOV.U32 R28, RZ, RZ, R5 ;  /* 0x000000ffff1c7224 */ /* 0x000fe200078e0005 */
[C---:B---3--:R-:W-:Y:S01]  /*25500*/  HMMA.16816.F32.BF16 R16, R20.reuse, R4, R16 ;  /* 0x000000041410723c */ /* 0x048fe20000041810 */
[----:B----4-:R0:W-:Y:S04]  /*25510*/  STL.64 [R1+0x2e90], R12 ;  /* 0x002e900c01007387 */ /* 0x0101e80000100a00 */
[----:B0-----:R-:W2:Y:S01]  /*25520*/  LDL.LU.64 R12, [R1+0xd90] ;  /* 0x000d9000010c7983 */ /* 0x001ea20000300a00 */
[----:B------:R-:W2:Y:S11]  /*25530*/  LDL.LU.64 R14, [R1+0xd98] ;  /* 0x000d9800010e7983 */ /* 0x000eb60000300a00 */
[----:B------:R-:W-:Y:S06]  /*25540*/  @!UPT UIADD3 URZ, URZ, URZ, URZ ;  /* 0x0000003f3f3ff290 */ /* 0x000fec000fffe03f */
[----:B------:R0:W-:Y:S01]  /*25550*/  STL.64 [R1+0xfd0], R16 ;  /* 0x000fd01001007387 */ /* 0x0001e20000100a00 */
[----:B------:R-:W-:Y:S02]  /*25560*/  STL.64 [R1+0xfd8], R18 ;  /* 0x000fd81201007387 */ /* 0x000fe40000100a00 */
[----:B------:R-:W3:Y:S02]  /*25570*/  LDL.LU.64 R4, [R1+0xd70] ;  /* 0x000d700001047983 */ /* 0x000ee40000300a00 */
[----:B------:R-:W3:Y:S01]  /*25580*/  LDL.LU.64 R6, [R1+0xd78] ;  /* 0x000d780001067983 */ /* 0x000ee20000300a00 */
[----:B0-----:R-:W4:Y:S01]  /*25590*/  LDL.64 R16, [R1+0x20] ;  /* 0x0000200001107983 */ /* 0x001f220000100a00 */
[----:B------:R-:W-:Y:S03]  /*255a0*/  HMMA.16816.F32.BF16 R24, R20, R8, R24 ;  /* 0x000000081418723c */ /* 0x000fe60000041818 */
[----:B----4-:R0:W-:Y:S04]  /*255b0*/  STL.64 [R1+0x2e60], R16 ;  /* 0x002e601001007387 */ /* 0x0101e80000100a00 */
[----:B0-----:R-:W4:Y:S01]  /*255c0*/  LDL.64 R16, [R1+0x30] ;  /* 0x0000300001107983 */ /* 0x001f220000100a00 */
[----:B------:R-:W-:-:S03]  /*255d0*/  IMAD.MOV.U32 R0, RZ, RZ, R9 ;  /* 0x000000ffff007224 */ /* 0x000fc600078e0009 */
[----:B----4-:R0:W-:Y:S04]  /*255e0*/  STL.64 [R1+0x2e68], R16 ;  /* 0x002e681001007387 */ /* 0x0101e80000100a00 */
[----:B0-----:R-:W4:Y:S08]  /*255f0*/  LDL.64 R16, [R1+0x40] ;  /* 0x0000400001107983 */ /* 0x001f300000100a00 */
[----:B------:R-:W-:Y:S02]  /*25600*/  STL.64 [R1+0xfc0], R24 ;  /* 0x000fc01801007387 */ /* 0x000fe40000100a00 */
[----:B------:R0:W-:Y:S02]  /*25610*/  STL.64 [R1+0xfc8], R26 ;  /* 0x000fc81a01007387 */ /* 0x0001e40000100a00 */
[----:B0-----:R-:W-:-:S02]  /*25620*/  IMAD.MOV.U32 R27, RZ, RZ, R8 ;  /* 0x000000ffff1b7224 */ /* 0x001fc400078e0008 */
[----:B------:R-:W2:Y:S02]  /*25630*/  LDL.LU.64 R8, [R1+0x2e98] ;  /* 0x002e980001087983 */ /* 0x000ea40000300a00 */
[C---:B--2---:R-:W-:Y:S01]  /*25640*/  HMMA.16816.F32.BF16 R12, R20.reuse, R8, R12 ;  /* 0x00000008140c723c */ /* 0x044fe2000004180c */
[----:B------:R-:W-:Y:S02]  /*25650*/  IMAD.MOV.U32 R25, RZ, RZ, R8 ;  /* 0x000000ffff197224 */ /* 0x000fe400078e0008 */
[----:B------:R-:W-:Y:S11]  /*25660*/  IMAD.MOV.U32 R26, RZ, RZ, R9 ;  /* 0x000000ffff1a7224 */ /* 0x000ff600078e0009 */
[----:B------:R-:W-:Y:S09]  /*25670*/  @!UPT UIADD3 URZ, URZ, URZ, URZ ;  /* 0x0000003f3f3ff290 */ /* 0x000ff2000fffe03f */
[----:B------:R0:W-:Y:S01]  /*25680*/  STL.64 [R1+0xd90], R12 ;  /* 0x000d900c01007387 */ /* 0x0001e20000100a00 */
[----:B------:R-:W-:Y:S03]  /*25690*/  STL.64 [R1+0xd98], R14 ;  /* 0x000d980e01007387 */ /* 0x000fe60000100a00 */
[----:B0-----:R-:W2:Y:S01]  /*256a0*/  LDL.LU.64 R12, [R1+0x2e90] ;  /* 0x002e9000010c7983 */ /* 0x001ea20000300a00 */
[----:B------:R-:W2:Y:S02]  /*256b0*/  LDL.LU.64 R10, [R1+0x2e88] ;  /* 0x002e8800010a7983 */ /* 0x000ea40000300a00 */
[----:B------:R-:W2:Y:S02]  /*256c0*/  LDL.LU.64 R8, [R1+0x2e80] ;  /* 0x002e800001087983 */ /* 0x000ea40000300a00 */
[C---:B--2---:R-:W-:Y:S11]  /*256d0*/  HMMA.16816.F32.BF16 R8, R20.reuse, R12, R8 ;  /* 0x0000000c1408723c */ /* 0x044ff60000041808 */
[----:B------:R-:W-:Y:S11]  /*256e0*/  @!UPT UIADD3 URZ, URZ, URZ, URZ ;  /* 0x0000003f3f3ff290 */ /* 0x000ff6000fffe03f */
[----:B------:R-:W-:Y:S01]  /*256f0*/  @!UPT UIADD3 URZ, URZ, URZ, URZ ;  /* 0x0000003f3f3ff290 */ /* 0x000fe2000fffe03f */
[----:B------:R0:W-:Y:S01]  /*25700*/  STL.64 [R1+0xd80], R8 ;  /* 0x000d800801007387 */ /* 0x0001e20000100a00 */
[----:B------:R-:W-:Y:S03]  /*25710*/  STL.64 [R1+0xd88], R10 ;  /* 0x000d880a01007387 */ /* 0x000fe60000100a00 */
[----:B0-----:R-:W3:Y:S01]  /*25720*/  LDL.LU.64 R8, [R1+0x2e78] ;  /* 0x002e780001087983 */ /* 0x001ee20000300a00 */
[----:B------:R-:W-:Y:S02]  /*25730*/  IMAD.MOV.U32 R3, RZ, RZ, R12 ;  /* 0x000000ffff037224 */ /* 0x000fe400078e000c */
[----:B------:R-:W-:Y:S02]  /*25740*/  IMAD.MOV.U32 R2, RZ, RZ, R13 ;  /* 0x000000ffff027224 */ /* 0x000fe400078e000d */
[----:B---3--:R-:W-:Y:S01]  /*25750*/  HMMA.16816.F32.BF16 R12, R20, R8, R4 ;  /* 0x00000008140c723c */ /* 0x008fe20000041804 */
[----:B------:R-:W-:-:S06]  /*25760*/  IMAD.MOV.U32 R24, RZ, RZ, R9 ;  /* 0x000000ffff187224 */ /* 0x000fcc00078e0009 */
[----:B------:R-:W-:Y:S11]  /*25770*/  IMAD.MOV.U32 R7, RZ, RZ, R8 ;  /* 0x000000ffff077224 */ /* 0x000ff600078e0008 */
[----:B------:R-:W-:Y:S05]  /*25780*/  @!UPT UIADD3 URZ, URZ, URZ, URZ ;  /* 0x0000003f3f3ff290 */ /* 0x000fea000fffe03f */
[----:B------:R0:W-:Y:S01]  /*25790*/  STL.64 [R1+0xd70], R12 ;  /* 0x000d700c01007387 */ /* 0x0001e20000100a00 */
[----:B------:R1:W-:Y:S03]  /*257a0*/  STL.64 [R1+0xd78], R14 ;  /* 0x000d780e01007387 */ /* 0x0003e60000100a00 */
[----:B0-----:R-:W4:Y:S01]  /*257b0*/  LDL.LU.64 R12, [R1+0xd60] ;  /* 0x000d6000010c7983 */ /* 0x001f220000300a00 */
[----:B-1----:R-:W4:Y:S02]  /*257c0*/  LDL.LU.64 R14, [R1+0xd68] ;  /* 0x000d6800010e7983 */ /* 0x002f240000300a00 */
[----:B------:R-:W2:Y:S02]  /*257d0*/  LDL.LU.64 R8, [R1+0xd50] ;  /* 0x000d500001087983 */ /* 0x000ea40000300a00 */
[----:B------:R-:W2:Y:S01]  /*257e0*/  LDL.LU.64 R10, [R1+0xd58] ;  /* 0x000d5800010a7983 */ /* 0x000ea20000300a00 */
[----:B------:R-:W-:Y:S01]  /*257f0*/  STL.64 [R1+0x2de8], R26 ;  /* 0x002de81a01007387 */ /* 0x000fe20000100a00 */
[----:B------:R0:W-:Y:S03]  /*25800*/  STL.64 [R1+0x2de0], R24 ;  /* 0x002de01801007387 */ /* 0x0001e60000100a00 */
[----:B0-----:R-:W3:Y:S01]  /*25810*/  LDL.LU.64 R24, [R1+0xd10] ;  /* 0x000d100001187983 */ /* 0x001ee20000300a00 */
[----:B------:R-:W2:Y:S03]  /*25820*/  LDL.LU.64 R26, [R1+0xd18] ;  /* 0x000d1800011a7983 */ /* 0x000ea60000300a00 */
[----:B--2---:R-:W-:Y:S01]  /*25830*/  STL.64 [R1+0x2e28], R26 ;  /* 0x002e281a01007387 */ /* 0x004fe20000100a00 */
[----:B---3--:R0:W-:Y:S03]  /*25840*/  STL.64 [R1+0x2e20], R24 ;  /* 0x002e201801007387 */ /* 0x0081e60000100a00 */
[----:B0-----:R-:W2:Y:S01]  /*25850*/  LDL.LU.64 R24, [R1+0xd20] ;  /* 0x000d200001187983 */ /* 0x001ea20000300a00 */
[----:B------:R-:W3:Y:S01]  /*25860*/  LDL.LU.64 R26, [R1+0xd28] ;  /* 0x000d2800011a7983 */ /* 0x000ee20000300a00 */
[----:B----4-:R-:W-:Y:S02]  /*25870*/  HMMA.16816.F32.BF16 R12, R20, R16, R12 ;  /* 0x00000010140c723c */ /* 0x010fe4000004180c */
[----:B---3--:R-:W-:Y:S01]  /*25880*/  STL.64 [R1+0x2e40], R26 ;  /* 0x002e401a01007387 */ /* 0x008fe20000100a00 */
[----:B--2---:R0:W-:Y:S03]  /*25890*/  STL.64 [R1+0x2e38], R24 ;  /* 0x002e381801007387 */ /* 0x0041e60000100a00 */
[----:B0-----:R-:W2:Y:S01]  /*258a0*/  LDL.LU.64 R24, [R1+0xd30] ;  /* 0x000d300001187983 */ /* 0x001ea20000300a00 */
[----:B------:R-:W3:Y:S02]  /*258b0*/  LDL.LU.64 R26, [R1+0xd38] ;  /* 0x000d3800011a7983 */ /* 0x000ee40000300a00 */
[----:B------:R-:W-:Y:S01]  /*258c0*/  IMAD.MOV.U32 R6, RZ, RZ, R17 ;  /* 0x000000ffff067224 */ /* 0x000fe200078e0011 */
[----:B---3--:R-:W-:Y:S01]  /*258d0*/  STL.64 [R1+0x2e58], R26 ;  /* 0x002e581a01007387 */ /* 0x008fe20000100a00 */
[----:B--2---:R0:W-:Y:S03]  /*258e0*/  STL.64 [R1+0x2e50], R24 ;  /* 0x002e501801007387 */ /* 0x0041e60000100a00 */
[----:B0-----:R-:W2:Y:S01]  /*258f0*/  LDL.LU.64 R24, [R1+0xd40] ;  /* 0x000d400001187983 */ /* 0x001ea20000300a00 */
[----:B------:R-:W2:Y:S08]  /*25900*/  LDL.LU.64 R26, [R1+0xd48] ;  /* 0x000d4800011a7983 */ /* 0x000eb00000300a00 */
[----:B------:R-:W-:Y:S02]  /*25910*/  STL.64 [R1+0xd60], R12 ;  /* 0x000d600c01007387 */ /* 0x000fe40000100a00 */
[----:B------:R0:W-:Y:S02]  /*25920*/  STL.64 [R1+0xd68], R14 ;  /* 0x000d680e01007387 */ /* 0x0001e40000100a00 */
[----:B0-----:R-:W3:Y:S01]  /*25930*/  LDL.LU R14, [R1+0x2e70] ;  /* 0x002e7000010e7983 */ /* 0x001ee20000300800 */
[----:B------:R-:W-:-:S02]  /*25940*/  IMAD.MOV.U32 R15, RZ, RZ, R16 ;  /* 0x000000ffff0f7224 */ /* 0x000fc400078e0010 */
[----:B------:R-:W4:Y:S02]  /*25950*/  LDL.LU.64 R16, [R1+0x2e68] ;  /* 0x002e680001107983 */ /* 0x000f240000300a00 */
[C---:B----4-:R-:W-:Y:S01]  /*25960*/  HMMA.16816.F32.BF16 R8, R20.reuse, R16, R8 ;  /* 0x000000101408723c */ /* 0x050fe20000041808 */
[----:B------:R-:W-:Y:S11]  /*25970*/  IMAD.MOV.U32 R5, RZ, RZ, R17 ;  /* 0x000000ffff057224 */ /* 0x000ff600078e0011 */
[----:B------:R-:W-:Y:S11]  /*25980*/  @!UPT UIADD3 URZ, URZ, URZ, URZ ;  /* 0x0000003f3f3ff290 */ /* 0x000ff6000fffe03f */
[----:B------:R-:W-:Y:S01]  /*25990*/  STL.64 [R1+0xd50], R8 ;  /* 0x000d500801007387 */ /* 0x000fe20000100a00 */
[----:B------:R0:W-:Y:S02]  /*259a0*/  STL.64 [R1+0xd58], R10 ;  /* 0x000d580a01007387 */ /* 0x0001e40000100a00 */
[----:B0-----:R-:W-:Y:S02]  /*259b0*/  IMAD.MOV.U32 R11, RZ, RZ, R16 ;  /* 0x000000ffff0b7224 */ /* 0x001fe400078e0010 */
        /* <DEDUP_REMOVED lines=27> */
[----:B------:R-:W4:Y:S02]  /*25b70*/  LDL.LU.64 R18, [R1+0x2e18] ;  /* 0x002e180001127983 */ /* 0x000f240000300a00 */
[----:B------:R-:W2:Y:S02]  /*25b80*/  LDL.LU.64 R16, [R1+0x2e10] ;  /* 0x002e100001107983 */ /* 0x000ea40000300a00 */
[----:B--2---:R-:W-:Y:S11]  /*25b90*/  HMMA.16816.F32.BF16 R24, R20, R16, R24 ;  /* 0x000000101418723c */ /* 0x004ff60000041818 */
[----:B------:R-:W-:Y:S11]  /*25ba0*/  @!UPT UIADD3 URZ, URZ, URZ, URZ ;  /* 0x0000003f3f3ff290 */ /* 0x000ff6000fffe03f */
[----:B------:R-:W-:Y:S01]  /*25bb0*/  @!UPT UIADD3 URZ, URZ, URZ, URZ ;  /* 0x0000003f3f3ff290 */ /* 0x000fe2000fffe03f */
[----:B------:R0:W-:Y:S01]  /*25bc0*/  STL.64 [R1+0xd10], R24 ;  /* 0x000d101801007387 */ /* 0x0001e20000100a00 */
[----:B------:R1:W-:Y:S03]  /*25bd0*/  STL.64 [R1+0xd18], R26 ;  /* 0x000d181a01007387 */ /* 0x0003e60000100a00 */
[----:B0-----:R-:W2:Y:S01]  /*25be0*/  LDL.LU.64 R24, [R1+0xcf0] ;  /* 0x000cf00001187983 */ /* 0x001ea20000300a00 */
[----:B-1----:R-:W2:Y:S02]  /*25bf0*/  LDL.LU.64 R26, [R1+0xcf8] ;  /* 0x000cf800011a7983 */ /* 0x002ea40000300a00 */
[----:B----4-:R-:W-:Y:S02]  /*25c00*/  STL.64 [R1+0x2cb8], R18 ;  /* 0x002cb81201007387 */ /* 0x010fe40000100a00 */
        /* <DEDUP_REMOVED lines=18> */
[C---:B--2---:R-:W-:Y:S08]  /*25d30*/  HMMA.16816.F32.BF16 R16, R20.reuse, R12, R16 ;  /* 0x0000000c1410723c */ /* 0x044ff00000041810 */
[C---:B------:R-:W-:Y:S11]  /*25d40*/  HMMA.16816.F32.BF16 R24, R20.reuse, R8, R24 ;  /* 0x000000081418723c */ /* 0x040ff60000041818 */
[----:B------:R-:W-:Y:S04]  /*25d50*/  @!UPT UIADD3 URZ, URZ, URZ, URZ ;  /* 0x0000003f3f3ff290 */ /* 0x000fe8000fffe03f */
[----:B------:R0:W-:Y:S01]  /*25d60*/  STL.64 [R1+0xd00], R16 ;  /* 0x000d001001007387 */ /* 0x0001e20000100a00 */
[----:B------:R-:W-:Y:S02]  /*25d70*/  STL.64 [R1+0xd08], R18 ;  /* 0x000d081201007387 */ /* 0x000fe40000100a00 */
[----:B0-----:R-:W-:Y:S02]  /*25d80*/  IMAD.MOV.U32 R16, RZ, RZ, R11 ;  /* 0x000000ffff107224 */ /* 0x001fe400078e000b */
[----:B------:R-:W-:Y:S01]  /*25d90*/  IMAD.MOV.U32 R17, RZ, RZ, R5 ;  /* 0x000000ffff117224 */ /* 0x000fe200078e0005 */
[----:B------:R-:W2:Y:S01]  /*25da0*/  LDL.LU R11, [R1+0x2df4] ;  /* 0x002df400010b7983 */ /* 0x000ea20000300800 */
[----:B------:R-:W4:Y:S03]  /*25db0*/  LDL.LU R5, [R1+0x2df0] ;  /* 0x002df00001057983 */ /* 0x000f260000300800 */
[----:B------:R0:W-:Y:S04]  /*25dc0*/  STL.64 [R1+0x2d18], R16 ;  /* 0x002d181001007387 */ /* 0x0001e80000100a00 */
[----:B0-----:R-:W4:Y:S01]  /*25dd0*/  LDL.LU.64 R16, [R1+0x8c0] ;  /* 0x0008c00001107983 */ /* 0x001f220000300a00 */
[----:B------:R-:W4:Y:S02]  /*25de0*/  LDL.LU.64 R18, [R1+0x8c8] ;  /* 0x0008c80001127983 */ /* 0x000f240000300a00 */
[----:B------:R-:W-:Y:S02]  /*25df0*/  STL.64 [R1+0x2ca8], R12 ;  /* 0x002ca80c01007387 */ /* 0x000fe40000100a00 */
[----:B------:R-:W-:Y:S01]  /*25e00*/  STL.64 [R1+0xcf0], R24 ;  /* 0x000cf01801007387 */ /* 0x000fe20000100a00 */
[----:B------:R0:W-:Y:S04]  /*25e10*/  STL.64 [R1+0xcf8], R26 ;  /* 0x000cf81a01007387 */ /* 0x0001e80000100a00 */
[----:B0-----:R-:W3:Y:S01]  /*25e20*/  LDL.LU.64 R26, [R1+0x2de8] ;  /* 0x002de800011a7983 */ /* 0x001ee20000300a00 */
[----:B------:R-:W3:Y:S03]  /*25e30*/  LDL.LU.64 R24, [R1+0x2de0] ;  /* 0x002de00001187983 */ /* 0x000ee60000300a00 */
[----:B--2---:R-:W-:Y:S01]  /*25e40*/  STL.64 [R1+0x2cc8], R10 ;  /* 0x002cc80a01007387 */ /* 0x004fe20000100a00 */
[----:B------:R4:W-:Y:S02]  /*25e50*/  STL.64 [R1+0x2cc0], R8 ;  /* 0x002cc00801007387 */ /* 0x0009e40000100a00 */
[----:B----4-:R-:W-:Y:S07]  /*25e60*/  HMMA.16816.F32.BF16 R8, R20, R4, R16 ;  /* 0x000000041408723c */ /* 0x010fee0000041810 */
[----:B------:R-:W-:-:S02]  /*25e70*/  IMAD.MOV.U32 R20, RZ, RZ, R15 ;  /* 0x000000ffff147224 */ /* 0x000fc400078e000f */
[----:B------:R-:W-:Y:S01]  /*25e80*/  IMAD.MOV.U32 R21, RZ, RZ, R6 ;  /* 0x000000ffff157224 */ /* 0x000fe200078e0006 */
[----:B------:R-:W2:Y:S11]  /*25e90*/  LDL.LU R15, [R1+0x2ddc] ;  /* 0x002ddc00010f7983 */ /* 0x000eb60000300800 */
[----:B------:R-:W-:Y:S02]  /*25ea0*/  @!UPT UIADD3 URZ, URZ, URZ, URZ ;  /* 0x0000003f3f3ff290 */ /* 0x000fe4000fffe03f */
[----:B------:R-:W-:Y:S01]  /*25eb0*/  STL.64 [R1+0x8c0], R8 ;  /* 0x0008c00801007387 */ /* 0x000fe20000100a00 */
[----:B------:R-:W-:Y:S02]  /*25ec0*/  STL.64 [R1+0x8c8], R10 ;  /* 0x0008c80a01007387 */ /* 0x000fe40000100a00 */
[----:B------:R-:W4:Y:S02]  /*25ed0*/  LDL.LU R6, [R1+0x2dd8] ;  /* 0x002dd80001067983 */ /* 0x000f240000300800 */
[----:B------:R0:W-:Y:S02]  /*25ee0*/  STL.64 [R1+0x2d20], R20 ;  /* 0x002d201401007387 */ /* 0x0001e40000100a00 */
[----:B0-----:R-:W-:Y:S02]  /*25ef0*/  IMAD.MOV.U32 R20, RZ, RZ, R7 ;  /* 0x000000ffff147224 */ /* 0x001fe400078e0007 */
[----:B---3--:R-:W-:Y:S01]  /*25f00*/  IMAD.MOV.U32 R21, RZ, RZ, R24 ;  /* 0x000000ffff157224 */ /* 0x008fe200078e0018 */
[----:B------:R-:W3:Y:S01]  /*25f10*/  LDL.LU R7, [R1+0x2dd4] ;  /* 0x002dd40001077983 */ /* 0x000ee20000300800 */
[----:B------:R-:W2:Y:S03]  /*25f20*/  LDL.LU R24, [R1+0x2dd0] ;  /* 0x002dd00001187983 */ /* 0x000ea60000300800 */
[----:B------:R0:W-:Y:S04]  /*25f30*/  STL.64 [R1+0x2d38], R20 ;  /* 0x002d381401007387 */ /* 0x0001e80000100a00 */
[----:B0-----:R-:W2:Y:S01]  /*25f40*/  LDL.LU.64 R20, [R1+0x5d0] ;  /* 0x0005d00001147983 */ /* 0x001ea20000300a00 */
[----:B------:R-:W2:Y:S03]  /*25f50*/  LDL.LU.64 R22, [R1+0x5d8] ;  /* 0x0005d80001167983 */ /* 0x000ea60000300a00 */
[----:B--2---:R-:W-:Y:S01]  /*25f60*/  STL.64 [R1+0x2d48], R22 ;  /* 0x002d481601007387 */ /* 0x004fe20000100a00 */
        /* <DEDUP_REMOVED lines=12> */
[----:B------:R-:W-:-:S05]  /*26030*/  IMAD.MOV.U32 R21, RZ, RZ, R28 ;  /* 0x000000ffff157224 */ /* 0x000fca00078e001c */
[----:B------:R0:W-:Y:S02]  /*26040*/  STL.64 [R1+0x2d90], R20 ;  /* 0x002d901401007387 */ /* 0x0001e40000100a00 */
[----:B0-----:R-:W-:Y:S02]  /*26050*/  IMAD.MOV.U32 R20, RZ, RZ, R15 ;  /* 0x000000ffff147224 */ /* 0x001fe400078e000f */
[----:B------:R-:W-:-:S05]  /*26060*/  IMAD.MOV.U32 R21, RZ, RZ, R14 ;  /* 0x000000ffff157224 */ /* 0x000fca00078e000e */
[----:B------:R-:W-:Y:S01]  /*26070*/  STL.64 [R1+0x2da8], R20 ;  /* 0x002da81401007387 */ /* 0x000fe20000100a00 */
[----:B------:R-:W2:Y:S02]  /*26080*/  LDL.LU.64 R16, [R1+0x5b0] ;  /* 0x0005b00001107983 */ /* 0x000ea40000300a00 */
[----:B------:R-:W2:Y:S02]  /*26090*/  LDL.LU.64 R18, [R1+0x5b8] ;  /* 0x0005b80001127983 */ /* 0x000ea40000300a00 */
[----:B--2---:R-:W-:Y:S01]  /*260a0*/  STL.64 [R1+0x2d30], R18 ;  /* 0x002d301201007387 */ /* 0x004fe20000100a00 */
[----:B------:R0:W-:Y:S03]  /*260b0*/  STL.64 [R1+0x2d28], R16 ;  /* 0x002d281001007387 */ /* 0x0001e60000100a00 */
[----:B0-----:R-:W2:Y:S01]  /*260c0*/  LDL.LU.64 R16, [R1+0x5c0] ;  /* 0x0005c00001107983 */ /* 0x001ea20000300a00 */
[----:B------:R-:W2:Y:S03]  /*260d0*/  LDL.LU.64 R18, [R1+0x5c8] ;  /* 0x0005c80001127983 */ /* 0x000ea60000300a00 */
        /* <DEDUP_REMOVED lines=19> */
[----:B------:R-:W2:Y:S02]  /*26210*/  LDL.LU.64 R18, [R1+0x628] ;  /* 0x0006280001127983 */ /* 0x000ea40000300a00 */
[----:B------:R-:W2:Y:S02]  /*26220*/  LDL.LU.64 R8, [R1+0x570] ;  /* 0x0005700001087983 */ /* 0x000ea40000300a00 */
[----:B------:R-:W2:Y:S02]  /*26230*/  LDL.LU.64 R10, [R1+0x578] ;  /* 0x00057800010a7983 */ /* 0x000ea40000300a00 */
[----:B--2---:R-:W-:Y:S01]  /*26240*/  STL.64 [R1+0x2ce0], R10 ;  /* 0x002ce00a01007387 */ /* 0x004fe20000100a00 */
[----:B------:R0:W-:Y:S03]  /*26250*/  STL.64 [R1+0x2cd8], R8 ;  /* 0x002cd80801007387 */ /* 0x0001e60000100a00 */
[----:B0-----:R-:W2:Y:S01]  /*26260*/  LDL.LU.64 R8, [R1+0x580] ;  /* 0x0005800001087983 */ /* 0x001ea20000300a00 */
[----:B------:R-:W2:Y:S02]  /*26270*/  LDL.LU.64 R10, [R1+0x588] ;  /* 0x00058800010a7983 */ /* 0x000ea40000300a00 */
[----:B---3--:R-:W-:-:S02]  /*26280*/  IMAD.MOV.U32 R20, RZ, RZ, R7 ;  /* 0x000000ffff147224 */ /* 0x008fc400078e0007 */
[----:B----4-:R-:W-:-:S07]  /*26290*/  IMAD.MOV.U32 R21, RZ, RZ, R6 ;  /* 0x000000ffff157224 */ /* 0x010fce00078e0006 */
[C---:B------:R-:W-:Y:S01]  /*262a0*/  HMMA.16816.F32.BF16 R20, R24.reuse, R20, R16 ;  /* 0x000000141814723c */ /* 0x040fe20000041810 */
[----:B--2---:R-:W-:Y:S01]  /*262b0*/  STL.64 [R1+0x2cf8], R10 ;  /* 0x002cf80a01007387 */ /* 0x004fe20000100a00 */
[----:B------:R0:W-:Y:S03]  /*262c0*/  STL.64 [R1+0x2cf0], R8 ;  /* 0x002cf00801007387 */ /* 0x0001e60000100a00 */
        /* <DEDUP_REMOVED lines=8> */
[----:B------:R-:W-:Y:S01]  /*26350*/  STL.64 [R1+0x2ca0], R4 ;  /* 0x002ca00401007387 */ /* 0x000fe20000100a00 */
[----:B------:R-:W4:Y:S02]  /*26360*/  LDL.LU.64 R18, [R1+0x2db8] ;  /* 0x002db80001127983 */ /* 0x000f240000300a00 */
[----:B------:R-:W4:Y:S02]  /*26370*/  LDL.LU.64 R16, [R1+0x2db0] ;  /* 0x002db00001107983 */ /* 0x000f240000300a00 */
[----:B------:R0:W-:Y:S01]  /*26380*/  STL.64 [R1+0x620], R20 ;  /* 0x0006201401007387 */ /* 0x0001e20000100a00 */
[----:B------:R4:W-:Y:S04]  /*26390*/  STL.64 [R1+0x628], R22 ;  /* 0x0006281601007387 */ /* 0x0009e80000100a00 */
        /* <DEDUP_REMOVED lines=22> */
[----:B----4-:R-:W-:Y:S02]  /*26500*/  HMMA.16816.F32.BF16 R20, R24, R20, R16 ;  /* 0x000000141814723c */ /* 0x010fe40000041810 */
[----:B------:R-:W4:Y:S01]  /*26510*/  LDL.LU.64 R18, [R1+0x2d58] ;  /* 0x002d580001127983 */ /* 0x000f220000300a00 */
[----:B------:R-:W4:Y:S11]  /*26520*/  LDL.LU.64 R16, [R1+0x2d50] ;  /* 0x002d500001107983 */ /* 0x000f360000300a00 */
[----:B------:R-:W-:Y:S09]  /*26530*/  @!UPT UIADD3 URZ, URZ, URZ, URZ ;  /* 0x0000003f3f3ff290 */ /* 0x000ff2000fffe03f */
[----:B------:R-:W-:Y:S01]  /*26540*/  STL.64 [R1+0x5e0], R20 ;  /* 0x0005e01401007387 */ /* 0x000fe20000100a00 */
[----:B------:R0:W-:Y:S03]  /*26550*/  STL.64 [R1+0x5e8], R22 ;  /* 0x0005e81601007387 */ /* 0x0001e60000100a00 */
[----:B0-----:R-:W2:Y:S01]  /*26560*/  LDL.LU.64 R22, [R1+0x2d48] ;  /* 0x002d480001167983 */ /* 0x001ea20000300a00 */
[----:B------:R-:W2:Y:S02]  /*26570*/  LDL.LU.64 R20, [R1+0x2d40] ;  /* 0x002d400001147983 */ /* 0x000ea40000300a00 */
[----:B------:R-:W-:Y:S02]  /*26580*/  IMAD.MOV.U32 R4, RZ, RZ, R3 ;  /* 0x000000ffff047224 */ /* 0x000fe400078e0003 */
[----:B------:R-:W-:-:S07]  /*26590*/  IMAD.MOV.U32 R5, RZ, RZ, R2 ;  /* 0x000000ffff057224 */ /* 0x000fce00078e0002 */
[C---:B--2---:R-:W-:Y:S01]  /*265a0*/  HMMA.16816.F32.BF16 R4, R24.reuse, R4, R20 ;  /* 0x000000041804723c */ /* 0x044fe20000041814 */
[----:B------:R-:W4:Y:S11]  /*265b0*/  LDL.LU.64 R20, [R1+0x2d38] ;  /* 0x002d380001147983 */ /* 0x000f360000300a00 */
[----:B------:R-:W-:Y:S11]  /*265c0*/  @!UPT UIADD3 URZ, URZ, URZ, URZ ;  /* 0x0000003f3f3ff290 */ /* 0x000ff6000fffe03f */
        /* <DEDUP_REMOVED lines=41> */
[----:B------:R-:W2:Y:S11]  /*26860*/  LDL.LU.64 R8, [R1+0x2cc0] ;  /* 0x002cc00001087983 */ /* 0x000eb60000300a00 */
[----:B------:R-:W-:Y:S09]  /*26870*/  @!UPT UIADD3 URZ, URZ, URZ, URZ ;  /* 0x0000003f3f3ff290 */ /* 0x000ff2000fffe03f */
[----:B------:R-:W-:Y:S01]  /*26880*/  STL.64 [R1+0x570], R16 ;  /* 0x0005701001007387 */ /* 0x000fe20000100a00 */
[----:B------:R0:W-:Y:S03]  /*26890*/  STL.64 [R1+0x578], R18 ;  /* 0x0005781201007387 */ /* 0x0001e60000100a00 */
[----:B0-----:R-:W2:Y:S01]  /*268a0*/  LDL.LU.64 R18, [R1+0x2cb8] ;  /* 0x002cb80001127983 */ /* 0x001ea20000300a00 */
[----:B------:R-:W3:Y:S02]  /*268b0*/  LDL.LU.64 R16, [R1+0x2cb0] ;  /* 0x002cb00001107983 */ /* 0x000ee40000300a00 */
[C---:B---3--:R-:W-:Y:S11]  /*268c0*/  HMMA.16816.F32.BF16 R12, R24.reuse, R16, R12 ;  /* 0x00000010180c723c */ /* 0x048ff6000004180c */
[----:B------:R-:W-:Y:S11]  /*268d0*/  @!UPT UIADD3 URZ, URZ, URZ, URZ ;  /* 0x0000003f3f3ff290 */ /* 0x000ff6000fffe03f */
[----:B------:R-:W-:Y:S01]  /*268e0*/  @!UPT UIADD3 URZ, URZ, URZ, URZ ;  /* 0x0000003f3f3ff290 */ /* 0x000fe2000fffe03f */
[----:B------:R0:W-:Y:S01]  /*268f0*/  STL.64 [R1+0x560], R12 ;  /* 0x0005600c01007387 */ /* 0x0001e20000100a00 */
[----:B------:R-:W-:Y:S03]  /*26900*/  STL.64 [R1+0x568], R14 ;  /* 0x0005680e01007387 */ /* 0x000fe60000100a00 */
[----:B0-----:R-:W3:Y:S01]  /*26910*/  LDL.LU.64 R12, [R1+0x2ca8] ;  /* 0x002ca800010c7983 */ /* 0x001ee20000300a00 */
[----:B--2---:R-:W-:Y:S02]  /*26920*/  STL.64 [R1+0x2c20], R18 ;  /* 0x002c201201007387 */ /* 0x004fe40000100a00 */
[----:B------:R0:W-:Y:S02]  /*26930*/  STL.64 [R1+0x2c18], R16 ;  /* 0x002c181001007387 */ /* 0x0001e40000100a00 */
[----:B0-----:R-:W3:Y:S01]  /*26940*/  LDL.LU.64 R16, [R1+0x550] ;  /* 0x0005500001107983 */ /* 0x001ee20000300a00 */
[----:B------:R-:W3:Y:S01]  /*26950*/  LDL.LU.64 R18, [R1+0x558] ;  /* 0x0005580001127983 */ /* 0x000ee20000300a00 */
[C---:B------:R-:W-:Y:S08]  /*26960*/  HMMA.16816.F32.BF16 R4, R24.reuse, R8, R4 ;  /* 0x000000081804723c */ /* 0x040ff00000041804 */
[C---:B---3--:R-:W-:Y:S11]  /*26970*/  HMMA.16816.F32.BF16 R16, R24.reuse, R12, R16 ;  /* 0x0000000c1810723c */ /* 0x048ff60000041810 */
[----:B------:R-:W-:Y:S11]  /*26980*/  @!UPT UIADD3 URZ, URZ, URZ, URZ ;  /* 0x0000003f3f3ff290 */ /* 0x000ff6000fffe03f */
[----:B------:R-:W-:Y:S01]  /*26990*/  @!UPT UIADD3 URZ, URZ, URZ, URZ ;  /* 0x0000003f3f3ff290 */ /* 0x000fe2000fffe03f */
[----:B------:R0:W-:Y:S01]  /*269a0*/  STL.64 [R1+0x550], R16 ;  /* 0x0005501001007387 */ /* 0x0001e20000100a00 */
[----:B------:R-:W-:Y:S03]  /*269b0*/  STL.64 [R1+0x558], R18 ;  /* 0x0005581201007387 */ /* 0x000fe60000100a00 */
[----:B0-----:R-:W2:Y:S01]  /*269c0*/  LDL.LU.64 R16, [R1+0x90] ;  /* 0x0000900001107983 */ /* 0x001ea20000300a00 */
[----:B------:R-:W-:Y:S02]  /*269d0*/  STL [R1+0x2c00], R12 ;  /* 0x002c000c01007387 */ /* 0x000fe40000100800 */
[----:B------:R0:W-:Y:S02]  /*269e0*/  STL [R1+0x2bfc], R13 ;  /* 0x002bfc0d01007387 */ /* 0x0001e40000100800 */
[----:B0-----:R-:W3:Y:S01]  /*269f0*/  LDL.LU.64 R12, [R1+0xb0] ;  /* 0x0000b000010c7983 */ /* 0x001ee20000300a00 */
[----:B------:R0:W-:Y:S02]  /*26a00*/  STL.64 [R1+0x540], R4 ;  /* 0x0005400401007387 */ /* 0x0001e40000100a00 */
[----:B------:R-:W-:Y:S01]  /*26a10*/  STL.64 [R1+0x548], R6 ;  /* 0x0005480601007387 */ /* 0x000fe20000100a00 */
[----:B0-----:R-:W2:Y:S01]  /*26a20*/  LDL.LU.64 R4, [R1+0x2ca0] ;  /* 0x002ca00001047983 */ /* 0x001ea20000300a00 */
[----:B----4-:R-:W-:Y:S02]  /*26a30*/  STL.64 [R1+0x2be8], R10 ;  /* 0x002be80a01007387 */ /* 0x010fe40000100a00 */
[----:B------:R0:W-:Y:S02]  /*26a40*/  STL.64 [R1+0x2be0], R8 ;  /* 0x002be00801007387 */ /* 0x0001e40000100a00 */
[----:B0-----:R-:W4:Y:S01]  /*26a50*/  LDL.LU.64 R8, [R1+0xa0] ;  /* 0x0000a00001087983 */ /* 0x001f220000300a00 */
[----:B--2---:R-:W-:Y:S03]  /*26a60*/  HMMA.16816.F32.BF16 R20, R24, R4, R20 ;  /* 0x000000041814723c */ /* 0x004fe60000041814 */
[----:B------:R-:W-:Y:S01]  /*26a70*/  STL [R1+0x2c04], R4 ;  /* 0x002c040401007387 */ /* 0x000fe20000100800 */
[----:B------:R0:W-:Y:S03]  /*26a80*/  STL [R1+0x2bf0], R5 ;  /* 0x002bf00501007387 */ /* 0x0001e60000100800 */
[----:B------:R-:W1:Y:S11]  /*26a90*/  LDSM.16.MT88.4 R24, [R0+0x8180] ;  /* 0x008180000018783b */ /* 0x000e760000004200 */
[----:B------:R-:W-:Y:S05]  /*26aa0*/  @!UPT UIADD3 URZ, URZ, URZ, URZ ;  /* 0x0000003f3f3ff290 */ /* 0x000fea000fffe03f */
[----:B------:R-:W-:Y:S01]  /*26ab0*/  STL.64 [R1+0x100], R20 ;  /* 0x0001001401007387 */ /* 0x000fe20000100a00 */
[----:B------:R-:W-:Y:S02]  /*26ac0*/  STL.64 [R1+0x108], R22 ;  /* 0x0001081601007387 */ /* 0x000fe40000100a00 */
[----:B0-----:R-:W2:Y:S02]  /*26ad0*/  LDL.LU.64 R4, [R1+0x9e0] ;  /* 0x0009e00001047983 */ /* 0x001ea40000300a00 */
[----:B------:R-:W2:Y:S01]  /*26ae0*/  LDL.LU.64 R6, [R1+0x9e8] ;  /* 0x0009e80001067983 */ /* 0x000ea20000300a00 */
[----:B------:R-:W2:Y:S01]  /*26af0*/  LDSM.16.MT88.4 R20, [R0+0x8100] ;  /* 0x008100000014783b */ /* 0x000ea20000004200 */
[----:B---3--:R-:W-:Y:S02]  /*26b00*/  IMAD.MOV.U32 R29, RZ, RZ, R12 ;  /* 0x000000ffff1d7224 */ /* 0x008fe400078e000c */
[----:B------:R-:W-:Y:S01]  /*26b10*/  IMAD.MOV.U32 R2, RZ, RZ, R13 ;  /* 0x000000ffff027224 */ /* 0x000fe200078e000d */
[----:B-1----:R-:W-:Y:S01]  /*26b20*/  STL [R1+0x2bbc], R24 ;  /* 0x002bbc1801007387 */ /* 0x002fe20000100800 */
[----:B------:R0:W-:Y:S02]  /*26b30*/  STL [R1+0x2bb8], R25 ;  /* 0x002bb81901007387 */ /* 0x0001e40000100800 */
[----:B------:R-:W-:Y:S02]  /*26b40*/  STL [R1+0x2bb4], R26 ;  /* 0x002bb41a01007387 */ /* 0x000fe40000100800 */
[----:B------:R1:W-:Y:S01]  /*26b50*/  STL [R1+0x2bb0], R27 ;  /* 0x002bb01b01007387 */ /* 0x0003e20000100800 */
[----:B0-----:R-:W4:Y:S01]  /*26b60*/  LDL.LU.64 R24, [R1+0x9d0] ;  /* 0x0009d00001187983 */ /* 0x001f220000300a00 */
[----:B-1----:R-:W4:Y:S01]  /*26b70*/  LDL.LU.64 R26, [R1+0x9d8] ;  /* 0x0009d800011a7983 */ /* 0x002f220000300a00 */
[C---:B--2---:R-:W-:Y:S11]  /*26b80*/  HMMA.16816.F32.BF16 R4, R20.reuse, R12, R4 ;  /* 0x0000000c1404723c */ /* 0x044ff60000041804 */
[----:B------:R-:W-:Y:S11]  /*26b90*/  @!UPT UIADD3 URZ, URZ, URZ, URZ ;  /* 0x0000003f3f3ff290 */ /* 0x000ff6000fffe03f */
[----:B------:R-:W-:Y:S01]  /*26ba0*/  @!UPT UIADD3 URZ, URZ, URZ, URZ ;  /* 0x0000003f3f3ff290 */ /* 0x000fe2000fffe03f */
[----:B------:R0:W-:Y:S01]  /*26bb0*/  STL.64 [R1+0x9e0], R4 ;  /* 0x0009e00401007387 */ /* 0x0001e20000100a00 */
[----:B------:R1:W-:Y:S03]  /*26bc0*/  STL.64 [R1+0x9e8], R6 ;  /* 0x0009e80601007387 */ /* 0x0003e60000100a00 */
[----:B0-----:R-:W2:Y:S01]  /*26bd0*/  LDL.LU.64 R4, [R1+0x9c0] ;  /* 0x0009c00001047983 */ /* 0x001ea20000300a00 */
[----:B-1----:R-:W2:Y:S02]  /*26be0*/  LDL.LU.64 R6, [R1+0x9c8] ;  /* 0x0009c80001067983 */ /* 0x002ea40000300a00 */
[----:B------:R-:W3:Y:S02]  /*26bf0*/  LDL.LU.64 R12, [R1+0x40] ;  /* 0x00004000010c7983 */ /* 0x000ee40000300a00 */
[----:B---3--:R0:W-:Y:S04]  /*26c00*/  STL.64 [R1+0x2c68], R12 ;  /* 0x002c680c01007387 */ /* 0x0081e80000100a00 */
[----:B0-----:R-:W3:Y:S04]  /*26c10*/  LDL.LU.64 R12, [R1+0x50] ;  /* 0x00005000010c7983 */ /* 0x001ee80000300a00 */
[----:B---3--:R4:W-:Y:S02]  /*26c20*/  STL.64 [R1+0x2c80], R12 ;  /* 0x002c800c01007387 */ /* 0x0089e40000100a00 */
[C---:B----4-:R-:W-:Y:S02]  /*26c30*/  HMMA.16816.F32.BF16 R12, R20.reuse, R8, R24 ;  /* 0x00000008140c723c */ /* 0x050fe40000041818 */
[----:B------:R-:W-:Y:S01]  /*26c40*/  STL [R1+0x2bc4], R2 ;  /* 0x002bc40201007387 */ /* 0x000fe20000100800 */
[----:B------:R-:W-:Y:S11]  /*26c50*/  STL [R1+0x2bc0], R29 ;  /* 0x002bc01d01007387 */ /* 0x000ff60000100800 */
[----:B------:R-:W-:Y:S09]  /*26c60*/  @!UPT UIADD3 URZ, URZ, URZ, URZ ;  /* 0x0000003f3f3ff290 */ /* 0x000ff2000fffe03f */
[----:B------:R0:W-:Y:S01]  /*26c70*/  STL.64 [R1+0x9d0], R12 ;  /* 0x0009d00c01007387 */ /* 0x0001e20000100a00 */
[----:B------:R-:W-:Y:S03]  /*26c80*/  STL.64 [R1+0x9d8], R14 ;  /* 0x0009d80e01007387 */ /* 0x000fe60000100a00 */
[----:B0-----:R-:W3:Y:S01]  /*26c90*/  LDL.LU.64 R12, [R1+0x60] ;  /* 0x00006000010c7983 */ /* 0x001ee20000300a00 */
[----:B------:R-:W-:Y:S02]  /*26ca0*/  IMAD.MOV.U32 R3, RZ, RZ, R8 ;  /* 0x000000ffff037224 */ /* 0x000fe400078e0008 */
[----:B------:R-:W-:Y:S02]  /*26cb0*/  IMAD.MOV.U32 R28, RZ, RZ, R9 ;  /* 0x000000ffff1c7224 */ /* 0x000fe400078e0009 */
[----:B--2---:R-:W-:Y:S01]  /*26cc0*/  HMMA.16816.F32.BF16 R8, R20, R16, R4 ;  /* 0x000000101408723c */ /* 0x004fe20000041804 */
[----:B---3--:R0:W-:Y:S04]  /*26cd0*/  STL.64 [R1+0x2c98], R12 ;  /* 0x002c980c01007387 */ /* 0x0081e80000100a00 */
[----:B0-----:R-:W2:Y:S01]  /*26ce0*/  LDL.LU.64 R12, [R1+0x70] ;  /* 0x00007000010c7983 */ /* 0x001ea20000300a00 */
[----:B------:R-:W-:Y:S02]  /*26cf0*/  STL [R1+0x2bcc], R28 ;  /* 0x002bcc1c01007387 */ /* 0x000fe40000100800 */
[----:B------:R-:W-:Y:S11]  /*26d00*/  STL [R1+0x2bc8], R3 ;  /* 0x002bc80301007387 */ /* 0x000ff60000100800 */
[----:B------:R-:W-:Y:S04]  /*26d10*/  @!UPT UIADD3 URZ, URZ, URZ, URZ ;  /* 0x0000003f3f3ff290 */ /* 0x000fe8000fffe03f */
[----:B------:R0:W-:Y:S01]  /*26d20*/  STL.64 [R1+0x9c0], R8 ;  /* 0x0009c00801007387 */ /* 0x0001e20000100a00 */
[----:B------:R-:W-:Y:S01]  /*26d30*/  STL.64 [R1+0x9c8], R10 ;  /* 0x0009c80a01007387 */ /* 0x000fe20000100a00 */
[----:B------:R-:W3:Y:S02]  /*26d40*/  LDL.LU.64 R24, [R1+0x9b0] ;  /* 0x0009b00001187983 */ /* 0x000ee40000300a00 */
[----:B------:R-:W3:Y:S01]  /*26d50*/  LDL.LU.64 R26, [R1+0x9b8] ;  /* 0x0009b800011a7983 */ /* 0x000ee20000300a00 */
[----:B0-----:R-:W4:Y:S04]  /*26d60*/  LDL.LU.64 R8, [R1+0x20] ;  /* 0x0000200001087983 */ /* 0x001f280000300a00 */
[----:B----4-:R0:W-:Y:S04]  /*26d70*/  STL.64 [R1+0x2c50], R8 ;  /* 0x002c500801007387 */ /* 0x0101e80000100a00 */
[----:B0-----:R-:W4:Y:S04]  /*26d80*/  LDL.LU.64 R8, [R1+0x30] ;  /* 0x0000300001087983 */ /* 0x001f280000300a00 */
[----:B----4-:R0:W-:Y:S04]  /*26d90*/  STL.64 [R1+0x2c60], R8 ;  /* 0x002c600801007387 */ /* 0x0101e80000100a00 */
[----:B0-----:R-:W4:Y:S01]  /*26da0*/  LDL.LU.64 R8, [R1+0x970] ;  /* 0x0009700001087983 */ /* 0x001f220000300a00 */
[----:B------:R-:W2:Y:S03]  /*26db0*/  LDL.LU.64 R10, [R1+0x978] ;  /* 0x00097800010a7983 */ /* 0x000ea60000300a00 */
[----:B--2---:R-:W-:Y:S01]  /*26dc0*/  STL.64 [R1+0x2c78], R10 ;  /* 0x002c780a01007387 */ /* 0x004fe20000100a00 */
[----:B----4-:R0:W-:Y:S03]  /*26dd0*/  STL.64 [R1+0x2c70], R8 ;  /* 0x002c700801007387 */ /* 0x0101e60000100a00 */
        /* <DEDUP_REMOVED lines=8> */
[----:B------:R-:W4:Y:S02]  /*26e60*/  LDL.LU.64 R16, [R1] ;  /* 0x0000000001107983 */ /* 0x000f240000300a00 */
[----:B----4-:R0:W-:Y:S04]  /*26e70*/  STL.64 [R1+0x2c38], R16 ;  /* 0x002c381001007387 */ /* 0x0101e80000100a00 */
[----:B0-----:R-:W4:Y:S04]  /*26e80*/  LDL.LU.64 R16, [R1+0x10] ;  /* 0x0000100001107983 */ /* 0x001f280000300a00 */
[----:B----4-:R0:W-:Y:S04]  /*26e90*/  STL.64 [R1+0x2c58], R16 ;  /* 0x002c581001007387 */ /* 0x0101e80000100a00 */
[----:B0-----:R-:W3:Y:S01]  /*26ea0*/  LDL.LU.64 R16, [R1+0x80] ;  /* 0x0000800001107983 */ /* 0x001ee20000300a00 */
[----:B------:R-:W-:Y:S02]  /*26eb0*/  STL [R1+0x2bd4], R0 ;  /* 0x002bd40001007387 */ /* 0x000fe40000100800 */
[----:B------:R3:W-:Y:S02]  /*26ec0*/  STL [R1+0x2bd0], R7 ;  /* 0x002bd00701007387 */ /* 0x0007e40000100800 */
[C---:B---3--:R-:W-:Y:S07]  /*26ed0*/  HMMA.16816.F32.BF16 R4, R20.reuse, R16, R24 ;  /* 0x000000101404723c */ /* 0x048fee0000041818 */
[----:B------:R-:W-:Y:S11]  /*26ee0*/  IMAD.MOV.U32 R27, RZ, RZ, R16 ;  /* 0x000000ffff1b7224 */ /* 0x000ff600078e0010 */
[----:B------:R-:W-:Y:S05]  /*26ef0*/  @!UPT UIADD3 URZ, URZ, URZ, URZ ;  /* 0x0000003f3f3ff290 */ /* 0x000fea000fffe03f */
[----:B------:R-:W-:Y:S01]  /*26f00*/  STL.64 [R1+0x9b0], R4 ;  /* 0x0009b00401007387 */ /* 0x000fe20000100a00 */
[----:B------:R0:W-:Y:S02]  /*26f10*/  STL.64 [R1+0x9b8], R6 ;  /* 0x0009b80601007387 */ /* 0x0001e40000100a00 */
[----:B0-----:R-:W-:Y:S02]  /*26f20*/  IMAD.MOV.U32 R6, RZ, RZ, R17 ;  /* 0x000000ffff067224 */ /* 0x001fe400078e0011 */
[----:B------:R-:W3:Y:S01]  /*26f30*/  LDL.LU.64 R16, [R1+0x960] ;  /* 0x0009600001107983 */ /* 0x000ee20000300a00 */
[----:B------:R-:W3:Y:S02]  /*26f40*/  LDL.LU.64 R18, [R1+0x968] ;  /* 0x0009680001127983 */ /* 0x000ee40000300a00 */
[----:B------:R0:W-:Y:S02]  /*26f50*/  STL [R1+0x2bd8], R27 ;  /* 0x002bd81b01007387 */ /* 0x0001e40000100800 */
[----:B------:R-:W4:Y:S01]  /*26f60*/  LDL.LU.64 R24, [R1+0x9a0] ;  /* 0x0009a00001187983 */ /* 0x000f220000300a00 */
[----:B0-----:R-:W4:Y:S02]  /*26f70*/  LDL.LU.64 R26, [R1+0x9a8] ;  /* 0x0009a800011a7983 */ /* 0x001f240000300a00 */
[C---:B----4-:R-:W-:Y:S11]  /*26f80*/  HMMA.16816.F32.BF16 R24, R20.reuse, R12, R24 ;  /* 0x0000000c1418723c */ /* 0x050ff60000041818 */
[----:B------:R-:W-:Y:S11]  /*26f90*/  @!UPT UIADD3 URZ, URZ, URZ, URZ ;  /* 0x0000003f3f3ff290 */ /* 0x000ff6000fffe03f */
[----:B------:R-:W-:Y:S01]  /*26fa0*/  @!UPT UIADD3 URZ, URZ, URZ, URZ ;  /* 0x0000003f3f3ff290 */ /* 0x000fe2000fffe03f */
[----:B------:R0:W-:Y:S01]  /*26fb0*/  STL.64 [R1+0x9a0], R24 ;  /* 0x0009a01801007387 */ /* 0x0001e20000100a00 */
[----:B------:R1:W-:Y:S02]  /*26fc0*/  STL.64 [R1+0x9a8], R26 ;  /* 0x0009a81a01007387 */ /* 0x0003e40000100a00 */
[----:B0-----:R-:W-:Y:S02]  /*26fd0*/  IMAD.MOV.U32 R25, RZ, RZ, R12 ;  /* 0x000000ffff197224 */ /* 0x001fe400078e000c */
[----:B-1----:R-:W-:Y:S02]  /*26fe0*/  IMAD.MOV.U32 R26, RZ, RZ, R13 ;  /* 0x000000ffff1a7224 */ /* 0x002fe400078e000d */
        /* <DEDUP_REMOVED lines=27> */
[----:B------:R-:W2:Y:S01]  /*271a0*/  LDL.LU.64 R12, [R1+0x950] ;  /* 0x00095000010c7983 */ /* 0x000ea20000300a00 */
[----:B------:R-:W2:Y:S01]  /*271b0*/  LDL.LU.64 R14, [R1+0x958] ;  /* 0x00095800010e7983 */ /* 0x000ea20000300a00 */
[----:B---3--:R-:W-:Y:S01]  /*271c0*/  HMMA.16816.F32.BF16 R16, R20, R8, R16 ;  /* 0x000000081410723c */ /* 0x008fe20000041810 */
[----:B------:R-:W-:-:S02]  /*271d0*/  IMAD.MOV.U32 R27, RZ, RZ, R8 ;  /* 0x000000ffff1b7224 */ /* 0x000fc400078e0008 */
[----:B------:R-:W-:Y:S11]  /*271e0*/  IMAD.MOV.U32 R0, RZ, RZ, R9 ;  /* 0x000000ffff007224 */ /* 0x000ff600078e0009 */
[----:B------:R-:W-:Y:S09]  /*271f0*/  @!UPT UIADD3 URZ, URZ, URZ, URZ ;  /* 0x0000003f3f3ff290 */ /* 0x000ff2000fffe03f */
[----:B------:R0:W-:Y:S01]  /*27200*/  STL.64 [R1+0x960], R16 ;  /* 0x0009601001007387 */ /* 0x0001e20000100a00 */
[----:B------:R-:W-:Y:S03]  /*27210*/  STL.64 [R1+0x968], R18 ;  /* 0x0009681201007387 */ /* 0x000fe60000100a00 */
[----:B0-----:R-:W3:Y:S01]  /*27220*/  LDL.LU.64 R16, [R1+0x2c58] ;  /* 0x002c580001107983 */ /* 0x001ee20000300a00 */
[----:B------:R-:W2:Y:S02]  /*27230*/  LDL.LU.64 R8, [R1+0x2c50] ;  /* 0x002c500001087983 */ /* 0x000ea40000300a00 */
[----:B------:R-:W-:Y:S02]  /*27240*/  STL.64 [R1+0x2c10], R26 ;  /* 0x002c101a01007387 */ /* 0x000fe40000100a00 */
[----:B------:R0:W-:Y:S02]  /*27250*/  STL.64 [R1+0x2c08], R24 ;  /* 0x002c081801007387 */ /* 0x0001e40000100a00 */
[----:B0-----:R-:W4:Y:S01]  /*27260*/  LDL.LU.64 R24, [R1+0x920] ;  /* 0x0009200001187983 */ /* 0x001f220000300a00 */
[----:B------:R-:W2:Y:S03]  /*27270*/  LDL.LU.64 R26, [R1+0x928] ;  /* 0x00092800011a7983 */ /* 0x000ea60000300a00 */
[----:B--2---:R-:W-:Y:S01]  /*27280*/  STL.64 [R1+0x2c30], R26 ;  /* 0x002c301a01007387 */ /* 0x004fe20000100a00 */
[----:B----4-:R0:W-:Y:S03]  /*27290*/  STL.64 [R1+0x2c28], R24 ;  /* 0x002c281801007387 */ /* 0x0101e60000100a00 */
[----:B0-----:R-:W2:Y:S01]  /*272a0*/  LDL.LU.64 R24, [R1+0x930] ;  /* 0x0009300001187983 */ /* 0x001ea20000300a00 */
[----:B------:R-:W4:Y:S01]  /*272b0*/  LDL.LU.64 R26, [R1+0x938] ;  /* 0x00093800011a7983 */ /* 0x000f220000300a00 */
[----:B------:R-:W-:Y:S02]  /*272c0*/  HMMA.16816.F32.BF16 R12, R20, R8, R12 ;  /* 0x00000008140c723c */ /* 0x000fe4000004180c */
[----:B----4-:R-:W-:Y:S01]  /*272d0*/  STL.64 [R1+0x2c48], R26 ;  /* 0x002c481a01007387 */ /* 0x010fe20000100a00 */
[----:B--2---:R0:W-:Y:S03]  /*272e0*/  STL.64 [R1+0x2c40], R24 ;  /* 0x002c401801007387 */ /* 0x0041e60000100a00 */
[----:B0-----:R-:W2:Y:S01]  /*272f0*/  LDL.LU.64 R24, [R1+0x940] ;  /* 0x0009400001187983 */ /* 0x001ea20000300a00 */
[----:B------:R-:W2:Y:S11]  /*27300*/  LDL.LU.64 R26, [R1+0x948] ;  /* 0x00094800011a7983 */ /* 0x000eb60000300a00 */
[----:B------:R-:W-:Y:S05]  /*27310*/  @!UPT UIADD3 URZ, URZ, URZ, URZ ;  /* 0x0000003f3f3ff290 */ /* 0x000fea000fffe03f */
[----:B------:R-:W-:Y:S02]  /*27320*/  STL.64 [R1+0x950], R12 ;  /* 0x0009500c01007387 */ /* 0x000fe40000100a00 */
[----:B------:R0:W-:Y:S02]  /*27330*/  STL.64 [R1+0x958], R14 ;  /* 0x0009580e01007387 */ /* 0x0001e40000100a00 */
[----:B------:R-:W-:Y:S02]  /*27340*/  IMAD.MOV.U32 R5, RZ, RZ, R9 ;  /* 0x000000ffff057224 */ /* 0x000fe400078e0009 */
[----:B0-----:R-:W-:Y:S02]  /*27350*/  IMAD.MOV.U32 R14, RZ, RZ, R8 ;  /* 0x000000ffff0e7224 */ /* 0x001fe400078e0008 */
[----:B------:R-:W4:Y:S01]  /*27360*/  LDL.LU.64 R8, [R1+0x910] ;  /* 0x0009100001087983 */ /* 0x000f220000300a00 */
[----:B------:R-:W4:Y:S02]  /*27370*/  LDL.LU.64 R10, [R1+0x918] ;  /* 0x00091800010a7983 */ /* 0x000f240000300a00 */
[----:B---3--:R-:W-:-:S02]  /*27380*/  IMAD.MOV.U32 R13, RZ, RZ, R16 ;  /* 0x000000ffff0d7224 */ /* 0x008fc400078e0010 */
[----:B------:R-:W-:Y:S01]  /*27390*/  IMAD.MOV.U32 R15, RZ, RZ, R17 ;  /* 0x000000ffff0f7224 */ /* 0x000fe200078e0011 */
[C---:B--2---:R-:W-:Y:S11]  /*273a0*/  HMMA.16816.F32.BF16 R24, R20.reuse, R16, R24 ;  /* 0x000000101418723c */ /* 0x044ff60000041818 */
[----:B------:R-:W-:Y:S11]  /*273b0*/  @!UPT UIADD3 URZ, URZ, URZ, URZ ;  /* 0x0000003f3f3ff290 */ /* 0x000ff6000fffe03f */
[----:B------:R-:W-:Y:S01]  /*273c0*/  @!UPT UIADD3 URZ, URZ, URZ, URZ ;  /* 0x0000003f3f3ff290 */ /* 0x000fe2000fffe03f */
        /* <DEDUP_REMOVED lines=13> */
[----:B------:R-:W3:Y:S02]  /*274a0*/  LDL.LU.64 R18, [R1+0x2c20] ;  /* 0x002c200001127983 */ /* 0x000ee40000300a00 */
        /* <DEDUP_REMOVED lines=8> */
[----:B---3--:R-:W-:Y:S02]  /*27530*/  STL.64 [R1+0x2a98], R18 ;  /* 0x002a981201007387 */ /* 0x008fe40000100a00 */
[----:B------:R0:W-:Y:S02]  /*27540*/  STL.64 [R1+0x2a90], R16 ;  /* 0x002a901001007387 */ /* 0x0001e40000100a00 */
[----:B0-----:R-:W-:-:S02]  /*27550*/  IMAD.MOV.U32 R16, RZ, RZ, R4 ;  /* 0x000000ffff107224 */ /* 0x001fc400078e0004 */
[----:B------:R-:W-:Y:S01]  /*27560*/  IMAD.MOV.U32 R17, RZ, RZ, R12 ;  /* 0x000000ffff117224 */ /* 0x000fe200078e000c */
[----:B------:R-:W3:Y:S01]  /*27570*/  LDL.LU R4, [R1+0x2c04] ;  /* 0x002c040001047983 */ /* 0x000ee20000300800 */
[----:B------:R-:W4:Y:S03]  /*27580*/  LDL.LU R12, [R1+0x2c00] ;  /* 0x002c0000010c7983 */ /* 0x000f260000300800 */
[----:B------:R0:W-:Y:S02]  /*27590*/  STL.64 [R1+0x2ab0], R16 ;  /* 0x002ab01001007387 */ /* 0x0001e40000100a00 */
[----:B0-----:R-:W-:Y:S02]  /*275a0*/  IMAD.MOV.U32 R16, RZ, RZ, R13 ;  /* 0x000000ffff107224 */ /* 0x001fe400078e000d */
[----:B------:R-:W4:Y:S01]  /*275b0*/  LDL.LU R13, [R1+0x2bfc] ;  /* 0x002bfc00010d7983 */ /* 0x000f220000300800 */
[----:B------:R-:W-:-:S02]  /*275c0*/  IMAD.MOV.U32 R17, RZ, RZ, R15 ;  /* 0x000000ffff117224 */ /* 0x000fc400078e000f */
[----:B------:R-:W2:Y:S03]  /*275d0*/  LDL.LU R15, [R1+0x2bf8] ;  /* 0x002bf800010f7983 */ /* 0x000ea60000300800 */
[----:B------:R0:W-:Y:S02]  /*275e0*/  STL.64 [R1+0x2ac8], R16 ;  /* 0x002ac81001007387 */ /* 0x0001e40000100a00 */
[----:B0-----:R-:W-:Y:S02]  /*275f0*/  IMAD.MOV.U32 R16, RZ, RZ, R14 ;  /* 0x000000ffff107224 */ /* 0x001fe400078e000e */
[----:B------:R-:W2:Y:S01]  /*27600*/  LDL.LU R14, [R1+0x2bf4] ;  /* 0x002bf400010e7983 */ /* 0x000ea20000300800 */
[----:B------:R-:W-:Y:S02]  /*27610*/  IMAD.MOV.U32 R17, RZ, RZ, R5 ;  /* 0x000000ffff117224 */ /* 0x000fe400078e0005 */
[----:B------:R-:W3:Y:S03]  /*27620*/  LDL.LU R5, [R1+0x2bf0] ;  /* 0x002bf00001057983 */ /* 0x000ee60000300800 */
[----:B------:R0:W-:Y:S04]  /*27630*/  STL.64 [R1+0x2ae0], R16 ;  /* 0x002ae01001007387 */ /* 0x0001e80000100a00 */
[----:B0-----:R-:W3:Y:S01]  /*27640*/  LDL.LU.64 R16, [R1+0x500] ;  /* 0x0005000001107983 */ /* 0x001ee20000300a00 */
[----:B------:R-:W3:Y:S01]  /*27650*/  LDL.LU.64 R18, [R1+0x508] ;  /* 0x0005080001127983 */ /* 0x000ee20000300a00 */
        /* <DEDUP_REMOVED lines=9> */
[----:B0-----:R-:W2:Y:S01]  /*276f0*/  LDL.LU.64 R12, [R1+0x900] ;  /* 0x00090000010c7983 */ /* 0x001ea20000300a00 */
[----:B------:R-:W2:Y:S03]  /*27700*/  LDL.LU.64 R14, [R1+0x908] ;  /* 0x00090800010e7983 */ /* 0x000ea60000300a00 */
[----:B----4-:R-:W-:Y:S01]  /*27710*/  STL.64 [R1+0x2a78], R10 ;  /* 0x002a780a01007387 */ /* 0x010fe20000100a00 */
[----:B---3--:R0:W-:Y:S01]  /*27720*/  STL.64 [R1+0x2a70], R8 ;  /* 0x002a700801007387 */ /* 0x0081e20000100a00 */
[C---:B--2---:R-:W-:Y:S08]  /*27730*/  HMMA.16816.F32.BF16 R12, R20.reuse, R8, R12 ;  /* 0x00000008140c723c */ /* 0x044ff0000004180c */
[----:B0-----:R-:W-:Y:S07]  /*27740*/  HMMA.16816.F32.BF16 R8, R20, R4, R16 ;  /* 0x000000041408723c */ /* 0x001fee0000041810 */
[----:B------:R-:W-:-:S02]  /*27750*/  IMAD.MOV.U32 R20, RZ, RZ, R27 ;  /* 0x000000ffff147224 */ /* 0x000fc400078e001b */
[----:B------:R-:W-:-:S06]  /*27760*/  IMAD.MOV.U32 R21, RZ, RZ, R0 ;  /* 0x000000ffff157224 */ /* 0x000fcc00078e0000 */
[----:B------:R-:W-:Y:S01]  /*27770*/  STL.64 [R1+0x900], R12 ;  /* 0x0009000c01007387 */ /* 0x000fe20000100a00 */
[----:B------:R-:W-:Y:S02]  /*27780*/  STL.64 [R1+0x908], R14 ;  /* 0x0009080e01007387 */ /* 0x000fe40000100a00 */
[----:B------:R-:W2:Y:S05]  /*27790*/  LDL.LU R27, [R1+0x2bd8] ;  /* 0x002bd800011b7983 */ /* 0x000eaa0000300800 */
[----:B------:R-:W-:Y:S01]  /*277a0*/  STL.64 [R1+0x500], R8 ;  /* 0x0005000801007387 */ /* 0x000fe20000100a00 */
[----:B------:R-:W-:Y:S01]  /*277b0*/  STL.64 [R1+0x508], R10 ;  /* 0x0005080a01007387 */ /* 0x000fe20000100a00 */
[----:B------:R-:W3:Y:S02]  /*277c0*/  LDL.LU R0, [R1+0x2bd4] ;  /* 0x002bd40001007983 */ /* 0x000ee40000300800 */
[----:B------:R0:W-:Y:S02]  /*277d0*/  STL.64 [R1+0x2ae8], R20 ;  /* 0x002ae81401007387 */ /* 0x0001e40000100a00 */
[----:B0-----:R-:W-:-:S02]  /*277e0*/  IMAD.MOV.U32 R20, RZ, RZ, R7 ;  /* 0x000000ffff147224 */ /* 0x001fc400078e0007 */
[----:B------:R-:W-:Y:S01]  /*277f0*/  IMAD.MOV.U32 R21, RZ, RZ, R28 ;  /* 0x000000ffff157224 */ /* 0x000fe200078e001c */
[----:B------:R-:W4:Y:S01]  /*27800*/  LDL.LU R7, [R1+0x2bd0] ;  /* 0x002bd00001077983 */ /* 0x000f220000300800 */
[----:B------:R-:W4:Y:S03]  /*27810*/  LDL.LU R28, [R1+0x2bcc] ;  /* 0x002bcc00011c7983 */ /* 0x000f260000300800 */
[----:B------:R0:W-:Y:S02]  /*27820*/  STL.64 [R1+0x2b00], R20 ;  /* 0x002b001401007387 */ /* 0x0001e40000100a00 */
[----:B0-----:R-:W-:Y:S02]  /*27830*/  IMAD.MOV.U32 R20, RZ, RZ, R3 ;  /* 0x000000ffff147224 */ /* 0x001fe400078e0003 */
[----:B------:R-:W-:Y:S01]  /*27840*/  IMAD.MOV.U32 R21, RZ, RZ, R2 ;  /* 0x000000ffff157224 */ /* 0x000fe200078e0002 */
[----:B------:R-:W4:Y:S01]  /*27850*/  LDL.LU R3, [R1+0x2bc8] ;  /* 0x002bc80001037983 */ /* 0x000f220000300800 */
[----:B------:R-:W4:Y:S03]  /*27860*/  LDL.LU R2, [R1+0x2bc4] ;  /* 0x002bc40001027983 */ /* 0x000f260000300800 */
[----:B------:R0:W-:Y:S02]  /*27870*/  STL.64 [R1+0x2b18], R20 ;  /* 0x002b181401007387 */ /* 0x0001e40000100a00 */
[----:B0-----:R-:W-:-:S02]  /*27880*/  IMAD.MOV.U32 R20, RZ, RZ, R29 ;  /* 0x000000ffff147224 */ /* 0x001fc400078e001d */
[----:B------:R-:W4:Y:S01]  /*27890*/  LDL.LU R29, [R1+0x2bc0] ;  /* 0x002bc000011d7983 */ /* 0x000f220000300800 */
[----:B------:R-:W-:Y:S02]  /*278a0*/  IMAD.MOV.U32 R21, RZ, RZ, R24 ;  /* 0x000000ffff157224 */ /* 0x000fe400078e0018 */
        /* <DEDUP_REMOVED lines=8> */
[----:B--2---:R-:W-:Y:S02]  /*27930*/  IMAD.MOV.U32 R20, RZ, RZ, R27 ;  /* 0x000000ffff147224 */ /* 0x004fe400078e001b */
[----:B------:R-:W2:Y:S01]  /*27940*/  LDL.LU R27, [R1+0x2bb0] ;  /* 0x002bb000011b7983 */ /* 0x000ea20000300800 */
[----:B------:R-:W2:Y:S02]  /*27950*/  LDL.LU R6, [R1+0x2bac] ;  /* 0x002bac0001067983 */ /* 0x000ea40000300800 */
[----:B------:R3:W-:Y:S02]  /*27960*/  STL.64 [R1+0x2b60], R20 ;  /* 0x002b601401007387 */ /* 0x0007e40000100a00 */
[----:B---3--:R-:W-:Y:S02]  /*27970*/  IMAD.MOV.U32 R21, RZ, RZ, R0 ;  /* 0x000000ffff157224 */ /* 0x008fe400078e0000 */
[----:B----4-:R-:W-:Y:S02]  /*27980*/  IMAD.MOV.U32 R20, RZ, RZ, R7 ;  /* 0x000000ffff147224 */ /* 0x010fe400078e0007 */
[----:B------:R-:W-:Y:S01]  /*27990*/  IMAD.MOV.U32 R9, RZ, RZ, R28 ;  /* 0x000000ffff097224 */ /* 0x000fe200078e001c */
[----:B------:R-:W2:Y:S01]  /*279a0*/  LDL.LU R7, [R1+0x2ba8] ;  /* 0x002ba80001077983 */ /* 0x000ea20000300800 */
[----:B------:R-:W3:Y:S02]  /*279b0*/  LDL.LU R0, [R1+0x2ba4] ;  /* 0x002ba40001007983 */ /* 0x000ee40000300800 */
[----:B------:R-:W-:Y:S02]  /*279c0*/  STL.64 [R1+0x2b78], R20 ;  /* 0x002b781401007387 */ /* 0x000fe40000100a00 */
[----:B------:R-:W-:-:S02]  /*279d0*/  IMAD.MOV.U32 R8, RZ, RZ, R3 ;  /* 0x000000ffff087224 */ /* 0x000fc400078e0003 */
[----:B------:R-:W4:Y:S01]  /*279e0*/  LDL.LU R3, [R1+0x2ba0] ;  /* 0x002ba00001037983 */ /* 0x000f220000300800 */
[----:B------:R-:W2:Y:S02]  /*279f0*/  LDL.LU R28, [R1+0x2b9c] ;  /* 0x002b9c00011c7983 */ /* 0x000ea40000300800 */
[----:B------:R0:W-:Y:S02]  /*27a00*/  STL.64 [R1+0x2b80], R8 ;  /* 0x002b800801007387 */ /* 0x0001e40000100a00 */
[----:B0-----:R-:W-:Y:S02]  /*27a10*/  IMAD.MOV.U32 R8, RZ, RZ, R29 ;  /* 0x000000ffff087224 */ /* 0x001fe400078e001d */
[----:B------:R-:W2:Y:S01]  /*27a20*/  LDL.LU R29, [R1+0x2b98] ;  /* 0x002b9800011d7983 */ /* 0x000ea20000300800 */
[----:B------:R-:W2:Y:S02]  /*27a30*/  LDL.LU.64 R20, [R1+0x210] ;  /* 0x0002100001147983 */ /* 0x000ea40000300a00 */
[----:B------:R-:W2:Y:S02]  /*27a40*/  LDL.LU.64 R22, [R1+0x218] ;  /* 0x0002180001167983 */ /* 0x000ea40000300a00 */
        /* <DEDUP_REMOVED lines=30> */
[----:B------:R-:W-:Y:S02]  /*27c30*/  STL.64 [R1+0x2aa8], R6 ;  /* 0x002aa80601007387 */ /* 0x000fe40000100a00 */
[----:B------:R0:W-:Y:S02]  /*27c40*/  STL.64 [R1+0x2aa0], R4 ;  /* 0x002aa00401007387 */ /* 0x0001e40000100a00 */
[----:B0-----:R-:W2:Y:S01]  /*27c50*/  LDL.LU.64 R4, [R1+0x170] ;  /* 0x0001700001047983 */ /* 0x001ea20000300a00 */
[----:B------:R-:W2:Y:S02]  /*27c60*/  LDL.LU.64 R6, [R1+0x178] ;  /* 0x0001780001067983 */ /* 0x000ea40000300a00 */
[----:B------:R-:W-:-:S07]  /*27c70*/  IMAD.MOV.U32 R9, RZ, RZ, R2 ;  /* 0x000000ffff097224 */ /* 0x000fce00078e0002 */
[C---:B------:R-:W-:Y:S01]  /*27c80*/  HMMA.16816.F32.BF16 R8, R24.reuse, R8, R20 ;  /* 0x000000081808723c */ /* 0x040fe20000041814 */
        /* <DEDUP_REMOVED lines=9> */
[----:B------:R-:W2:Y:S01]  /*27d20*/  LDL.LU.64 R14, [R1+0x168] ;  /* 0x00016800010e7983 */ /* 0x000ea20000300a00 */
[----:B------:R-:W2:Y:S01]  /*27d30*/  LDL.LU.64 R22, [R1+0x2b90] ;  /* 0x002b900001167983 */ /* 0x000ea20000300a00 */
[----:B------:R-:W2:Y:S03]  /*27d40*/  LDL.LU.64 R20, [R1+0x2b88] ;  /* 0x002b880001147983 */ /* 0x000ea60000300a00 */
[----:B------:R0:W-:Y:S02]  /*27d50*/  STL.64 [R1+0x220], R8 ;  /* 0x0002200801007387 */ /* 0x0001e40000100a00 */
[----:B------:R2:W-:Y:S01]  /*27d60*/  STL.64 [R1+0x228], R10 ;  /* 0x0002280a01007387 */ /* 0x0005e20000100a00 */
        /* <DEDUP_REMOVED lines=78> */
[----:B------:R-:W2:Y:S02]  /*28250*/  LDL.LU.64 R16, [R1+0x2a90] ;  /* 0x002a900001107983 */ /* 0x000ea40000300a00 */
[C---:B--2---:R-:W-:Y:S11]  /*28260*/  HMMA.16816.F32.BF16 R12, R24.reuse, R16, R12 ;  /* 0x00000010180c723c */ /* 0x044ff6000004180c */
[----:B------:R-:W-:Y:S11]  /*28270*/  @!UPT UIADD3 URZ, URZ, URZ, URZ ;  /* 0x0000003f3f3ff290 */ /* 0x000ff6000fffe03f */
[----:B------:R-:W-:Y:S01]  /*28280*/  @!UPT UIADD3 URZ, URZ, URZ, URZ ;  /* 0x0000003f3f3ff290 */ /* 0x000fe2000fffe03f */
[----:B------:R-:W-:Y:S01]  /*28290*/  STL.64 [R1+0x160], R12 ;  /* 0x0001600c01007387 */ /* 0x000fe20000100a00 */
[----:B------:R0:W-:Y:S03]  /*282a0*/  STL.64 [R1+0x168], R14 ;  /* 0x0001680e01007387 */ /* 0x0001e60000100a00 */
[----:B0-----:R-:W2:Y:S01]  /*282b0*/  LDL.LU.64 R14, [R1+0x2a88] ;  /* 0x002a8800010e7983 */ /* 0x001ea20000300a00 */
[----:B------:R-:W3:Y:S02]  /*282c0*/  LDL.LU.64 R12, [R1+0x2a80] ;  /* 0x002a8000010c7983 */ /* 0x000ee40000300a00 */
[----:B------:R0:W-:Y:S02]  /*282d0*/  STL.64 [R1+0x2a58], R18 ;  /* 0x002a581201007387 */ /* 0x0001e40000100a00 */
[----:B------:R-:W2:Y:S01]  /*282e0*/  LDL.LU.64 R16, [R1+0xc0] ;  /* 0x0000c00001107983 */ /* 0x000ea20000300a00 */
[----:B0-----:R-:W2:Y:S01]  /*282f0*/  LDL.LU.64 R18, [R1+0xc8] ;  /* 0x0000c80001127983 */ /* 0x001ea20000300a00 */
[----:B---3--:R-:W-:Y:S11]  /*28300*/  HMMA.16816.F32.BF16 R8, R24, R12, R8 ;  /* 0x0000000c1808723c */ /* 0x008ff60000041808 */
[----:B------:R-:W-:Y:S11]  /*28310*/  @!UPT UIADD3 URZ, URZ, URZ, URZ ;  /* 0x0000003f3f3ff290 */ /* 0x000ff6000fffe03f */
[----:B------:R-:W-:Y:S01]  /*28320*/  @!UPT UIADD3 URZ, URZ, URZ, URZ ;  /* 0x0000003f3f3ff290 */ /* 0x000fe2000fffe03f */
[----:B------:R-:W-:Y:S01]  /*28330*/  STL.64 [R1+0x150], R8 ;  /* 0x0001500801007387 */ /* 0x000fe20000100a00 */
[----:B------:R0:W-:Y:S02]  /*28340*/  STL [R1+0x158], R10 ;  /* 0x0001580a01007387 */ /* 0x0001e40000100800 */
[----:B------:R-:W-:Y:S02]  /*28350*/  IMAD.MOV.U32 R2, RZ, RZ, R11 ;  /* 0x000000ffff027224 */ /* 0x000fe400078e000b */
[----:B0-----:R-:W3:Y:S01]  /*28360*/  LDL.LU.64 R10, [R1+0x2a78] ;  /* 0x002a7800010a7983 */ /* 0x001ee20000300a00 */
[----:B------:R-:W3:Y:S02]  /*28370*/  LDL.LU.64 R8, [R1+0x2a70] ;  /* 0x002a700001087983 */ /* 0x000ee40000300a00 */
[----:B--2---:R4:W-:Y:S02]  /*28380*/  STL.64 [R1+0x2a68], R14 ;  /* 0x002a680e01007387 */ /* 0x0049e40000100a00 */
[----:B------:R-:W-:Y:S02]  /*28390*/  STL [R1+0x192c], R2 ;  /* 0x00192c0201007387 */ /* 0x000fe40000100800 */
[----:B----4-:R-:W-:-:S02]  /*283a0*/  IMAD.MOV.U32 R14, RZ, RZ, R3 ;  /* 0x000000ffff0e7224 */ /* 0x010fc400078e0003 */
[----:B------:R-:W0:Y:S01]  /*283b0*/  S2R R3, SR_TID.X ;  /* 0x0000000000037919 */ /* 0x000e220000002100 */
[----:B---3--:R-:W-:Y:S03]  /*283c0*/  HMMA.16816.F32.BF16 R20, R24, R8, R20 ;  /* 0x000000081814723c */ /* 0x008fe60000041814 */
[----:B------:R-:W-:Y:S11]  /*283d0*/  STL.64 [R1+0x2a60], R10 ;  /* 0x002a600a01007387 */ /* 0x000ff60000100a00 */
[----:B------:R-:W-:Y:S09]  /*283e0*/  @!UPT UIADD3 URZ, URZ, URZ, URZ ;  /* 0x0000003f3f3ff290 */ /* 0x000ff2000fffe03f */
[----:B------:R-:W-:Y:S01]  /*283f0*/  STL.64 [R1+0x140], R20 ;  /* 0x0001401401007387 */ /* 0x000fe20000100a00 */
[----:B------:R-:W-:Y:S02]  /*28400*/  STL.64 [R1+0x148], R22 ;  /* 0x0001481601007387 */ /* 0x000fe40000100a00 */
[----:B------:R1:W-:Y:S02]  /*28410*/  STL.64 [R1+0x2a38], R6 ;  /* 0x002a380601007387 */ /* 0x0003e40000100a00 */
[----:B-1----:R-:W2:Y:S04]  /*28420*/  LDL.64 R6, [R1+0xb8] ;  /* 0x0000b80001067983 */ /* 0x002ea80000100a00 */
[----:B------:R-:W1:Y:S01]  /*28430*/  S2R R23, SR_TID.X ;  /* 0x0000000000177919 */ /* 0x000e620000002100 */
[----:B0-----:R-:W-:-:S05]  /*28440*/  LOP3.LUT R22, R3, 0x7, RZ, 0xc0, !PT ;  /* 0x0000000703167812 */ /* 0x001fca00078ec0ff */
[----:B------:R-:W-:Y:S02]  /*28450*/  IMAD R22, R22, 0x210, RZ ;  /* 0x0000021016167824 */ /* 0x000fe400078e02ff */
[C---:B-1----:R-:W-:Y:S02]  /*28460*/  IMAD.SHL.U32 R21, R23.reuse, 0x2, RZ ;  /* 0x0000000217157824 */ /* 0x042fe400078e00ff */
[----:B------:R-:W-:-:S03]  /*28470*/  IMAD.SHL.U32 R23, R23, 0x100, RZ ;  /* 0x0000010017177824 */ /* 0x000fc600078e00ff */
[----:B------:R-:W-:-:S04]  /*28480*/  LOP3.LUT R2, R22, 0x10, R21, 0x78, !PT ;  /* 0x0000001016027812 */ /* 0x000fc800078e7815 */
[----:B------:R-:W-:-:S05]  /*28490*/  LOP3.LUT R2, R2, 0x1000, R23, 0xf8, !PT ;  /* 0x0000100002027812 */ /* 0x000fca00078ef817 */
[----:B------:R-:W-:Y:S01]  /*284a0*/  LDSM.16.MT88.4 R20, [R2+0xa000] ;  /* 0x00a000000214783b */ /* 0x000fe20000004200 */
[----:B------:R-:W-:Y:S01]  /*284b0*/  HMMA.16816.F32.BF16 R8, R24, R4, R16 ;  /* 0x000000041808723c */ /* 0x000fe20000041810 */
[----:B------:R-:W0:Y:S04]  /*284c0*/  LDSM.16.MT88.4 R24, [R2+0xa080] ;  /* 0x00a080000218783b */ /* 0x000e280000004200 */
[----:B------:R-:W-:Y:S02]  /*284d0*/  IMAD.MOV.U32 R12, RZ, RZ, R29 ;  /* 0x000000ffff0c7224 */ /* 0x000fe400078e001d */
[----:B------:R-:W-:Y:S02]  /*284e0*/  IMAD.MOV.U32 R13, RZ, RZ, R28 ;  /* 0x000000ffff0d7224 */ /* 0x000fe400078e001c */
[----:B------:R-:W-:Y:S11]  /*284f0*/  IMAD.MOV.U32 R15, RZ, RZ, R0 ;  /* 0x000000ffff0f7224 */ /* 0x000ff600078e0000 */
[----:B------:R-:W-:Y:S04]  /*28500*/  @!UPT UIADD3 URZ, URZ, URZ, URZ ;  /* 0x0000003f3f3ff290 */ /* 0x000fe8000fffe03f */
[----:B------:R-:W-:Y:S02]  /*28510*/  IMAD.MOV.U32 R0, RZ, RZ, R11 ;  /* 0x000000ffff007224 */ /* 0x000fe400078e000b */
[----:B------:R-:W-:Y:S02]  /*28520*/  IMAD.MOV.U32 R29, RZ, RZ, R8 ;  /* 0x000000ffff1d7224 */ /* 0x000fe400078e0008 */
[----:B------:R-:W-:Y:S02]  /*28530*/  IMAD.MOV.U32 R28, RZ, RZ, R9 ;  /* 0x000000ffff1c7224 */ /* 0x000fe400078e0009 */
[----:B------:R-:W-:Y:S01]  /*28540*/  IMAD.MOV.U32 R3, RZ, RZ, R10 ;  /* 0x000000ffff037224 */ /* 0x000fe200078e000a */
[----:B------:R-:W-:Y:S01]  /*28550*/  STL [R1+0x193c], R0 ;  /* 0x00193c0001007387 */ /* 0x000fe20000100800 */
[----:B------:R-:W3:Y:S02]  /*28560*/  LDL.LU R8, [R1+0x10a0] ;  /* 0x0010a00001087983 */ /* 0x000ee40000300800 */
[----:B------:R-:W3:Y:S02]  /*28570*/  LDL.LU R9, [R1+0x10a4] ;  /* 0x0010a40001097983 */ /* 0x000ee40000300800 */
[----:B------:R-:W3:Y:S01]  /*28580*/  LDL.LU R10, [R1+0x10a8] ;  /* 0x0010a800010a7983 */ /* 0x000ee20000300800 */
[----:B------:R-:W3:Y:S01]  /*28590*/  LDL.LU R11, [R1+0x10ac] ;  /* 0x0010ac00010b7983 */ /* 0x000ee20000300800 */
[----:B------:R-:W3:Y:S02]  /*285a0*/  LDL.64 R18, [R1+0xa8] ;  /* 0x0000a80001127983 */ /* 0x000ee40000100a00 */
[----:B------:R-:W-:Y:S02]  /*285b0*/  STL [R1+0x1938], R3 ;  /* 0x0019380301007387 */ /* 0x000fe40000100800 */
[----:B------:R-:W-:Y:S01]  /*285c0*/  STL [R1+0x1934], R28 ;  /* 0x0019341c01007387 */ /* 0x000fe20000100800 */
[----:B------:R-:W-:Y:S04]  /*285d0*/  STL [R1+0x1930], R29 ;  /* 0x0019301d01007387 */ /* 0x000fe80000100800 */
[----:B0-----:R0:W-:Y:S01]  /*285e0*/  STL.64 [R1+0x2960], R26 ;  /* 0x0029601a01007387 */ /* 0x0011e20000100a00 */
[----:B------:R-:W-:Y:S03]  /*285f0*/  STL.64 [R1+0x2958], R24 ;  /* 0x0029581801007387 */ /* 0x000fe60000100a00 */
[----:B0-----:R-:W4:Y:S01]  /*28600*/  LDL.64 R26, [R1+0x98] ;  /* 0x00009800011a7983 */ /* 0x001f220000100a00 */
[----:B------:R-:W-:Y:S01]  /*28610*/  STL [R1+0x2908], R2 ;  /* 0x0029080201007387 */ /* 0x000fe20000100800 */
[C---:B--2---:R-:W-:Y:S11]  /*28620*/  HMMA.16816.F32.BF16 R12, R20.reuse, R6, R12 ;  /* 0x00000006140c723c */ /* 0x044ff6000004180c */
[----:B------:R-:W-:Y:S11]  /*28630*/  @!UPT UIADD3 URZ, URZ, URZ, URZ ;  /* 0x0000003f3f3ff290 */ /* 0x000ff6000fffe03f */
[----:B------:R-:W-:Y:S01]  /*28640*/  @!UPT UIADD3 URZ, URZ, URZ, URZ ;  /* 0x0000003f3f3ff290 */ /* 0x000fe2000fffe03f */
[----:B------:R-:W-:Y:S01]  /*28650*/  STL.64 [R1+0x10b0], R12 ;  /* 0x0010b00c01007387 */ /* 0x000fe20000100a00 */
[----:B------:R0:W-:Y:S03]  /*28660*/  STL.64 [R1+0x10b8], R14 ;  /* 0x0010b80e01007387 */ /* 0x0001e60000100a00 */
[----:B0-----:R-:W2:Y:S01]  /*28670*/  LDL.LU.64 R14, [R1+0x2a68] ;  /* 0x002a6800010e7983 */ /* 0x001ea20000300a00 */
[----:B------:R-:W2:Y:S02]  /*28680*/  LDL.LU R4, [R1+0xfa0] ;  /* 0x000fa00001047983 */ /* 0x000ea40000300800 */
[----:B------:R-:W-:Y:S02]  /*28690*/  IMAD.MOV.U32 R13, RZ, RZ, R6 ;  /* 0x000000ffff0d7224 */ /* 0x000fe400078e0006 */
[----:B------:R-:W2:Y:S02]  /*286a0*/  LDL.LU R5, [R1+0xfa4] ;  /* 0x000fa40001057983 */ /* 0x000ea40000300800 */
[----:B------:R-:W-:Y:S01]  /*286b0*/  IMAD.MOV.U32 R12, RZ, RZ, R7 ;  /* 0x000000ffff0c7224 */ /* 0x000fe200078e0007 */
[----:B------:R-:W2:Y:S01]  /*286c0*/  LDL.LU R6, [R1+0xfa8] ;  /* 0x000fa80001067983 */ /* 0x000ea20000300800 */
[----:B------:R-:W2:Y:S03]  /*286d0*/  LDL.LU R7, [R1+0xfac] ;  /* 0x000fac0001077983 */ /* 0x000ea60000300800 */
[----:B--2---:R0:W-:Y:S01]  /*286e0*/  STL.64 [R1+0x2a48], R6 ;  /* 0x002a480601007387 */ /* 0x0041e20000100a00 */
[----:B------:R-:W-:Y:S03]  /*286f0*/  STL.64 [R1+0x2a40], R4 ;  /* 0x002a400401007387 */ /* 0x000fe60000100a00 */
[----:B0-----:R-:W2:Y:S01]  /*28700*/  LDL.64 R6, [R1+0x88] ;  /* 0x0000880001067983 */ /* 0x001ea20000100a00 */
[----:B------:R0:W-:Y:S02]  /*28710*/  STL.64 [R1+0x29a0], R14 ;  /* 0x0029a00e01007387 */ /* 0x0001e40000100a00 */
[----:B------:R-:W-:Y:S01]  /*28720*/  STL.64 [R1+0x2998], R12 ;  /* 0x0029980c01007387 */ /* 0x000fe20000100a00 */
[----:B0-----:R-:W2:Y:S04]  /*28730*/  LDL.64 R14, [R1+0x58] ;  /* 0x00005800010e7983 */ /* 0x001ea80000100a00 */
[----:B--2---:R0:W-:Y:S04]  /*28740*/  STL.64 [R1+0x2a18], R14 ;  /* 0x002a180e01007387 */ /* 0x0041e80000100a00 */
[----:B0-----:R-:W2:Y:S01]  /*28750*/  LDL.64 R14, [R1+0x68] ;  /* 0x00006800010e7983 */ /* 0x001ea20000100a00 */
[----:B---3--:R-:W-:Y:S03]  /*28760*/  HMMA.16816.F32.BF16 R8, R20, R18, R8 ;  /* 0x000000121408723c */ /* 0x008fe60000041808 */
[----:B--2---:R0:W-:Y:S04]  /*28770*/  STL.64 [R1+0x2a30], R14 ;  /* 0x002a300e01007387 */ /* 0x0041e80000100a00 */
[----:B0-----:R-:W2:Y:S04]  /*28780*/  LDL.64 R14, [R1+0x78] ;  /* 0x00007800010e7983 */ /* 0x001ea80000100a00 */
[----:B--2---:R0:W-:Y:S01]  /*28790*/  STL.64 [R1+0x2a50], R14 ;  /* 0x002a500e01007387 */ /* 0x0041e20000100a00 */
[----:B------:R-:W2:Y:S02]  /*287a0*/  LDL.LU R12, [R1+0x1080] ;  /* 0x00108000010c7983 */ /* 0x000ea40000300800 */
[----:B------:R-:W2:Y:S01]  /*287b0*/  LDL.LU R13, [R1+0x1084] ;  /* 0x00108400010d7983 */ /* 0x000ea20000300800 */
[----:B0-----:R-:W2:Y:S01]  /*287c0*/  LDL.LU R14, [R1+0x1088] ;  /* 0x00108800010e7983 */ /* 0x001ea20000300800 */
[----:B------:R-:W2:Y:S07]  /*287d0*/  LDL.LU R15, [R1+0x108c] ;  /* 0x00108c00010f7983 */ /* 0x000eae0000300800 */
[----:B------:R-:W-:Y:S02]  /*287e0*/  STL.64 [R1+0x10a0], R8 ;  /* 0x0010a00801007387 */ /* 0x000fe40000100a00 */
[----:B------:R0:W-:Y:S02]  /*287f0*/  STL.64 [R1+0x10a8], R10 ;  /* 0x0010a80a01007387 */ /* 0x0001e40000100a00 */
[----:B0-----:R-:W3:Y:S01]  /*28800*/  LDL.LU.64 R10, [R1+0x2a60] ;  /* 0x002a6000010a7983 */ /* 0x001ee20000300a00 */
[----:B------:R-:W-:-:S02]  /*28810*/  IMAD.MOV.U32 R9, RZ, RZ, R18 ;  /* 0x000000ffff097224 */ /* 0x000fc400078e0012 */
[----:B------:R-:W-:Y:S02]  /*28820*/  IMAD.MOV.U32 R8, RZ, RZ, R19 ;  /* 0x000000ffff087224 */ /* 0x000fe400078e0013 */
[----:B------:R-:W2:Y:S04]  /*28830*/  LDL.LU.64 R18, [R1+0x2a58] ;  /* 0x002a580001127983 */ /* 0x000ea80000300a00 */
[----:B---3--:R-:W-:Y:S01]  /*28840*/  STL.64 [R1+0x2988], R10 ;  /* 0x0029880a01007387 */ /* 0x008fe20000100a00 */
[----:B------:R0:W-:Y:S03]  /*28850*/  STL.64 [R1+0x2980], R8 ;  /* 0x0029800801007387 */ /* 0x0001e60000100a00 */
[----:B0-----:R-:W4:Y:S01]  /*28860*/  LDL.LU R8, [R1+0x1090] ;  /* 0x0010900001087983 */ /* 0x001f220000300800 */
[----:B------:R-:W4:Y:S02]  /*28870*/  LDL.LU R9, [R1+0x1094] ;  /* 0x0010940001097983 */ /* 0x000f240000300800 */
[----:B------:R-:W4:Y:S02]  /*28880*/  LDL.LU R10, [R1+0x1098] ;  /* 0x00109800010a7983 */ /* 0x000f240000300800 */
[----:B------:R-:W4:Y:S02]  /*28890*/  LDL.LU R11, [R1+0x109c] ;  /* 0x00109c00010b7983 */ /* 0x000f240000300800 */
[C---:B----4-:R-:W-:Y:S11]  /*288a0*/  HMMA.16816.F32.BF16 R8, R20.reuse, R26, R8 ;  /* 0x0000001a1408723c */ /* 0x050ff60000041808 */
[----:B------:R-:W-:Y:S11]  /*288b0*/  @!UPT UIADD3 URZ, URZ, URZ, URZ ;  /* 0x0000003f3f3ff290 */ /* 0x000ff6000fffe03f */
[----:B------:R-:W-:Y:S01]  /*288c0*/  @!UPT UIADD3 URZ, URZ, URZ, URZ ;  /* 0x0000003f3f3ff290 */ /* 0x000fe2000fffe03f */
[----:B------:R0:W-:Y:S01]  /*288d0*/  STL.64 [R1+0x1090], R8 ;  /* 0x0010900801007387 */ /* 0x0001e20000100a00 */
[----:B------:R1:W-:Y:S03]  /*288e0*/  STL.64 [R1+0x1098], R10 ;  /* 0x0010980a01007387 */ /* 0x0003e60000100a00 */
[----:B0-----:R-:W3:Y:S01]  /*288f0*/  LDL.LU R8, [R1+0xf70] ;  /* 0x000f700001087983 */ /* 0x001ee20000300800 */
[----:B------:R-:W3:Y:S02]  /*28900*/  LDL.LU R9, [R1+0xf74] ;  /* 0x000f740001097983 */ /* 0x000ee40000300800 */
[----:B-1----:R-:W4:Y:S02]  /*28910*/  LDL.LU R10, [R1+0xf78] ;  /* 0x000f7800010a7983 */ /* 0x002f240000300800 */
[----:B------:R-:W4:Y:S01]  /*28920*/  LDL.LU R11, [R1+0xf7c] ;  /* 0x000f7c00010b7983 */ /* 0x000f220000300800 */
[----:B--2---:R-:W-:Y:S01]  /*28930*/  HMMA.16816.F32.BF16 R12, R20, R6, R12 ;  /* 0x00000006140c723c */ /* 0x004fe2000004180c */
[----:B------:R-:W-:-:S02]  /*28940*/  IMAD.MOV.U32 R16, RZ, RZ, R27 ;  /* 0x000000ffff107224 */ /* 0x000fc400078e001b */
[----:B------:R-:W-:Y:S02]  /*28950*/  IMAD.MOV.U32 R17, RZ, RZ, R26 ;  /* 0x000000ffff117224 */ /* 0x000fe400078e001a */
[----:B------:R-:W-:Y:S02]  /*28960*/  IMAD.MOV.U32 R29, RZ, RZ, R6 ;  /* 0x000000ffff1d7224 */ /* 0x000fe400078e0006 */
[----:B------:R-:W-:Y:S01]  /*28970*/  IMAD.MOV.U32 R28, RZ, RZ, R7 ;  /* 0x000000ffff1c7224 */ /* 0x000fe200078e0007 */
[----:B----4-:R-:W-:Y:S01]  /*28980*/  STL.64 [R1+0x2a28], R10 ;  /* 0x002a280a01007387 */ /* 0x010fe20000100a00 */
[----:B---3--:R0:W-:Y:S03]  /*28990*/  STL.64 [R1+0x2a20], R8 ;  /* 0x002a200801007387 */ /* 0x0081e60000100a00 */
[----:B0-----:R-:W2:Y:S01]  /*289a0*/  LDL.LU R8, [R1+0xf90] ;  /* 0x000f900001087983 */ /* 0x001ea20000300800 */
[----:B------:R-:W2:Y:S02]  /*289b0*/  LDL.LU R9, [R1+0xf94] ;  /* 0x000f940001097983 */ /* 0x000ea40000300800 */
[----:B------:R-:W2:Y:S02]  /*289c0*/  LDL.LU R10, [R1+0xf98] ;  /* 0x000f9800010a7983 */ /* 0x000ea40000300800 */
[----:B------:R-:W2:Y:S01]  /*289d0*/  LDL.LU R11, [R1+0xf9c] ;  /* 0x000f9c00010b7983 */ /* 0x000ea20000300800 */
[----:B------:R-:W3:Y:S01]  /*289e0*/  LDL.64 R26, [R1+0x48] ;  /* 0x00004800011a7983 */ /* 0x000ee20000100a00 */
[----:B------:R-:W-:Y:S02]  /*289f0*/  STL [R1+0x2910], R16 ;  /* 0x0029101001007387 */ /* 0x000fe40000100800 */
[----:B------:R-:W-:Y:S02]  /*28a00*/  STL [R1+0x290c], R17 ;  /* 0x00290c1101007387 */ /* 0x000fe40000100800 */
[----:B------:R-:W-:Y:S01]  /*28a10*/  STL.64 [R1+0x1080], R12 ;  /* 0x0010800c01007387 */ /* 0x000fe20000100a00 */
[----:B------:R0:W-:Y:S04]  /*28a20*/  STL.64 [R1+0x1088], R14 ;  /* 0x0010880e01007387 */ /* 0x0001e80000100a00 */
[----:B0-----:R-:W4:Y:S01]  /*28a30*/  LDL.LU.64 R14, [R1+0x2a50] ;  /* 0x002a5000010e7983 */ /* 0x001f220000300a00 */
[----:B------:R-:W4:Y:S02]  /*28a40*/  LDL.LU.64 R6, [R1+0x2a48] ;  /* 0x002a480001067983 */ /* 0x000f240000300a00 */
[----:B------:R-:W4:Y:S02]  /*28a50*/  LDL.LU.64 R4, [R1+0x2a40] ;  /* 0x002a400001047983 */ /* 0x000f240000300a00 */
[----:B------:R-:W-:Y:S01]  /*28a60*/  STL [R1+0x2918], R28 ;  /* 0x0029181c01007387 */ /* 0x000fe20000100800 */
[----:B------:R-:W-:Y:S01]  /*28a70*/  STL [R1+0x2914], R29 ;  /* 0x0029141d01007387 */ /* 0x000fe20000100800 */
[C---:B----4-:R-:W-:Y:S11]  /*28a80*/  HMMA.16816.F32.BF16 R4, R20.reuse, R14, R4 ;  /* 0x0000000e1404723c */ /* 0x050ff60000041804 */
[----:B------:R-:W-:Y:S11]  /*28a90*/  @!UPT UIADD3 URZ, URZ, URZ, URZ ;  /* 0x0000003f3f3ff290 */ /* 0x000ff6000fffe03f */
[----:B------:R-:W-:Y:S01]  /*28aa0*/  @!UPT UIADD3 URZ, URZ, URZ, URZ ;  /* 0x0000003f3f3ff290 */ /* 0x000fe2000fffe03f */
[----:B------:R0:W-:Y:S01]  /*28ab0*/  STL.64 [R1+0xfa0], R4 ;  /* 0x000fa00401007387 */ /* 0x0001e20000100a00 */
[----:B------:R1:W-:Y:S02]  /*28ac0*/  STL.64 [R1+0xfa8], R6 ;  /* 0x000fa80601007387 */ /* 0x0003e40000100a00 */
[----:B0-----:R-:W-:Y:S01]  /*28ad0*/  IMAD.MOV.U32 R5, RZ, RZ, R14 ;  /* 0x000000ffff057224 */ /* 0x001fe200078e000e */
[----:B-1----:R-:W4:Y:S01]  /*28ae0*/  LDL.LU.64 R6, [R1+0x2a38] ;  /* 0x002a380001067983 */ /* 0x002f220000300a00 */
[----:B------:R-:W-:Y:S02]  /*28af0*/  IMAD.MOV.U32 R4, RZ, RZ, R15 ;  /* 0x000000ffff047224 */ /* 0x000fe400078e000f */
[----:B------:R-:W2:Y:S03]  /*28b00*/  LDL.LU.64 R14, [R1+0x2a30] ;  /* 0x002a3000010e7983 */ /* 0x000ea60000300a00 */
[----:B------:R0:W-:Y:S01]  /*28b10*/  STL [R1+0x2920], R4 ;  /* 0x0029200401007387 */ /* 0x0001e20000100800 */
[----:B------:R1:W-:Y:S01]  /*28b20*/  STL [R1+0x291c], R5 ;  /* 0x00291c0501007387 */ /* 0x0003e20000100800 */
[----:B--2---:R-:W-:Y:S02]  /*28b30*/  HMMA.16816.F32.BF16 R8, R20, R14, R8 ;  /* 0x0000000e1408723c */ /* 0x004fe40000041808 */
[----:B----4-:R2:W-:Y:S01]  /*28b40*/  STL.64 [R1+0x2a08], R6 ;  /* 0x002a080601007387 */ /* 0x0105e20000100a00 */
[----:B0-----:R-:W4:Y:S02]  /*28b50*/  LDL.LU R4, [R1+0xf80] ;  /* 0x000f800001047983 */ /* 0x001f240000300800 */
[----:B-1----:R-:W4:Y:S02]  /*28b60*/  LDL.LU R5, [R1+0xf84] ;  /* 0x000f840001057983 */ /* 0x002f240000300800 */
[----:B------:R-:W-:-:S02]  /*28b70*/  IMAD.MOV.U32 R17, RZ, RZ, R14 ;  /* 0x000000ffff117224 */ /* 0x000fc400078e000e */
[----:B------:R-:W-:Y:S01]  /*28b80*/  IMAD.MOV.U32 R2, RZ, RZ, R15 ;  /* 0x000000ffff027224 */ /* 0x000fe200078e000f */
[----:B--2---:R-:W4:Y:S01]  /*28b90*/  LDL.LU R6, [R1+0xf88] ;  /* 0x000f880001067983 */ /* 0x004f220000300800 */
[----:B------:R-:W4:Y:S11]  /*28ba0*/  LDL.LU R7, [R1+0xf8c] ;  /* 0x000f8c0001077983 */ /* 0x000f360000300800 */
[----:B------:R-:W-:Y:S01]  /*28bb0*/  @!UPT UIADD3 URZ, URZ, URZ, URZ ;  /* 0x0000003f3f3ff290 */ /* 0x000fe2000fffe03f */
[----:B------:R-:W-:Y:S01]  /*28bc0*/  STL.64 [R1+0xf90], R8 ;  /* 0x000f900801007387 */ /* 0x000fe20000100a00 */
[----:B------:R0:W-:Y:S03]  /*28bd0*/  STL.64 [R1+0xf98], R10 ;  /* 0x000f980a01007387 */ /* 0x0001e60000100a00 */
[----:B0-----:R-:W3:Y:S01]  /*28be0*/  LDL.LU.64 R10, [R1+0x2a28] ;  /* 0x002a2800010a7983 */ /* 0x001ee20000300a00 */
[----:B------:R-:W3:Y:S02]  /*28bf0*/  LDL.LU.64 R8, [R1+0x2a20] ;  /* 0x002a200001087983 */ /* 0x000ee40000300a00 */
[----:B------:R-:W4:Y:S02]  /*28c00*/  LDL.LU.64 R14, [R1+0x2a18] ;  /* 0x002a1800010e7983 */ /* 0x000f240000300a00 */
[----:B------:R-:W-:Y:S01]  /*28c10*/  STL [R1+0x2928], R2 ;  /* 0x0029280201007387 */ /* 0x000fe20000100800 */
[----:B------:R-:W-:Y:S01]  /*28c20*/  STL [R1+0x2924], R17 ;  /* 0x0029241101007387 */ /* 0x000fe20000100800 */
[----:B----4-:R-:W-:Y:S11]  /*28c30*/  HMMA.16816.F32.BF16 R4, R20, R14, R4 ;  /* 0x0000000e1404723c */ /* 0x010ff60000041804 */
[----:B------:R-:W-:Y:S11]  /*28c40*/  @!UPT UIADD3 URZ, URZ, URZ, URZ ;  /* 0x0000003f3f3ff290 */ /* 0x000ff6000fffe03f */
[----:B------:R-:W-:Y:S01]  /*28c50*/  @!UPT UIADD3 URZ, URZ, URZ, URZ ;  /* 0x0000003f3f3ff290 */ /* 0x000fe2000fffe03f */
[----:B------:R-:W-:Y:S01]  /*28c60*/  STL.64 [R1+0xf80], R4 ;  /* 0x000f800401007387 */ /* 0x000fe20000100a00 */
[----:B------:R-:W-:Y:S02]  /*28c70*/  STL.64 [R1+0xf88], R6 ;  /* 0x000f880601007387 */ /* 0x000fe40000100a00 */
[----:B------:R-:W2:Y:S02]  /*28c80*/  LDL.LU R12, [R1+0xf20] ;  /* 0x000f2000010c7983 */ /* 0x000ea40000300800 */
[----:B------:R-:W2:Y:S02]  /*28c90*/  LDL.LU R13, [R1+0xf24] ;  /* 0x000f2400010d7983 */ /* 0x000ea40000300800 */
[----:B------:R-:W-:Y:S02]  /*28ca0*/  IMAD.MOV.U32 R3, RZ, RZ, R14 ;  /* 0x000000ffff037224 */ /* 0x000fe400078e000e */
[----:B------:R-:W-:Y:S02]  /*28cb0*/  IMAD.MOV.U32 R0, RZ, RZ, R15 ;  /* 0x000000ffff007224 */ /* 0x000fe400078e000f */
[----:B------:R-:W-:-:S02]  /*28cc0*/  IMAD.MOV.U32 R14, RZ, RZ, R18 ;  /* 0x000000ffff0e7224 */ /* 0x000fc400078e0012 */
[----:B------:R-:W-:Y:S01]  /*28cd0*/  IMAD.MOV.U32 R15, RZ, RZ, R19 ;  /* 0x000000ffff0f7224 */ /* 0x000fe200078e0013 */
[----:B------:R-:W4:Y:S01]  /*28ce0*/  LDL.LU R18, [R1+0x2a14] ;  /* 0x002a140001127983 */ /* 0x000f220000300800 */
[----:B------:R-:W4:Y:S03]  /*28cf0*/  LDL.LU R19, [R1+0x2a10] ;  /* 0x002a100001137983 */ /* 0x000f260000300800 */
[----:B------:R0:W-:Y:S04]  /*28d00*/  STL.64 [R1+0x29b0], R14 ;  /* 0x0029b00e01007387 */ /* 0x0001e80000100a00 */
[----:B--2---:R-:W-:Y:S01]  /*28d10*/  STL.64 [R1+0x29a8], R12 ;  /* 0x0029a80c01007387 */ /* 0x004fe20000100a00 */
[----:B0-----:R-:W2:Y:S01]  /*28d20*/  LDL.64 R14, [R1+0x8] ;  /* 0x00000800010e7983 */ /* 0x001ea20000100a00 */
[----:B---3--:R-:W-:Y:S02]  /*28d30*/  HMMA.16816.F32.BF16 R4, R20, R26, R8 ;  /* 0x0000001a1404723c */ /* 0x008fe40000041808 */
[----:B--2---:R0:W-:Y:S04]  /*28d40*/  STL.64 [R1+0x29c8], R14 ;  /* 0x0029c80e01007387 */ /* 0x0041e80000100a00 */
[----:B0-----:R-:W2:Y:S01]  /*28d50*/  LDL.64 R14, [R1+0x18] ;  /* 0x00001800010e7983 */ /* 0x001ea20000100a00 */
[----:B------:R-:W-:-:S03]  /*28d60*/  IMAD.MOV.U32 R16, RZ, RZ, R27 ;  /* 0x000000ffff107224 */ /* 0x000fc600078e001b */
[----:B--2---:R-:W-:Y:S01]  /*28d70*/  STL.64 [R1+0x29e0], R14 ;  /* 0x0029e00e01007387 */ /* 0x004fe20000100a00 */
[----:B------:R-:W-:Y:S02]  /*28d80*/  STL [R1+0x2930], R0 ;  /* 0x0029300001007387 */ /* 0x000fe40000100800 */
[----:B------:R-:W-:Y:S10]  /*28d90*/  STL [R1+0x292c], R3 ;  /* 0x00292c0301007387 */ /* 0x000ff40000100800 */
[----:B------:R-:W-:Y:S01]  /*28da0*/  STL.64 [R1+0xf70], R4 ;  /* 0x000f700401007387 */ /* 0x000fe20000100a00 */
[----:B------:R-:W-:Y:S01]  /*28db0*/  STL.64 [R1+0xf78], R6 ;  /* 0x000f780601007387 */ /* 0x000fe20000100a00 */
[----:B----4-:R-:W-:Y:S02]  /*28dc0*/  STL.64 [R1+0x29f0], R18 ;  /* 0x0029f01201007387 */ /* 0x010fe40000100a00 */
[----:B------:R0:W-:Y:S02]  /*28dd0*/  STL [R1+0x29e8], R16 ;  /* 0x0029e81001007387 */ /* 0x0001e40000100800 */
[----:B0-----:R-:W2:Y:S01]  /*28de0*/  LDL.LU R16, [R1+0xf50] ;  /* 0x000f500001107983 */ /* 0x001ea20000300800 */
[----:B------:R-:W2:Y:S02]  /*28df0*/  LDL.LU R17, [R1+0xf54] ;  /* 0x000f540001117983 */ /* 0x000ea40000300800 */
[----:B------:R-:W3:Y:S02]  /*28e00*/  LDL.LU R18, [R1+0xf58] ;  /* 0x000f580001127983 */ /* 0x000ee40000300800 */
[----:B------:R-:W3:Y:S01]  /*28e10*/  LDL.LU R19, [R1+0xf5c] ;  /* 0x000f5c0001137983 */ /* 0x000ee20000300800 */
[----:B------:R-:W4:Y:S01]  /*28e20*/  LDL.LU R4, [R1+0xf60] ;  /* 0x000f600001047983 */ /* 0x000f220000300800 */
[----:B------:R-:W4:Y:S02]  /*28e30*/  LDL.LU R5, [R1+0xf64] ;  /* 0x000f640001057983 */ /* 0x000f240000300800 */
[----:B------:R-:W4:Y:S02]  /*28e40*/  LDL.LU R6, [R1+0xf68] ;  /* 0x000f680001067983 */ /* 0x000f240000300800 */
[----:B------:R-:W4:Y:S02]  /*28e50*/  LDL.LU R7, [R1+0xf6c] ;  /* 0x000f6c0001077983 */ /* 0x000f240000300800 */
[----:B------:R-:W-:Y:S01]  /*28e60*/  IMAD.MOV.U32 R29, RZ, RZ, R26 ;  /* 0x000000ffff1d7224 */ /* 0x000fe200078e001a */
[----:B---3--:R0:W-:Y:S01]  /*28e70*/  STL.64 [R1+0x2a00], R18 ;  /* 0x002a001201007387 */ /* 0x0081e20000100a00 */
[----:B--2---:R-:W-:Y:S02]  /*28e80*/  STL.64 [R1+0x29f8], R16 ;  /* 0x0029f81001007387 */ /* 0x004fe40000100a00 */
[----:B------:R-:W2:Y:S01]  /*28e90*/  LDL.64 R14, [R1+0x28] ;  /* 0x00002800010e7983 */ /* 0x000ea20000100a00 */
[----:B0-----:R-:W4:Y:S01]  /*28ea0*/  LDL.64 R18, [R1+0x38] ;  /* 0x0000380001127983 */ /* 0x001f220000100a00 */
[----:B------:R-:W3:Y:S02]  /*28eb0*/  LDL.LU R24, [R1+0x8f0] ;  /* 0x0008f00001187983 */ /* 0x000ee40000300800 */
[----:B------:R-:W3:Y:S02]  /*28ec0*/  LDL.LU R25, [R1+0x8f4] ;  /* 0x0008f40001197983 */ /* 0x000ee40000300800 */
[----:B------:R-:W2:Y:S01]  /*28ed0*/  LDL.LU R26, [R1+0x8f8] ;  /* 0x0008f800011a7983 */ /* 0x000ea20000300800 */
[----:B------:R-:W2:Y:S01]  /*28ee0*/  LDL.LU R27, [R1+0x8fc] ;  /* 0x0008fc00011b7983 */ /* 0x000ea20000300800 */
[----:B------:R-:W2:Y:S02]  /*28ef0*/  LDL.LU R8, [R1+0xf10] ;  /* 0x000f100001087983 */ /* 0x000ea40000300800 */
[----:B------:R-:W2:Y:S02]  /*28f00*/  LDL.LU R9, [R1+0xf14] ;  /* 0x000f140001097983 */ /* 0x000ea40000300800 */
[----:B------:R-:W2:Y:S01]  /*28f10*/  LDL.LU R10, [R1+0xf18] ;  /* 0x000f1800010a7983 */ /* 0x000ea20000300800 */
[----:B------:R-:W2:Y:S04]  /*28f20*/  LDL.LU R11, [R1+0xf1c] ;  /* 0x000f1c00010b7983 */ /* 0x000ea80000300800 */
[----:B--2---:R-:W-:Y:S01]  /*28f30*/  STL.64 [R1+0x29c0], R10 ;  /* 0x0029c00a01007387 */ /* 0x004fe20000100a00 */
[----:B------:R0:W-:Y:S03]  /*28f40*/  STL.64 [R1+0x29b8], R8 ;  /* 0x0029b80801007387 */ /* 0x0001e60000100a00 */
[----:B0-----:R-:W2:Y:S01]  /*28f50*/  LDL.LU R8, [R1+0xf30] ;  /* 0x000f300001087983 */ /* 0x001ea20000300800 */
[----:B------:R-:W2:Y:S02]  /*28f60*/  LDL.LU R9, [R1+0xf34] ;  /* 0x000f340001097983 */ /* 0x000ea40000300800 */
[----:B------:R-:W2:Y:S02]  /*28f70*/  LDL.LU R10, [R1+0xf38] ;  /* 0x000f3800010a7983 */ /* 0x000ea40000300800 */
[----:B------:R-:W2:Y:S01]  /*28f80*/  LDL.LU R11, [R1+0xf3c] ;  /* 0x000f3c00010b7983 */ /* 0x000ea20000300800 */
[C---:B----4-:R-:W-:Y:S01]  /*28f90*/  HMMA.16816.F32.BF16 R4, R20.reuse, R18, R4 ;  /* 0x000000121404723c */ /* 0x050fe20000041804 */
[----:B------:R-:W-:Y:S01]  /*28fa0*/  IMAD.MOV.U32 R28, RZ, RZ, R19 ;  /* 0x000000ffff1c7224 */ /* 0x000fe200078e0013 */
[----:B--2---:R-:W-:Y:S01]  /*28fb0*/  STL.64 [R1+0x29d8], R10 ;  /* 0x0029d80a01007387 */ /* 0x004fe20000100a00 */
[----:B------:R0:W-:Y:S03]  /*28fc0*/  STL.64 [R1+0x29d0], R8 ;  /* 0x0029d00801007387 */ /* 0x0001e60000100a00 */
[----:B0-----:R-:W2:Y:S01]  /*28fd0*/  LDL.LU R8, [R1+0xf40] ;  /* 0x000f400001087983 */ /* 0x001ea20000300800 */
[----:B------:R-:W2:Y:S02]  /*28fe0*/  LDL.LU R9, [R1+0xf44] ;  /* 0x000f440001097983 */ /* 0x000ea40000300800 */
[----:B------:R-:W2:Y:S02]  /*28ff0*/  LDL.LU R10, [R1+0xf48] ;  /* 0x000f4800010a7983 */ /* 0x000ea40000300800 */
[----:B------:R-:W2:Y:S01]  /*29000*/  LDL.LU R11, [R1+0xf4c] ;  /* 0x000f4c00010b7983 */ /* 0x000ea20000300800 */
[----:B------:R-:W-:Y:S01]  /*29010*/  STL.64 [R1+0x2970], R26 ;  /* 0x0029701a01007387 */ /* 0x000fe20000100a00 */
[----:B---3--:R0:W-:Y:S03]  /*29020*/  STL.64 [R1+0x2968], R24 ;  /* 0x0029681801007387 */ /* 0x0081e60000100a00 */
[----:B0-----:R-:W3:Y:S01]  /*29030*/  LDL.LU R24, [R1+0xf00] ;  /* 0x000f000001187983 */ /* 0x001ee20000300800 */
[----:B------:R-:W3:Y:S02]  /*29040*/  LDL.LU R25, [R1+0xf04] ;  /* 0x000f040001197983 */ /* 0x000ee40000300800 */
[----:B------:R-:W3:Y:S02]  /*29050*/  LDL.LU R26, [R1+0xf08] ;  /* 0x000f0800011a7983 */ /* 0x000ee40000300800 */
[----:B------:R-:W3:Y:S01]  /*29060*/  LDL.LU R27, [R1+0xf0c] ;  /* 0x000f0c00011b7983 */ /* 0x000ee20000300800 */
[----:B------:R-:W-:Y:S01]  /*29070*/  STL [R1+0x2934], R29 ;  /* 0x0029341d01007387 */ /* 0x000fe20000100800 */
[----:B------:R0:W-:Y:S02]  /*29080*/  STL.64 [R1+0xf60], R4 ;  /* 0x000f600401007387 */ /* 0x0001e40000100a00 */
[----:B------:R1:W-:Y:S02]  /*29090*/  STL.64 [R1+0xf68], R6 ;  /* 0x000f680601007387 */ /* 0x0003e40000100a00 */
[----:B0-----:R-:W-:Y:S01]  /*290a0*/  IMAD.MOV.U32 R5, RZ, RZ, R18 ;  /* 0x000000ffff057224 */ /* 0x001fe200078e0012 */
[----:B-1----:R-:W4:Y:S01]  /*290b0*/  LDL.LU.64 R6, [R1+0x2a08] ;  /* 0x002a080001067983 */ /* 0x002f220000300a00 */
[----:B------:R-:W2:Y:S02]  /*290c0*/  LDL.LU.64 R18, [R1+0x2a00] ;  /* 0x002a000001127983 */ /* 0x000ea40000300a00 */
[----:B------:R-:W2:Y:S02]  /*290d0*/  LDL.LU.64 R16, [R1+0x29f8] ;  /* 0x0029f80001107983 */ /* 0x000ea40000300a00 */
[----:B------:R-:W-:Y:S01]  /*290e0*/  IMAD.MOV.U32 R4, RZ, RZ, R15 ;  /* 0x000000ffff047224 */ /* 0x000fe200078e000f */
[C---:B--2---:R-:W-:Y:S11]  /*290f0*/  HMMA.16816.F32.BF16 R16, R20.reuse, R14, R16 ;  /* 0x0000000e1410723c */ /* 0x044ff60000041810 */
[----:B------:R-:W-:Y:S11]  /*29100*/  @!UPT UIADD3 URZ, URZ, URZ, URZ ;  /* 0x0000003f3f3ff290 */ /* 0x000ff6000fffe03f */
[----:B------:R-:W-:Y:S01]  /*29110*/  @!UPT UIADD3 URZ, URZ, URZ, URZ ;  /* 0x0000003f3f3ff290 */ /* 0x000fe2000fffe03f */
[----:B------:R0:W-:Y:S01]  /*29120*/  STL.64 [R1+0xf50], R16 ;  /* 0x000f501001007387 */ /* 0x0001e20000100a00 */
[----:B------:R1:W-:Y:S02]  /*29130*/  STL.64 [R1+0xf58], R18 ;  /* 0x000f581201007387 */ /* 0x0003e40000100a00 */
[----:B0-----:R-:W-:Y:S01]  /*29140*/  IMAD.MOV.U32 R17, RZ, RZ, R14 ;  /* 0x000000ffff117224 */ /* 0x001fe200078e000e */
[----:B-1----:R-:W2:Y:S01]  /*29150*/  LDL.LU.64 R18, [R1+0x29f0] ;  /* 0x0029f00001127983 */ /* 0x002ea20000300a00 */
[----:B------:R-:W2:Y:S02]  /*29160*/  LDL.LU R16, [R1+0x29e8] ;  /* 0x0029e80001107983 */ /* 0x000ea40000300800 */
        /* <DEDUP_REMOVED lines=26> */
[----:B------:R-:W3:Y:S02]  /*29310*/  LDL.LU.64 R12, [R1+0x2998] ;  /* 0x00299800010c7983 */ /* 0x000ee40000300a00 */
[----:B------:R-:W-:Y:S02]  /*29320*/  STL.64 [R1+0x2830], R18 ;  /* 0x0028301201007387 */ /* 0x000fe40000100a00 */
[----:B------:R2:W-:Y:S02]  /*29330*/  STL.64 [R1+0x2938], R16 ;  /* 0x0029381001007387 */ /* 0x0005e40000100a00 */
[----:B--2---:R-:W-:-:S02]  /*29340*/  IMAD.MOV.U32 R16, RZ, RZ, R15 ;  /* 0x000000ffff107224 */ /* 0x004fc400078e000f */
[----:B------:R-:W2:Y:S01]  /*29350*/  LDL.LU R15, [R1+0x2994] ;  /* 0x00299400010f7983 */ /* 0x000ea20000300800 */
[----:B------:R-:W3:Y:S02]  /*29360*/  LDL.LU R17, [R1+0xce4] ;  /* 0x000ce40001117983 */ /* 0x000ee40000300800 */
[----:B------:R-:W3:Y:S02]  /*29370*/  LDL.LU R18, [R1+0xce8] ;  /* 0x000ce80001127983 */ /* 0x000ee40000300800 */
[----:B----4-:R-:W-:Y:S02]  /*29380*/  IMAD.MOV.U32 R19, RZ, RZ, R6 ;  /* 0x000000ffff137224 */ /* 0x010fe400078e0006 */
[----:B------:R-:W4:Y:S01]  /*29390*/  LDL.LU R6, [R1+0x2990] ;  /* 0x0029900001067983 */ /* 0x000f220000300800 */
[----:B--2---:R-:W-:Y:S03]  /*293a0*/  HMMA.16816.F32.BF16 R8, R20, R14, R8 ;  /* 0x0000000e1408723c */ /* 0x004fe60000041808 */
[----:B---3--:R-:W-:Y:S01]  /*293b0*/  STL.64 [R1+0x2948], R18 ;  /* 0x0029481201007387 */ /* 0x008fe20000100a00 */
[----:B------:R-:W-:Y:S11]  /*293c0*/  STL.64 [R1+0x2940], R16 ;  /* 0x0029401001007387 */ /* 0x000ff60000100a00 */
[----:B------:R-:W-:Y:S08]  /*293d0*/  @!UPT UIADD3 URZ, URZ, URZ, URZ ;  /* 0x0000003f3f3ff290 */ /* 0x000ff0000fffe03f */
[----:B------:R-:W-:Y:S01]  /*293e0*/  STL.64 [R1+0xf10], R8 ;  /* 0x000f100801007387 */ /* 0x000fe20000100a00 */
[----:B------:R0:W-:Y:S03]  /*293f0*/  STL.64 [R1+0xf18], R10 ;  /* 0x000f180a01007387 */ /* 0x0001e60000100a00 */
[----:B0-----:R-:W2:Y:S01]  /*29400*/  LDL.LU.64 R10, [R1+0x2988] ;  /* 0x00298800010a7983 */ /* 0x001ea20000300a00 */
[----:B------:R-:W-:Y:S02]  /*29410*/  IMAD.MOV.U32 R19, RZ, RZ, R12 ;  /* 0x000000ffff137224 */ /* 0x000fe400078e000c */
[----:B------:R-:W3:Y:S02]  /*29420*/  LDL.LU.64 R8, [R1+0x2980] ;  /* 0x0029800001087983 */ /* 0x000ee40000300a00 */
[----:B------:R0:W-:Y:S02]  /*29430*/  STL.64 [R1+0x2950], R14 ;  /* 0x0029500e01007387 */ /* 0x0001e40000100a00 */
[----:B------:R-:W-:-:S02]  /*29440*/  IMAD.MOV.U32 R12, RZ, RZ, R7 ;  /* 0x000000ffff0c7224 */ /* 0x000fc400078e0007 */
[----:B------:R-:W-:Y:S01]  /*29450*/  IMAD.MOV.U32 R18, RZ, RZ, R13 ;  /* 0x000000ffff127224 */ /* 0x000fe200078e000d */
[----:B------:R-:W4:Y:S01]  /*29460*/  LDL.LU R7, [R1+0x2978] ;  /* 0x0029780001077983 */ /* 0x000f220000300800 */
[----:B------:R-:W3:Y:S03]  /*29470*/  LDL.LU R13, [R1+0xfb4] ;  /* 0x000fb400010d7983 */ /* 0x000ee60000300800 */
[----:B0-----:R-:W3:Y:S01]  /*29480*/  LDL.LU R14, [R1+0xfb8] ;  /* 0x000fb800010e7983 */ /* 0x001ee20000300800 */
[----:B------:R-:W3:Y:S01]  /*29490*/  LDL.LU R15, [R1+0xfbc] ;  /* 0x000fbc00010f7983 */ /* 0x000ee20000300800 */
[C---:B--2---:R-:W-:Y:S11]  /*294a0*/  HMMA.16816.F32.BF16 R24, R20.reuse, R10, R24 ;  /* 0x0000000a1418723c */ /* 0x044ff60000041818 */
[----:B------:R-:W-:Y:S11]  /*294b0*/  @!UPT UIADD3 URZ, URZ, URZ, URZ ;  /* 0x0000003f3f3ff290 */ /* 0x000ff6000fffe03f */
[----:B------:R-:W-:Y:S01]  /*294c0*/  @!UPT UIADD3 URZ, URZ, URZ, URZ ;  /* 0x0000003f3f3ff290 */ /* 0x000fe2000fffe03f */
[----:B------:R-:W-:Y:S01]  /*294d0*/  STL.64 [R1+0xf00], R24 ;  /* 0x000f001801007387 */ /* 0x000fe20000100a00 */
[----:B------:R0:W-:Y:S03]  /*294e0*/  STL.64 [R1+0xf08], R26 ;  /* 0x000f081a01007387 */ /* 0x0001e60000100a00 */
[----:B0-----:R-:W4:Y:S01]  /*294f0*/  LDL.LU.64 R26, [R1+0x2970] ;  /* 0x00297000011a7983 */ /* 0x001f220000300a00 */
[----:B------:R-:W4:Y:S02]  /*29500*/  LDL.LU.64 R24, [R1+0x2968] ;  /* 0x0029680001187983 */ /* 0x000f240000300a00 */
[----:B----4-:R-:W-:Y:S01]  /*29510*/  HMMA.16816.F32.BF16 R20, R20, R6, R24 ;  /* 0x000000061414723c */ /* 0x010fe20000041818 */
[----:B------:R-:W2:Y:S01]  /*29520*/  LDL.LU.64 R26, [R1+0x2960] ;  /* 0x00296000011a7983 */ /* 0x000ea20000300a00 */
[----:B------:R-:W2:Y:S11]  /*29530*/  LDL.LU.64 R24, [R1+0x2958] ;  /* 0x0029580001187983 */ /* 0x000eb60000300a00 */
[----:B------:R-:W-:Y:S10]  /*29540*/  @!UPT UIADD3 URZ, URZ, URZ, URZ ;  /* 0x0000003f3f3ff290 */ /* 0x000ff4000fffe03f */
[----:B------:R-:W-:Y:S01]  /*29550*/  STL.64 [R1+0x8f0], R20 ;  /* 0x0008f01401007387 */ /* 0x000fe20000100a00 */
[----:B------:R3:W-:Y:S02]  /*29560*/  STL.64 [R1+0x8f8], R22 ;  /* 0x0008f81601007387 */ /* 0x0007e40000100a00 */
[----:B------:R-:W-:Y:S02]  /*29570*/  STL.64 [R1+0x2810], R6 ;  /* 0x0028100601007387 */ /* 0x000fe40000100a00 */
[----:B---3--:R-:W-:Y:S01]  /*29580*/  IMAD.MOV.U32 R23, RZ, RZ, R8 ;  /* 0x000000ffff177224 */ /* 0x008fe200078e0008 */
[C---:B--2---:R-:W-:Y:S01]  /*29590*/  HMMA.16816.F32.BF16 R16, R24.reuse, R18, R12 ;  /* 0x000000121810723c */ /* 0x044fe2000004180c */
[----:B------:R-:W2:Y:S11]  /*295a0*/  LDL.LU.64 R14, [R1+0x2950] ;  /* 0x00295000010e7983 */ /* 0x000eb60000300a00 */
[----:B------:R-:W-:Y:S11]  /*295b0*/  @!UPT UIADD3 URZ, URZ, URZ, URZ ;  /* 0x0000003f3f3ff290 */ /* 0x000ff6000fffe03f */
[----:B------:R-:W-:Y:S01]  /*295c0*/  STL.64 [R1+0xfb0], R16 ;  /* 0x000fb01001007387 */ /* 0x000fe20000100a00 */
[----:B------:R-:W-:Y:S02]  /*295d0*/  IMAD.MOV.U32 R12, RZ, RZ, R18 ;  /* 0x000000ffff0c7224 */ /* 0x000fe400078e0012 */
[----:B------:R0:W-:Y:S02]  /*295e0*/  STL.64 [R1+0xfb8], R18 ;  /* 0x000fb81201007387 */ /* 0x0001e40000100a00 */
[----:B------:R-:W-:Y:S01]  /*295f0*/  IMAD.MOV.U32 R8, RZ, RZ, R16 ;  /* 0x000000ffff087224 */ /* 0x000fe200078e0010 */
[----:B0-----:R-:W3:Y:S01]  /*29600*/  LDL.LU.64 R18, [R1+0x2948] ;  /* 0x0029480001127983 */ /* 0x001ee20000300a00 */
[----:B------:R-:W3:Y:S02]  /*29610*/  LDL.LU.64 R16, [R1+0x2940] ;  /* 0x0029400001107983 */ /* 0x000ee40000300a00 */
[----:B------:R-:W-:Y:S02]  /*29620*/  IMAD.MOV.U32 R22, RZ, RZ, R9 ;  /* 0x000000ffff167224 */ /* 0x000fe400078e0009 */
[----:B------:R-:W-:Y:S01]  /*29630*/  STL [R1+0x17bc], R8 ;  /* 0x0017bc0801007387 */ /* 0x000fe20000100800 */
[----:B------:R-:W-:Y:S04]  /*29640*/  STL [R1+0x17b8], R12 ;  /* 0x0017b80c01007387 */ /* 0x000fe80000100800 */
[----:B---3--:R-:W-:Y:S01]  /*29650*/  HMMA.16816.F32.BF16 R20, R24, R22, R16 ;  /* 0x000000161814723c */ /* 0x008fe20000041810 */
[----:B------:R-:W3:Y:S06]  /*29660*/  LDL.LU.64 R16, [R1+0x2938] ;  /* 0x0029380001107983 */ /* 0x000eec0000300a00 */
[----:B------:R-:W-:-:S02]  /*29670*/  IMAD.MOV.U32 R18, RZ, RZ, R29 ;  /* 0x000000ffff127224 */ /* 0x000fc400078e001d */
[----:B------:R-:W-:Y:S11]  /*29680*/  IMAD.MOV.U32 R19, RZ, RZ, R0 ;  /* 0x000000ffff137224 */ /* 0x000ff600078e0000 */
[----:B------:R-:W-:Y:S03]  /*29690*/  @!UPT UIADD3 URZ, URZ, URZ, URZ ;  /* 0x0000003f3f3ff290 */ /* 0x000fe6000fffe03f */
[----:B------:R-:W-:Y:S01]  /*296a0*/  STL.64 [R1+0xce0], R20 ;  /* 0x000ce01401007387 */ /* 0x000fe20000100a00 */
[----:B------:R-:W-:Y:S02]  /*296b0*/  STL.64 [R1+0xce8], R22 ;  /* 0x000ce81601007387 */ /* 0x000fe40000100a00 */
[----:B------:R-:W4:Y:S02]  /*296c0*/  LDL.LU R29, [R1+0x2934] ;  /* 0x00293400011d7983 */ /* 0x000f240000300800 */
[----:B------:R-:W2:Y:S01]  /*296d0*/  LDL.LU R0, [R1+0x2930] ;  /* 0x0029300001007983 */ /* 0x000ea20000300800 */
[----:B------:R0:W-:Y:S01]  /*296e0*/  STL.64 [R1+0x2848], R18 ;  /* 0x0028481201007387 */ /* 0x0001e20000100a00 */
[----:B------:R-:W-:Y:S02]  /*296f0*/  IMAD.MOV.U32 R9, RZ, RZ, R20 ;  /* 0x000000ffff097224 */ /* 0x000fe400078e0014 */
[----:B0-----:R-:W-:Y:S02]  /*29700*/  IMAD.MOV.U32 R18, RZ, RZ, R3 ;  /* 0x000000ffff127224 */ /* 0x001fe400078e0003 */
[----:B------:R-:W-:Y:S01]  /*29710*/  IMAD.MOV.U32 R19, RZ, RZ, R2 ;  /* 0x000000ffff137224 */ /* 0x000fe200078e0002 */
[----:B------:R-:W2:Y:S01]  /*29720*/  LDL.LU R3, [R1+0x292c] ;  /* 0x00292c0001037983 */ /* 0x000ea20000300800 */
[----:B------:R-:W2:Y:S03]  /*29730*/  LDL.LU R2, [R1+0x2928] ;  /* 0x0029280001027983 */ /* 0x000ea60000300800 */
[----:B------:R-:W-:Y:S01]  /*29740*/  STL.64 [R1+0x2860], R18 ;  /* 0x0028601201007387 */ /* 0x000fe20000100a00 */
[----:B------:R0:W-:Y:S02]  /*29750*/  STL [R1+0x17c4], R9 ;  /* 0x0017c40901007387 */ /* 0x0001e40000100800 */
[----:B------:R1:W-:Y:S02]  /*29760*/  STL.64 [R1+0x2818], R10 ;  /* 0x0028180a01007387 */ /* 0x0003e40000100a00 */
[----:B------:R-:W2:Y:S01]  /*29770*/  LDL.LU R8, [R1+0x820] ;  /* 0x0008200001087983 */ /* 0x000ea20000300800 */
[----:B0-----:R-:W2:Y:S01]  /*29780*/  LDL.LU R9, [R1+0x824] ;  /* 0x0008240001097983 */ /* 0x001ea20000300800 */
[----:B-1----:R-:W2:Y:S02]  /*29790*/  LDL.LU R10, [R1+0x828] ;  /* 0x00082800010a7983 */ /* 0x002ea40000300800 */
[----:B------:R-:W2:Y:S02]  /*297a0*/  LDL.LU R11, [R1+0x82c] ;  /* 0x00082c00010b7983 */ /* 0x000ea40000300800 */
[----:B------:R-:W-:-:S02]  /*297b0*/  IMAD.MOV.U32 R19, RZ, RZ, R4 ;  /* 0x000000ffff137224 */ /* 0x000fc400078e0004 */
[----:B---3--:R-:W-:Y:S02]  /*297c0*/  IMAD.MOV.U32 R18, RZ, RZ, R17 ;  /* 0x000000ffff127224 */ /* 0x008fe400078e0011 */
[----:B------:R-:W3:Y:S01]  /*297d0*/  LDL.LU R17, [R1+0x2924] ;  /* 0x0029240001117983 */ /* 0x000ee20000300800 */
[----:B------:R-:W3:Y:S02]  /*297e0*/  LDL.LU R4, [R1+0x2920] ;  /* 0x0029200001047983 */ /* 0x000ee40000300800 */
[----:B------:R-:W-:Y:S01]  /*297f0*/  STL.64 [R1+0x2878], R18 ;  /* 0x0028781201007387 */ /* 0x000fe20000100a00 */
[----:B--2---:R-:W-:Y:S01]  /*29800*/  STL.64 [R1+0x2828], R10 ;  /* 0x0028280a01007387 */ /* 0x004fe20000100a00 */
[----:B------:R0:W-:Y:S03]  /*29810*/  STL.64 [R1+0x2820], R8 ;  /* 0x0028200801007387 */ /* 0x0001e60000100a00 */
[----:B0-----:R-:W2:Y:S01]  /*29820*/  LDL.LU R8, [R1+0x830] ;  /* 0x0008300001087983 */ /* 0x001ea20000300800 */
[----:B------:R-:W2:Y:S02]  /*29830*/  LDL.LU R9, [R1+0x834] ;  /* 0x0008340001097983 */ /* 0x000ea40000300800 */
[----:B------:R-:W2:Y:S02]  /*29840*/  LDL.LU R10, [R1+0x838] ;  /* 0x00083800010a7983 */ /* 0x000ea40000300800 */
[----:B------:R-:W2:Y:S02]  /*29850*/  LDL.LU R11, [R1+0x83c] ;  /* 0x00083c00010b7983 */ /* 0x000ea40000300800 */
[----:B------:R-:W-:-:S02]  /*29860*/  IMAD.MOV.U32 R18, RZ, RZ, R5 ;  /* 0x000000ffff127224 */ /* 0x000fc400078e0005 */
[----:B------:R-:W-:Y:S01]  /*29870*/  IMAD.MOV.U32 R19, RZ, RZ, R28 ;  /* 0x000000ffff137224 */ /* 0x000fe200078e001c */
[----:B------:R-:W3:Y:S01]  /*29880*/  LDL.LU R5, [R1+0x291c] ;  /* 0x00291c0001057983 */ /* 0x000ee20000300800 */
[----:B------:R-:W3:Y:S03]  /*29890*/  LDL.LU R28, [R1+0x2918] ;  /* 0x00291800011c7983 */ /* 0x000ee60000300800 */
[----:B------:R-:W-:Y:S04]  /*298a0*/  STL.64 [R1+0x2890], R18 ;  /* 0x0028901201007387 */ /* 0x000fe80000100a00 */
[----:B--2---:R-:W-:Y:S01]  /*298b0*/  STL.64 [R1+0x2840], R10 ;  /* 0x0028400a01007387 */ /* 0x004fe20000100a00 */
[----:B------:R0:W-:Y:S03]  /*298c0*/  STL.64 [R1+0x2838], R8 ;  /* 0x0028380801007387 */ /* 0x0001e60000100a00 */
[----:B0-----:R-:W2:Y:S01]  /*298d0*/  LDL.LU R8, [R1+0x840] ;  /* 0x0008400001087983 */ /* 0x001ea20000300800 */
[----:B------:R-:W2:Y:S02]  /*298e0*/  LDL.LU R9, [R1+0x844] ;  /* 0x0008440001097983 */ /* 0x000ea40000300800 */
[----:B------:R-:W2:Y:S02]  /*298f0*/  LDL.LU R10, [R1+0x848] ;  /* 0x00084800010a7983 */ /* 0x000ea40000300800 */
[----:B------:R-:W2:Y:S02]  /*29900*/  LDL.LU R11, [R1+0x84c] ;  /* 0x00084c00010b7983 */ /* 0x000ea40000300800 */
[----:B----4-:R-:W-:-:S02]  /*29910*/  IMAD.MOV.U32 R18, RZ, RZ, R29 ;  /* 0x000000ffff127224 */ /* 0x010fc400078e001d */
[----:B------:R-:W-:Y:S01]  /*29920*/  IMAD.MOV.U32 R19, RZ, RZ, R16 ;  /* 0x000000ffff137224 */ /* 0x000fe200078e0010 */
[----:B------:R-:W4:Y:S01]  /*29930*/  LDL.LU R29, [R1+0x2914] ;  /* 0x00291400011d7983 */ /* 0x000f220000300800 */
[----:B------:R-:W4:Y:S03]  /*29940*/  LDL.LU R16, [R1+0x2910] ;  /* 0x0029100001107983 */ /* 0x000f260000300800 */
[----:B------:R-:W-:Y:S01]  /*29950*/  STL.64 [R1+0x28a8], R18 ;  /* 0x0028a81201007387 */ /* 0x000fe20000100a00 */
[----:B------:R-:W-:Y:S02]  /*29960*/  IMAD.MOV.U32 R13, RZ, RZ, R22 ;  /* 0x000000ffff0d7224 */ /* 0x000fe400078e0016 */
[----:B---3--:R-:W-:Y:S02]  /*29970*/  IMAD.MOV.U32 R22, RZ, RZ, R17 ;  /* 0x000000ffff167224 */ /* 0x008fe400078e0011 */
[----:B------:R-:W-:Y:S01]  /*29980*/  IMAD.MOV.U32 R23, RZ, RZ, R2 ;  /* 0x000000ffff177224 */ /* 0x000fe200078e0002 */
[----:B--2---:R-:W-:Y:S01]  /*29990*/  STL.64 [R1+0x2858], R10 ;  /* 0x0028580a01007387 */ /* 0x004fe20000100a00 */
[----:B------:R0:W-:Y:S03]  /*299a0*/  STL.64 [R1+0x2850], R8 ;  /* 0x0028500801007387 */ /* 0x0001e60000100a00 */
[----:B0-----:R-:W2:Y:S01]  /*299b0*/  LDL.LU R8, [R1+0x850] ;  /* 0x0008500001087983 */ /* 0x001ea20000300800 */
[----:B------:R-:W2:Y:S02]  /*299c0*/  LDL.LU R9, [R1+0x854] ;  /* 0x0008540001097983 */ /* 0x000ea40000300800 */
[----:B------:R-:W3:Y:S02]  /*299d0*/  LDL.LU R10, [R1+0x858] ;  /* 0x00085800010a7983 */ /* 0x000ee40000300800 */
[----:B------:R-:W3:Y:S01]  /*299e0*/  LDL.LU R11, [R1+0x85c] ;  /* 0x00085c00010b7983 */ /* 0x000ee20000300800 */
[----:B------:R-:W2:Y:S01]  /*299f0*/  LDL.LU R17, [R1+0x290c] ;  /* 0x00290c0001117983 */ /* 0x000ea20000300800 */
[----:B------:R-:W2:Y:S02]  /*29a00*/  LDL.LU R2, [R1+0x2908] ;  /* 0x0029080001027983 */ /* 0x000ea40000300800 */
[----:B------:R0:W-:Y:S02]  /*29a10*/  STL.64 [R1+0x28c0], R22 ;  /* 0x0028c01601007387 */ /* 0x0001e40000100a00 */
[----:B0-----:R-:W-:-:S02]  /*29a20*/  IMAD.MOV.U32 R22, RZ, RZ, R5 ;  /* 0x000000ffff167224 */ /* 0x001fc400078e0005 */
[----:B------:R-:W-:-:S05]  /*29a30*/  IMAD.MOV.U32 R23, RZ, RZ, R4 ;  /* 0x000000ffff177224 */ /* 0x000fca00078e0004 */
[----:B------:R4:W-:Y:S01]  /*29a40*/  STL.64 [R1+0x28d8], R22 ;  /* 0x0028d81601007387 */ /* 0x0009e20000100a00 */
[----:B------:R-:W2:Y:S02]  /*29a50*/  LDL.LU R4, [R1+0x8a0] ;  /* 0x0008a00001047983 */ /* 0x000ea40000300800 */
[----:B------:R-:W2:Y:S02]  /*29a60*/  LDL.LU R5, [R1+0x8a4] ;  /* 0x0008a40001057983 */ /* 0x000ea40000300800 */
[----:B------:R-:W2:Y:S01]  /*29a70*/  LDL.LU R6, [R1+0x8a8] ;  /* 0x0008a80001067983 */ /* 0x000ea20000300800 */
[----:B------:R-:W2:Y:S01]  /*29a80*/  LDL.LU R7, [R1+0x8ac] ;  /* 0x0008ac0001077983 */ /* 0x000ea20000300800 */
[----:B----4-:R-:W-:Y:S02]  /*29a90*/  IMAD.MOV.U32 R22, RZ, RZ, R29 ;  /* 0x000000ffff167224 */ /* 0x010fe400078e001d */
[----:B------:R-:W-:-:S05]  /*29aa0*/  IMAD.MOV.U32 R23, RZ, RZ, R28 ;  /* 0x000000ffff177224 */ /* 0x000fca00078e001c */
[----:B------:R-:W-:Y:S04]  /*29ab0*/  STL.64 [R1+0x28f0], R22 ;  /* 0x0028f01601007387 */ /* 0x000fe80000100a00 */
[----:B--2---:R-:W-:Y:S01]  /*29ac0*/  STL.64 [R1+0x28d0], R6 ;  /* 0x0028d00601007387 */ /* 0x004fe20000100a00 */
[----:B------:R0:W-:Y:S03]  /*29ad0*/  STL.64 [R1+0x28c8], R4 ;  /* 0x0028c80401007387 */ /* 0x0001e60000100a00 */
[----:B0-----:R-:W2:Y:S01]  /*29ae0*/  LDL.LU R4, [R1+0x8b0] ;  /* 0x0008b00001047983 */ /* 0x001ea20000300800 */
[----:B------:R-:W2:Y:S02]  /*29af0*/  LDL.LU R5, [R1+0x8b4] ;  /* 0x0008b40001057983 */ /* 0x000ea40000300800 */
[----:B------:R-:W4:Y:S02]  /*29b00*/  LDL.LU R6, [R1+0x8b8] ;  /* 0x0008b80001067983 */ /* 0x000f240000300800 */
[----:B------:R-:W4:Y:S02]  /*29b10*/  LDL.LU R7, [R1+0x8bc] ;  /* 0x0008bc0001077983 */ /* 0x000f240000300800 */
[----:B----4-:R-:W-:Y:S01]  /*29b20*/  STL.64 [R1+0x28e8], R6 ;  /* 0x0028e80601007387 */ /* 0x010fe20000100a00 */
[----:B--2---:R0:W-:Y:S03]  /*29b30*/  STL.64 [R1+0x28e0], R4 ;  /* 0x0028e00401007387 */ /* 0x0041e60000100a00 */
        /* <DEDUP_REMOVED lines=8> */
[----:B------:R-:W2:Y:S02]  /*29bc0*/  LDL.LU R6, [R1+0xcd8] ;  /* 0x000cd80001067983 */ /* 0x000ea40000300800 */
[----:B------:R-:W2:Y:S01]  /*29bd0*/  LDL.LU R7, [R1+0xcdc] ;  /* 0x000cdc0001077983 */ /* 0x000ea20000300800 */
[----:B---3--:R-:W-:Y:S01]  /*29be0*/  STL.64 [R1+0x2870], R10 ;  /* 0x0028700a01007387 */ /* 0x008fe20000100a00 */
[----:B------:R0:W-:Y:S03]  /*29bf0*/  STL.64 [R1+0x2868], R8 ;  /* 0x0028680801007387 */ /* 0x0001e60000100a00 */
[----:B0-----:R-:W3:Y:S01]  /*29c00*/  LDL.LU R8, [R1+0x860] ;  /* 0x0008600001087983 */ /* 0x001ee20000300800 */
[----:B------:R-:W3:Y:S02]  /*29c10*/  LDL.LU R9, [R1+0x864] ;  /* 0x0008640001097983 */ /* 0x000ee40000300800 */
[----:B------:R-:W4:Y:S02]  /*29c20*/  LDL.LU R10, [R1+0x868] ;  /* 0x00086800010a7983 */ /* 0x000f240000300800 */
[----:B------:R-:W4:Y:S02]  /*29c30*/  LDL.LU R11, [R1+0x86c] ;  /* 0x00086c00010b7983 */ /* 0x000f240000300800 */
[----:B----4-:R-:W-:Y:S01]  /*29c40*/  STL.64 [R1+0x2888], R10 ;  /* 0x0028880a01007387 */ /* 0x010fe20000100a00 */
[----:B---3--:R0:W-:Y:S03]  /*29c50*/  STL.64 [R1+0x2880], R8 ;  /* 0x0028800801007387 */ /* 0x0081e60000100a00 */
[----:B0-----:R-:W3:Y:S01]  /*29c60*/  LDL.LU R8, [R1+0x870] ;  /* 0x0008700001087983 */ /* 0x001ee20000300800 */
[----:B------:R-:W3:Y:S02]  /*29c70*/  LDL.LU R9, [R1+0x874] ;  /* 0x0008740001097983 */ /* 0x000ee40000300800 */
[----:B------:R-:W4:Y:S02]  /*29c80*/  LDL.LU R10, [R1+0x878] ;  /* 0x00087800010a7983 */ /* 0x000f240000300800 */
[----:B------:R-:W4:Y:S02]  /*29c90*/  LDL.LU R11, [R1+0x87c] ;  /* 0x00087c00010b7983 */ /* 0x000f240000300800 */
[----:B------:R-:W-:-:S02]  /*29ca0*/  IMAD.MOV.U32 R22, RZ, RZ, R17 ;  /* 0x000000ffff167224 */ /* 0x000fc400078e0011 */
[----:B------:R-:W-:-:S07]  /*29cb0*/  IMAD.MOV.U32 R23, RZ, RZ, R16 ;  /* 0x000000ffff177224 */ /* 0x000fce00078e0010 */
[C---:B--2---:R-:W-:Y:S01]  /*29cc0*/  HMMA.16816.F32.BF16 R20, R24.reuse, R22, R4 ;  /* 0x000000161814723c */ /* 0x044fe20000041804 */
[----:B----4-:R-:W-:Y:S01]  /*29cd0*/  STL.64 [R1+0x28a0], R10 ;  /* 0x0028a00a01007387 */ /* 0x010fe20000100a00 */
[----:B---3--:R0:W-:Y:S03]  /*29ce0*/  STL.64 [R1+0x2898], R8 ;  /* 0x0028980801007387 */ /* 0x0081e60000100a00 */
[----:B0-----:R-:W2:Y:S01]  /*29cf0*/  LDL.LU R8, [R1+0x880] ;  /* 0x0008800001087983 */ /* 0x001ea20000300800 */
[----:B------:R-:W2:Y:S02]  /*29d00*/  LDL.LU R9, [R1+0x884] ;  /* 0x0008840001097983 */ /* 0x000ea40000300800 */
[----:B------:R-:W3:Y:S02]  /*29d10*/  LDL.LU R10, [R1+0x888] ;  /* 0x00088800010a7983 */ /* 0x000ee40000300800 */
[----:B------:R-:W3:Y:S02]  /*29d20*/  LDL.LU R11, [R1+0x88c] ;  /* 0x00088c00010b7983 */ /* 0x000ee40000300800 */
[----:B---3--:R-:W-:Y:S01]  /*29d30*/  STL.64 [R1+0x28b8], R10 ;  /* 0x0028b80a01007387 */ /* 0x008fe20000100a00 */
[----:B--2---:R0:W-:Y:S03]  /*29d40*/  STL.64 [R1+0x28b0], R8 ;  /* 0x0028b00801007387 */ /* 0x0041e60000100a00 */
[----:B0-----:R-:W2:Y:S01]  /*29d50*/  LDL.LU R8, [R1+0x890] ;  /* 0x0008900001087983 */ /* 0x001ea20000300800 */
[----:B------:R-:W2:Y:S02]  /*29d60*/  LDL.LU R9, [R1+0x894] ;  /* 0x0008940001097983 */ /* 0x000ea40000300800 */
[----:B------:R-:W2:Y:S02]  /*29d70*/  LDL.LU R10, [R1+0x898] ;  /* 0x00089800010a7983 */ /* 0x000ea40000300800 */
[----:B------:R-:W2:Y:S01]  /*29d80*/  LDL.LU R11, [R1+0x89c] ;  /* 0x00089c00010b7983 */ /* 0x000ea20000300800 */
[----:B------:R-:W-:Y:S01]  /*29d90*/  STL [R1+0x17c0], R13 ;  /* 0x0017c00d01007387 */ /* 0x000fe20000100800 */
[----:B------:R-:W3:Y:S02]  /*29da0*/  LDL.LU.64 R6, [R1+0x2900] ;  /* 0x0029000001067983 */ /* 0x000ee40000300a00 */
[----:B------:R-:W3:Y:S02]  /*29db0*/  LDL.LU.64 R4, [R1+0x28f8] ;  /* 0x0028f80001047983 */ /* 0x000ee40000300a00 */
[----:B------:R-:W-:Y:S01]  /*29dc0*/  STL.64 [R1+0xcd0], R20 ;  /* 0x000cd01401007387 */ /* 0x000fe20000100a00 */
[----:B------:R0:W-:Y:S04]  /*29dd0*/  STL.64 [R1+0xcd8], R22 ;  /* 0x000cd81601007387 */ /* 0x0001e80000100a00 */
[----:B0-----:R-:W3:Y:S02]  /*29de0*/  LDL.LU.64 R22, [R1+0x28f0] ;  /* 0x0028f00001167983 */ /* 0x001ee40000300a00 */
[C---:B---3--:R-:W-:Y:S02]  /*29df0*/  HMMA.16816.F32.BF16 R20, R24.reuse, R22, R4 ;  /* 0x000000161814723c */ /* 0x048fe40000041804 */
[----:B------:R-:W3:Y:S01]  /*29e00*/  LDL.LU.64 R6, [R1+0x28e8] ;  /* 0x0028e80001067983 */ /* 0x000ee20000300a00 */
[----:B------:R-:W3:Y:S11]  /*29e10*/  LDL.LU.64 R4, [R1+0x28e0] ;  /* 0x0028e00001047983 */ /* 0x000ef60000300a00 */
[----:B------:R-:W-:Y:S09]  /*29e20*/  @!UPT UIADD3 URZ, URZ, URZ, URZ ;  /* 0x0000003f3f3ff290 */ /* 0x000ff2000fffe03f */
[----:B------:R-:W-:Y:S01]  /*29e30*/  STL.64 [R1+0xcc0], R20 ;  /* 0x000cc01401007387 */ /* 0x000fe20000100a00 */
[----:B------:R0:W-:Y:S03]  /*29e40*/  STL.64 [R1+0xcc8], R22 ;  /* 0x000cc81601007387 */ /* 0x0001e60000100a00 */
[----:B0-----:R-:W3:Y:S02]  /*29e50*/  LDL.LU.64 R22, [R1+0x28d8] ;  /* 0x0028d80001167983 */ /* 0x001ee40000300a00 */
[----:B---3--:R-:W-:Y:S02]  /*29e60*/  HMMA.16816.F32.BF16 R20, R24, R22, R4 ;  /* 0x000000161814723c */ /* 0x008fe40000041804 */
[----:B------:R-:W3:Y:S01]  /*29e70*/  LDL.LU.64 R6, [R1+0x28d0] ;  /* 0x0028d00001067983 */ /* 0x000ee20000300a00 */
[----:B------:R-:W3:Y:S11]  /*29e80*/  LDL.LU.64 R4, [R1+0x28c8] ;  /* 0x0028c80001047983 */ /* 0x000ef60000300a00 */
[----:B------:R-:W-:Y:S09]  /*29e90*/  @!UPT UIADD3 URZ, URZ, URZ, URZ ;  /* 0x0000003f3f3ff290 */ /* 0x000ff2000fffe03f */
[----:B------:R-:W-:Y:S01]  /*29ea0*/  STL.64 [R1+0x8b0], R20 ;  /* 0x0008b01401007387 */ /* 0x000fe20000100a00 */
[----:B------:R0:W-:Y:S03]  /*29eb0*/  STL.64 [R1+0x8b8], R22 ;  /* 0x0008b81601007387 */ /* 0x0001e60000100a00 */
[----:B0-----:R-:W3:Y:S01]  /*29ec0*/  LDL.LU.64 R22, [R1+0x28c0] ;  /* 0x0028c00001167983 */ /* 0x001ee20000300a00 */
[----:B------:R-:W-:Y:S02]  /*29ed0*/  IMAD.MOV.U32 R18, RZ, RZ, R3 ;  /* 0x000000ffff127224 */ /* 0x000fe400078e0003 */
[----:B------:R-:W-:-:S07]  /*29ee0*/  IMAD.MOV.U32 R19, RZ, RZ, R0 ;  /* 0x000000ffff137224 */ /* 0x000fce00078e0000 */
[C---:B--2---:R-:W-:Y:S08]  /*29ef0*/  HMMA.16816.F32.BF16 R16, R24.reuse, R18, R8 ;  /* 0x000000121810723c */ /* 0x044ff00000041808 */
[C---:B---3--:R-:W-:Y:S01]  /*29f00*/  HMMA.16816.F32.BF16 R20, R24.reuse, R22, R4 ;  /* 0x000000161814723c */ /* 0x048fe20000041804 */
[----:B------:R-:W2:Y:S11]  /*29f10*/  LDL.LU R4, [R1+0x810] ;  /* 0x0008100001047983 */ /* 0x000eb60000300800 */
[----:B------:R-:W-:Y:S11]  /*29f20*/  @!UPT UIADD3 URZ, URZ, URZ, URZ ;  /* 0x0000003f3f3ff290 */ /* 0x000ff6000fffe03f */
[----:B------:R0:W-:Y:S01]  /*29f30*/  STL.64 [R1+0x8a0], R20 ;  /* 0x0008a01401007387 */ /* 0x0001e20000100a00 */
[----:B------:R1:W-:Y:S02]  /*29f40*/  STL.64 [R1+0x8a8], R22 ;  /* 0x0008a81601007387 */ /* 0x0003e40000100a00 */
[----:B------:R-:W2:Y:S02]  /*29f50*/  LDL.LU R5, [R1+0x814] ;  /* 0x0008140001057983 */ /* 0x000ea40000300800 */
[----:B------:R-:W2:Y:S01]  /*29f60*/  LDL.LU R6, [R1+0x818] ;  /* 0x0008180001067983 */ /* 0x000ea20000300800 */
[----:B------:R-:W2:Y:S04]  /*29f70*/  LDL.LU R7, [R1+0x81c] ;  /* 0x00081c0001077983 */ /* 0x000ea80000300800 */
[----:B0-----:R-:W3:Y:S01]  /*29f80*/  LDL.LU R20, [R1+0x130] ;  /* 0x0001300001147983 */ /* 0x001ee20000300800 */
[----:B------:R-:W3:Y:S02]  /*29f90*/  LDL.LU R21, [R1+0x134] ;  /* 0x0001340001157983 */ /* 0x000ee40000300800 */
[----:B-1----:R-:W3:Y:S02]  /*29fa0*/  LDL.LU R22, [R1+0x138] ;  /* 0x0001380001167983 */ /* 0x002ee40000300800 */
[----:B------:R-:W3:Y:S01]  /*29fb0*/  LDL.LU R23, [R1+0x13c] ;  /* 0x00013c0001177983 */ /* 0x000ee20000300800 */
[----:B------:R-:W4:Y:S01]  /*29fc0*/  LDL.LU.64 R10, [R1+0x28b8] ;  /* 0x0028b800010a7983 */ /* 0x000f220000300a00 */
[----:B------:R-:W4:Y:S02]  /*29fd0*/  LDL.LU.64 R8, [R1+0x28b0] ;  /* 0x0028b00001087983 */ /* 0x000f240000300a00 */
[----:B------:R-:W-:Y:S02]  /*29fe0*/  STL.64 [R1+0x890], R16 ;  /* 0x0008901001007387 */ /* 0x000fe40000100a00 */
[----:B------:R0:W-:Y:S02]  /*29ff0*/  STL.64 [R1+0x898], R18 ;  /* 0x0008981201007387 */ /* 0x0001e40000100a00 */
[----:B0-----:R-:W4:Y:S02]  /*2a000*/  LDL.LU.64 R18, [R1+0x28a8] ;  /* 0x0028a80001127983 */ /* 0x001f240000300a00 */
[C---:B----4-:R-:W-:Y:S02]  /*2a010*/  HMMA.16816.F32.BF16 R16, R24.reuse, R18, R8 ;  /* 0x000000121810723c */ /* 0x050fe40000041808 */
[----:B------:R-:W4:Y:S01]  /*2a020*/  LDL.LU.64 R10, [R1+0x28a0] ;  /* 0x0028a000010a7983 */ /* 0x000f220000300a00 */
[----:B------:R-:W4:Y:S11]  /*2a030*/  LDL.LU.64 R8, [R1+0x2898] ;  /* 0x0028980001087983 */ /* 0x000f360000300a00 */
[----:B------:R-:W-:Y:S09]  /*2a040*/  @!UPT UIADD3 URZ, URZ, URZ, URZ ;  /* 0x0000003f3f3ff290 */ /* 0x000ff2000fffe03f */
[----:B------:R-:W-:Y:S01]  /*2a050*/  STL.64 [R1+0x880], R16 ;  /* 0x0008801001007387 */ /* 0x000fe20000100a00 */
[----:B------:R0:W-:Y:S03]  /*2a060*/  STL.64 [R1+0x888], R18 ;  /* 0x0008881201007387 */ /* 0x0001e60000100a00 */
        /* <DEDUP_REMOVED lines=29> */
[C---:B----4-:R-:W-:Y:S11]  /*2a240*/  HMMA.16816.F32.BF16 R8, R24.reuse, R18, R8 ;  /* 0x000000121808723c */ /* 0x050ff60000041808 */
[----:B------:R-:W-:Y:S11]  /*2a250*/  @!UPT UIADD3 URZ, URZ, URZ, URZ ;  /* 0x0000003f3f3ff290 */ /* 0x000ff6000fffe03f */
[----:B------:R-:W-:Y:S01]  /*2a260*/  @!UPT UIADD3 URZ, URZ, URZ, URZ ;  /* 0x0000003f3f3ff290 */ /* 0x000fe2000fffe03f */
[----:B------:R-:W-:Y:S01]  /*2a270*/  STL.64 [R1+0x830], R8 ;  /* 0x0008300801007387 */ /* 0x000fe20000100a00 */
[----:B------:R0:W-:Y:S03]  /*2a280*/  STL.64 [R1+0x838], R10 ;  /* 0x0008380a01007387 */ /* 0x0001e60000100a00 */
[----:B0-----:R-:W4:Y:S01]  /*2a290*/  LDL.LU.64 R10, [R1+0x2828] ;  /* 0x00282800010a7983 */ /* 0x001f220000300a00 */
[----:B------:R-:W4:Y:S02]  /*2a2a0*/  LDL.LU.64 R8, [R1+0x2820] ;  /* 0x0028200001087983 */ /* 0x000f240000300a00 */
[----:B------:R0:W-:Y:S02]  /*2a2b0*/  STL.64 [R1+0x2768], R18 ;  /* 0x0027681201007387 */ /* 0x0001e40000100a00 */
[----:B0-----:R-:W2:Y:S04]  /*2a2c0*/  LDL.64 R18, [R1+0x88] ;  /* 0x0000880001127983 */ /* 0x001ea80000100a00 */
[----:B--2---:R0:W-:Y:S01]  /*2a2d0*/  STL.64 [R1+0x27e8], R18 ;  /* 0x0027e81201007387 */ /* 0x0041e20000100a00 */
[----:B------:R-:W2:Y:S02]  /*2a2e0*/  LDL.LU R16, [R1+0xca0] ;  /* 0x000ca00001107983 */ /* 0x000ea40000300800 */
[----:B------:R-:W2:Y:S01]  /*2a2f0*/  LDL.LU R17, [R1+0xca4] ;  /* 0x000ca40001117983 */ /* 0x000ea20000300800 */
[----:B0-----:R-:W2:Y:S01]  /*2a300*/  LDL.LU R18, [R1+0xca8] ;  /* 0x000ca80001127983 */ /* 0x001ea20000300800 */
[----:B------:R-:W2:Y:S01]  /*2a310*/  LDL.LU R19, [R1+0xcac] ;  /* 0x000cac0001137983 */ /* 0x000ea20000300800 */
[C---:B----4-:R-:W-:Y:S02]  /*2a320*/  HMMA.16816.F32.BF16 R8, R24.reuse, R14, R8 ;  /* 0x0000000e1808723c */ /* 0x050fe40000041808 */
[----:B--2---:R0:W-:Y:S01]  /*2a330*/  STL.64 [R1+0x27f8], R18 ;  /* 0x0027f81201007387 */ /* 0x0041e20000100a00 */
[----:B------:R-:W-:Y:S03]  /*2a340*/  STL.64 [R1+0x27f0], R16 ;  /* 0x0027f01001007387 */ /* 0x000fe60000100a00 */
[----:B0-----:R-:W2:Y:S11]  /*2a350*/  LDL.64 R18, [R1+0xb8] ;  /* 0x0000b80001127983 */ /* 0x001eb60000100a00 */
[----:B------:R-:W-:Y:S06]  /*2a360*/  @!UPT UIADD3 URZ, URZ, URZ, URZ ;  /* 0x0000003f3f3ff290 */ /* 0x000fec000fffe03f */
[----:B------:R-:W-:Y:S02]  /*2a370*/  STL.64 [R1+0x820], R8 ;  /* 0x0008200801007387 */ /* 0x000fe40000100a00 */
[----:B------:R0:W-:Y:S02]  /*2a380*/  STL.64 [R1+0x828], R10 ;  /* 0x0008280a01007387 */ /* 0x0001e40000100a00 */
[----:B0-----:R-:W4:Y:S01]  /*2a390*/  LDL.LU.64 R10, [R1+0x2818] ;  /* 0x00281800010a7983 */ /* 0x001f220000300a00 */
[----:B------:R0:W-:Y:S02]  /*2a3a0*/  STL.64 [R1+0x2738], R14 ;  /* 0x0027380e01007387 */ /* 0x0001e40000100a00 */
[----:B------:R-:W2:Y:S02]  /*2a3b0*/  LDL.LU R12, [R1+0xc80] ;  /* 0x000c8000010c7983 */ /* 0x000ea40000300800 */
[----:B------:R-:W2:Y:S01]  /*2a3c0*/  LDL.LU R13, [R1+0xc84] ;  /* 0x000c8400010d7983 */ /* 0x000ea20000300800 */
[----:B0-----:R-:W2:Y:S01]  /*2a3d0*/  LDL.LU R14, [R1+0xc88] ;  /* 0x000c8800010e7983 */ /* 0x001ea20000300800 */
[----:B------:R-:W2:Y:S01]  /*2a3e0*/  LDL.LU R15, [R1+0xc8c] ;  /* 0x000c8c00010f7983 */ /* 0x000ea20000300800 */
[C---:B----4-:R-:W-:Y:S02]  /*2a3f0*/  HMMA.16816.F32.BF16 R4, R24.reuse, R10, R4 ;  /* 0x0000000a1804723c */ /* 0x050fe40000041804 */
[----:B--2---:R-:W-:Y:S01]  /*2a400*/  STL.64 [R1+0x2808], R14 ;  /* 0x0028080e01007387 */ /* 0x004fe20000100a00 */
[----:B------:R0:W-:Y:S03]  /*2a410*/  STL.64 [R1+0x2800], R12 ;  /* 0x0028000c01007387 */ /* 0x0001e60000100a00 */
[----:B0-----:R-:W2:Y:S01]  /*2a420*/  LDL.LU R12, [R1+0xcb0] ;  /* 0x000cb000010c7983 */ /* 0x001ea20000300800 */
[----:B------:R-:W2:Y:S02]  /*2a430*/  LDL.LU R13, [R1+0xcb4] ;  /* 0x000cb400010d7983 */ /* 0x000ea40000300800 */
[----:B------:R-:W2:Y:S02]  /*2a440*/  LDL.LU R14, [R1+0xcb8] ;  /* 0x000cb800010e7983 */ /* 0x000ea40000300800 */
[----:B------:R-:W2:Y:S11]  /*2a450*/  LDL.LU R15, [R1+0xcbc] ;  /* 0x000cbc00010f7983 */ /* 0x000eb60000300800 */
[----:B------:R-:W-:Y:S01]  /*2a460*/  @!UPT UIADD3 URZ, URZ, URZ, URZ ;  /* 0x0000003f3f3ff290 */ /* 0x000fe2000fffe03f */
[----:B------:R-:W-:Y:S01]  /*2a470*/  STL.64 [R1+0x810], R4 ;  /* 0x0008100401007387 */ /* 0x000fe20000100a00 */
[----:B------:R0:W-:Y:S03]  /*2a480*/  STL.64 [R1+0x818], R6 ;  /* 0x0008180601007387 */ /* 0x0001e60000100a00 */
[----:B0-----:R-:W3:Y:S01]  /*2a490*/  LDL.LU.64 R6, [R1+0x2810] ;  /* 0x0028100001067983 */ /* 0x001ee20000300a00 */
[----:B------:R-:W-:Y:S01]  /*2a4a0*/  IMAD.MOV.U32 R0, RZ, RZ, R19 ;  /* 0x000000ffff007224 */ /* 0x000fe200078e0013 */
[----:B---3--:R-:W-:Y:S02]  /*2a4b0*/  HMMA.16816.F32.BF16 R20, R24, R6, R20 ;  /* 0x000000061814723c */ /* 0x008fe40000041814 */
[----:B------:R-:W-:Y:S01]  /*2a4c0*/  STL [R1+0x2704], R6 ;  /* 0x0027040601007387 */ /* 0x000fe20000100800 */
[----:B------:R0:W-:Y:S03]  /*2a4d0*/  STL [R1+0x2700], R7 ;  /* 0x0027000701007387 */ /* 0x0001e60000100800 */
[----:B------:R-:W1:Y:S11]  /*2a4e0*/  LDSM.16.MT88.4 R24, [R2+0xa180] ;  /* 0x00a180000218783b */ /* 0x000e760000004200 */
[----:B------:R-:W-:Y:S06]  /*2a4f0*/  @!UPT UIADD3 URZ, URZ, URZ, URZ ;  /* 0x0000003f3f3ff290 */ /* 0x000fec000fffe03f */
[----:B------:R-:W-:Y:S01]  /*2a500*/  STL.64 [R1+0x130], R20 ;  /* 0x0001301401007387 */ /* 0x000fe20000100a00 */
[----:B------:R-:W-:Y:S02]  /*2a510*/  STL.64 [R1+0x138], R22 ;  /* 0x0001381601007387 */ /* 0x000fe40000100a00 */
[----:B------:R3:W2:Y:S04]  /*2a520*/  LDSM.16.MT88.4 R20, [R2+0xa100] ;  /* 0x00a100000214783b */ /* 0x0006a80000004200 */
[----:B0-----:R-:W4:Y:S02]  /*2a530*/  LDL.64 R6, [R1+0xa8] ;  /* 0x0000a80001067983 */ /* 0x001f240000100a00 */
[----:B---3--:R-:W-:Y:S01]  /*2a540*/  IMAD.MOV.U32 R2, RZ, RZ, R18 ;  /* 0x000000ffff027224 */ /* 0x008fe200078e0012 */
[----:B-1----:R-:W-:Y:S01]  /*2a550*/  STL.64 [R1+0x26f8], R26 ;  /* 0x0026f81a01007387 */ /* 0x002fe20000100a00 */
[----:B------:R0:W-:Y:S03]  /*2a560*/  STL.64 [R1+0x26f0], R24 ;  /* 0x0026f01801007387 */ /* 0x0001e60000100a00 */
[----:B0-----:R-:W3:Y:S01]  /*2a570*/  LDL.LU R24, [R1+0xc90] ;  /* 0x000c900001187983 */ /* 0x001ee20000300800 */
[----:B------:R-:W3:Y:S02]  /*2a580*/  LDL.LU R25, [R1+0xc94] ;  /* 0x000c940001197983 */ /* 0x000ee40000300800 */
[----:B------:R-:W3:Y:S02]  /*2a590*/  LDL.LU R26, [R1+0xc98] ;  /* 0x000c9800011a7983 */ /* 0x000ee40000300800 */
[----:B------:R-:W3:Y:S01]  /*2a5a0*/  LDL.LU R27, [R1+0xc9c] ;  /* 0x000c9c00011b7983 */ /* 0x000ee20000300800 */
[----:B--2---:R-:W-:Y:S11]  /*2a5b0*/  HMMA.16816.F32.BF16 R12, R20, R18, R12 ;  /* 0x00000012140c723c */ /* 0x004ff6000004180c */
[----:B------:R-:W-:Y:S11]  /*2a5c0*/  @!UPT UIADD3 URZ, URZ, URZ, URZ ;  /* 0x0000003f3f3ff290 */ /* 0x000ff6000fffe03f */
[----:B------:R-:W-:Y:S01]  /*2a5d0*/  @!UPT UIADD3 URZ, URZ, URZ, URZ ;  /* 0x0000003f3f3ff290 */ /* 0x000fe2000fffe03f */
[----:B------:R-:W-:Y:S01]  /*2a5e0*/  STL.64 [R1+0xcb0], R12 ;  /* 0x000cb00c01007387 */ /* 0x000fe20000100a00 */
[----:B------:R0:W-:Y:S03]  /*2a5f0*/  STL.64 [R1+0xcb8], R14 ;  /* 0x000cb80e01007387 */ /* 0x0001e60000100a00 */
[----:B0-----:R-:W2:Y:S01]  /*2a600*/  LDL.LU.64 R14, [R1+0x2808] ;  /* 0x00280800010e7983 */ /* 0x001ea20000300a00 */
[----:B------:R-:W2:Y:S02]  /*2a610*/  LDL.LU.64 R12, [R1+0x2800] ;  /* 0x00280000010c7983 */ /* 0x000ea40000300a00 */
[----:B------:R-:W2:Y:S02]  /*2a620*/  LDL.LU.64 R18, [R1+0x27f8] ;  /* 0x0027f80001127983 */ /* 0x000ea40000300a00 */
[----:B------:R-:W2:Y:S01]  /*2a630*/  LDL.LU.64 R16, [R1+0x27f0] ;  /* 0x0027f00001107983 */ /* 0x000ea20000300a00 */
[----:B------:R-:W-:Y:S01]  /*2a640*/  STL [R1+0x270c], R0 ;  /* 0x00270c0001007387 */ /* 0x000fe20000100800 */
[----:B------:R-:W-:Y:S02]  /*2a650*/  STL [R1+0x2708], R2 ;  /* 0x0027080201007387 */ /* 0x000fe40000100800 */
[----:B----4-:R-:W-:-:S02]  /*2a660*/  IMAD.MOV.U32 R5, RZ, RZ, R7 ;  /* 0x000000ffff057224 */ /* 0x010fc400078e0007 */
[----:B------:R-:W-:Y:S01]  /*2a670*/  IMAD.MOV.U32 R8, RZ, RZ, R6 ;  /* 0x000000ffff087224 */ /* 0x000fe200078e0006 */
[C---:B--2---:R-:W-:Y:S11]  /*2a680*/  HMMA.16816.F32.BF16 R16, R20.reuse, R6, R16 ;  /* 0x000000061410723c */ /* 0x044ff60000041810 */
[----:B------:R-:W-:Y:S11]  /*2a690*/  @!UPT UIADD3 URZ, URZ, URZ, URZ ;  /* 0x0000003f3f3ff290 */ /* 0x000ff6000fffe03f */
[----:B------:R-:W-:Y:S01]  /*2a6a0*/  @!UPT UIADD3 URZ, URZ, URZ, URZ ;  /* 0x0000003f3f3ff290 */ /* 0x000fe2000fffe03f */
[----:B------:R-:W-:Y:S01]  /*2a6b0*/  STL.64 [R1+0xca0], R16 ;  /* 0x000ca01001007387 */ /* 0x000fe20000100a00 */
[----:B------:R0:W-:Y:S03]  /*2a6c0*/  STL.64 [R1+0xca8], R18 ;  /* 0x000ca81201007387 */ /* 0x0001e60000100a00 */
[----:B0-----:R-:W2:Y:S01]  /*2a6d0*/  LDL.LU.64 R18, [R1+0x27e8] ;  /* 0x0027e80001127983 */ /* 0x001ea20000300a00 */
[----:B------:R-:W-:Y:S02]  /*2a6e0*/  STL [R1+0x2714], R5 ;  /* 0x0027140501007387 */ /* 0x000fe40000100800 */
[----:B------:R-:W3:Y:S02]  /*2a6f0*/  LDL.64 R6, [R1+0x98] ;  /* 0x0000980001067983 */ /* 0x000ee40000100a00 */
[----:B------:R-:W-:Y:S01]  /*2a700*/  STL [R1+0x2710], R8 ;  /* 0x0027100801007387 */ /* 0x000fe20000100800 */
[C---:B---3--:R-:W-:Y:S01]  /*2a710*/  HMMA.16816.F32.BF16 R24, R20.reuse, R6, R24 ;  /* 0x000000061418723c */ /* 0x048fe20000041818 */
[----:B------:R-:W-:Y:S11]  /*2a720*/  IMAD.MOV.U32 R9, RZ, RZ, R7 ;  /* 0x000000ffff097224 */ /* 0x000ff600078e0007 */
[----:B------:R-:W-:Y:S11]  /*2a730*/  @!UPT UIADD3 URZ, URZ, URZ, URZ ;  /* 0x0000003f3f3ff290 */ /* 0x000ff6000fffe03f */
[----:B------:R0:W-:Y:S02]  /*2a740*/  STL.64 [R1+0xc90], R24 ;  /* 0x000c901801007387 */ /* 0x0001e40000100a00 */
[----:B0-----:R-:W-:Y:S02]  /*2a750*/  IMAD.MOV.U32 R24, RZ, RZ, R6 ;  /* 0x000000ffff187224 */ /* 0x001fe400078e0006 */
[----:B--2---:R-:W-:Y:S01]  /*2a760*/  HMMA.16816.F32.BF16 R4, R20, R18, R12 ;  /* 0x000000121404723c */ /* 0x004fe2000004180c */
[----:B------:R0:W-:Y:S01]  /*2a770*/  STL.64 [R1+0xc98], R26 ;  /* 0x000c981a01007387 */ /* 0x0001e20000100a00 */
[----:B------:R1:W-:Y:S02]  /*2a780*/  STL [R1+0x271c], R9 ;  /* 0x00271c0901007387 */ /* 0x0003e40000100800 */
[----:B------:R2:W-:Y:S02]  /*2a790*/  STL.64 [R1+0x27a8], R10 ;  /* 0x0027a80a01007387 */ /* 0x0005e40000100a00 */
[----:B------:R-:W-:Y:S02]  /*2a7a0*/  STL [R1+0x2718], R24 ;  /* 0x0027181801007387 */ /* 0x000fe40000100800 */
[----:B------:R-:W-:-:S02]  /*2a7b0*/  IMAD.MOV.U32 R25, RZ, RZ, R19 ;  /* 0x000000ffff197224 */ /* 0x000fc400078e0013 */
[----:B0-----:R-:W-:Y:S11]  /*2a7c0*/  IMAD.MOV.U32 R26, RZ, RZ, R18 ;  /* 0x000000ffff1a7224 */ /* 0x001ff600078e0012 */
[----:B------:R-:W-:Y:S02]  /*2a7d0*/  @!UPT UIADD3 URZ, URZ, URZ, URZ ;  /* 0x0000003f3f3ff290 */ /* 0x000fe4000fffe03f */
[----:B------:R0:W-:Y:S01]  /*2a7e0*/  STL.64 [R1+0xc80], R4 ;  /* 0x000c800401007387 */ /* 0x0001e20000100a00 */
[----:B------:R3:W-:Y:S02]  /*2a7f0*/  STL.64 [R1+0xc88], R6 ;  /* 0x000c880601007387 */ /* 0x0007e40000100a00 */
[----:B------:R-:W4:Y:S02]  /*2a800*/  LDL.LU R12, [R1+0xbf0] ;  /* 0x000bf000010c7983 */ /* 0x000f240000300800 */
[----:B------:R-:W4:Y:S01]  /*2a810*/  LDL.LU R13, [R1+0xbf4] ;  /* 0x000bf400010d7983 */ /* 0x000f220000300800 */
[----:B------:R-:W4:Y:S01]  /*2a820*/  LDL.LU R14, [R1+0xbf8] ;  /* 0x000bf800010e7983 */ /* 0x000f220000300800 */
[----:B------:R-:W4:Y:S02]  /*2a830*/  LDL.LU R15, [R1+0xbfc] ;  /* 0x000bfc00010f7983 */ /* 0x000f240000300800 */
[----:B------:R-:W4:Y:S02]  /*2a840*/  LDL.LU R16, [R1+0xc10] ;  /* 0x000c100001107983 */ /* 0x000f240000300800 */
[----:B------:R-:W4:Y:S01]  /*2a850*/  LDL.LU R17, [R1+0xc14] ;  /* 0x000c140001117983 */ /* 0x000f220000300800 */
[----:B------:R-:W4:Y:S01]  /*2a860*/  LDL.LU R18, [R1+0xc18] ;  /* 0x000c180001127983 */ /* 0x000f220000300800 */
[----:B------:R-:W4:Y:S02]  /*2a870*/  LDL.LU R19, [R1+0xc1c] ;  /* 0x000c1c0001137983 */ /* 0x000f240000300800 */
[----:B------:R-:W4:Y:S02]  /*2a880*/  LDL.LU R8, [R1+0xc40] ;  /* 0x000c400001087983 */ /* 0x000f240000300800 */
[----:B-1----:R-:W4:Y:S01]  /*2a890*/  LDL.LU R9, [R1+0xc44] ;  /* 0x000c440001097983 */ /* 0x002f220000300800 */
[----:B--2---:R-:W2:Y:S01]  /*2a8a0*/  LDL.LU R10, [R1+0xc48] ;  /* 0x000c4800010a7983 */ /* 0x004ea20000300800 */
[----:B------:R-:W2:Y:S02]  /*2a8b0*/  LDL.LU R11, [R1+0xc4c] ;  /* 0x000c4c00010b7983 */ /* 0x000ea40000300800 */
[----:B0-----:R-:W2:Y:S02]  /*2a8c0*/  LDL.LU R4, [R1+0xc60] ;  /* 0x000c600001047983 */ /* 0x001ea40000300800 */
[----:B------:R-:W2:Y:S01]  /*2a8d0*/  LDL.LU R5, [R1+0xc64] ;  /* 0x000c640001057983 */ /* 0x000ea20000300800 */
[----:B---3--:R-:W3:Y:S01]  /*2a8e0*/  LDL.LU R6, [R1+0xc68] ;  /* 0x000c680001067983 */ /* 0x008ee20000300800 */
[----:B------:R-:W3:Y:S03]  /*2a8f0*/  LDL.LU R7, [R1+0xc6c] ;  /* 0x000c6c0001077983 */ /* 0x000ee60000300800 */
[----:B---3--:R0:W-:Y:S01]  /*2a900*/  STL.64 [R1+0x27d8], R6 ;  /* 0x0027d80601007387 */ /* 0x0081e20000100a00 */
[----:B--2---:R-:W-:Y:S03]  /*2a910*/  STL.64 [R1+0x27d0], R4 ;  /* 0x0027d00401007387 */ /* 0x004fe60000100a00 */
[----:B0-----:R-:W2:Y:S01]  /*2a920*/  LDL.64 R6, [R1+0x78] ;  /* 0x0000780001067983 */ /* 0x001ea20000100a00 */
[----:B------:R0:W-:Y:S02]  /*2a930*/  STL.64 [R1+0x27b8], R10 ;  /* 0x0027b80a01007387 */ /* 0x0001e40000100a00 */
[----:B----4-:R-:W-:Y:S01]  /*2a940*/  STL.64 [R1+0x27b0], R8 ;  /* 0x0027b00801007387 */ /* 0x010fe20000100a00 */
[----:B0-----:R-:W3:Y:S04]  /*2a950*/  LDL.64 R10, [R1+0x58] ;  /* 0x00005800010a7983 */ /* 0x001ee80000100a00 */
[----:B---3--:R0:W-:Y:S04]  /*2a960*/  STL.64 [R1+0x27c8], R10 ;  /* 0x0027c80a01007387 */ /* 0x0081e80000100a00 */
[----:B0-----:R-:W3:Y:S04]  /*2a970*/  LDL.64 R10, [R1+0x68] ;  /* 0x00006800010a7983 */ /* 0x001ee80000100a00 */
[----:B---3--:R0:W-:Y:S01]  /*2a980*/  STL.64 [R1+0x27e0], R10 ;  /* 0x0027e00a01007387 */ /* 0x0081e20000100a00 */
[----:B------:R-:W2:Y:S02]  /*2a990*/  LDL.LU R8, [R1+0xc70] ;  /* 0x000c700001087983 */ /* 0x000ea40000300800 */
[----:B------:R-:W2:Y:S01]  /*2a9a0*/  LDL.LU R9, [R1+0xc74] ;  /* 0x000c740001097983 */ /* 0x000ea20000300800 */
[----:B0-----:R-:W2:Y:S01]  /*2a9b0*/  LDL.LU R10, [R1+0xc78] ;  /* 0x000c7800010a7983 */ /* 0x001ea20000300800 */
[----:B------:R-:W2:Y:S02]  /*2a9c0*/  LDL.LU R11, [R1+0xc7c] ;  /* 0x000c7c00010b7983 */ /* 0x000ea40000300800 */
[----:B------:R0:W-:Y:S02]  /*2a9d0*/  STL.64 [R1+0x2778], R18 ;  /* 0x0027781201007387 */ /* 0x0001e40000100a00 */
[----:B------:R-:W-:Y:S01]  /*2a9e0*/  STL.64 [R1+0x2770], R16 ;  /* 0x0027701001007387 */ /* 0x000fe20000100a00 */
[----:B0-----:R-:W3:Y:S04]  /*2a9f0*/  LDL.64 R18, [R1+0x28] ;  /* 0x0000280001127983 */ /* 0x001ee80000100a00 */
[----:B---3--:R0:W-:Y:S04]  /*2aa00*/  STL.64 [R1+0x2788], R18 ;  /* 0x0027881201007387 */ /* 0x0081e80000100a00 */
[----:B0-----:R-:W3:Y:S04]  /*2aa10*/  LDL.64 R18, [R1+0x38] ;  /* 0x0000380001127983 */ /* 0x001ee80000100a00 */
[----:B---3--:R0:W-:Y:S04]  /*2aa20*/  STL.64 [R1+0x27a0], R18 ;  /* 0x0027a01201007387 */ /* 0x0081e80000100a00 */
[----:B0-----:R-:W3:Y:S04]  /*2aa30*/  LDL.64 R18, [R1+0x48] ;  /* 0x0000480001127983 */ /* 0x001ee80000100a00 */
[----:B---3--:R0:W-:Y:S01]  /*2aa40*/  STL.64 [R1+0x27c0], R18 ;  /* 0x0027c01201007387 */ /* 0x0081e20000100a00 */
[----:B------:R-:W3:Y:S02]  /*2aa50*/  LDL.LU R16, [R1+0xc50] ;  /* 0x000c500001107983 */ /* 0x000ee40000300800 */
[----:B------:R-:W3:Y:S01]  /*2aa60*/  LDL.LU R17, [R1+0xc54] ;  /* 0x000c540001117983 */ /* 0x000ee20000300800 */
[----:B0-----:R-:W3:Y:S01]  /*2aa70*/  LDL.LU R18, [R1+0xc58] ;  /* 0x000c580001127983 */ /* 0x001ee20000300800 */
[----:B------:R-:W3:Y:S02]  /*2aa80*/  LDL.LU R19, [R1+0xc5c] ;  /* 0x000c5c0001137983 */ /* 0x000ee40000300800 */
[----:B------:R0:W-:Y:S02]  /*2aa90*/  STL.64 [R1+0x2748], R14 ;  /* 0x0027480e01007387 */ /* 0x0001e40000100a00 */
[----:B------:R-:W-:Y:S01]  /*2aaa0*/  STL.64 [R1+0x2740], R12 ;  /* 0x0027400c01007387 */ /* 0x000fe20000100a00 */
[----:B0-----:R-:W4:Y:S04]  /*2aab0*/  LDL.64 R14, [R1+0x8] ;  /* 0x00000800010e7983 */ /* 0x001f280000100a00 */
[----:B----4-:R0:W-:Y:S04]  /*2aac0*/  STL.64 [R1+0x2760], R14 ;  /* 0x0027600e01007387 */ /* 0x0101e80000100a00 */
[----:B0-----:R-:W4:Y:S01]  /*2aad0*/  LDL.64 R14, [R1+0x18] ;  /* 0x00001800010e7983 */ /* 0x001f220000100a00 */
[----:B--2---:R-:W-:Y:S03]  /*2aae0*/  HMMA.16816.F32.BF16 R8, R20, R6, R8 ;  /* 0x000000061408723c */ /* 0x004fe60000041808 */
[----:B----4-:R0:W-:Y:S01]  /*2aaf0*/  STL.64 [R1+0x2780], R14 ;  /* 0x0027800e01007387 */ /* 0x0101e20000100a00 */
[----:B------:R-:W2:Y:S02]  /*2ab00*/  LDL.LU R12, [R1+0xc20] ;  /* 0x000c2000010c7983 */ /* 0x000ea40000300800 */
[----:B------:R-:W2:Y:S01]  /*2ab10*/  LDL.LU R13, [R1+0xc24] ;  /* 0x000c2400010d7983 */ /* 0x000ea20000300800 */
[----:B0-----:R-:W4:Y:S01]  /*2ab20*/  LDL.LU R14, [R1+0xc28] ;  /* 0x000c2800010e7983 */ /* 0x001f220000300800 */
[----:B------:R-:W4:Y:S02]  /*2ab30*/  LDL.LU R15, [R1+0xc2c] ;  /* 0x000c2c00010f7983 */ /* 0x000f240000300800 */
[----:B------:R-:W-:-:S02]  /*2ab40*/  IMAD.MOV.U32 R28, RZ, RZ, R6 ;  /* 0x000000ffff1c7224 */ /* 0x000fc400078e0006 */
[----:B------:R-:W-:Y:S01]  /*2ab50*/  IMAD.MOV.U32 R27, RZ, RZ, R7 ;  /* 0x000000ffff1b7224 */ /* 0x000fe200078e0007 */
[----:B----4-:R-:W-:Y:S01]  /*2ab60*/  STL.64 [R1+0x2798], R14 ;  /* 0x0027980e01007387 */ /* 0x010fe20000100a00 */
[----:B--2---:R0:W-:Y:S03]  /*2ab70*/  STL.64 [R1+0x2790], R12 ;  /* 0x0027900c01007387 */ /* 0x0041e60000100a00 */
[----:B0-----:R-:W2:Y:S01]  /*2ab80*/  LDL.LU R12, [R1+0xc30] ;  /* 0x000c3000010c7983 */ /* 0x001ea20000300800 */
[----:B------:R-:W2:Y:S02]  /*2ab90*/  LDL.LU R13, [R1+0xc34] ;  /* 0x000c3400010d7983 */ /* 0x000ea40000300800 */
[----:B------:R-:W2:Y:S02]  /*2aba0*/  LDL.LU R14, [R1+0xc38] ;  /* 0x000c3800010e7983 */ /* 0x000ea40000300800 */
[----:B------:R-:W2:Y:S01]  /*2abb0*/  LDL.LU R15, [R1+0xc3c] ;  /* 0x000c3c00010f7983 */ /* 0x000ea20000300800 */
[----:B------:R-:W-:Y:S01]  /*2abc0*/  STL [R1+0x2720], R26 ;  /* 0x0027201a01007387 */ /* 0x000fe20000100800 */
[----:B------:R-:W-:Y:S02]  /*2abd0*/  STL.64 [R1+0xc70], R8 ;  /* 0x000c700801007387 */ /* 0x000fe40000100a00 */
[----:B------:R0:W-:Y:S02]  /*2abe0*/  STL.64 [R1+0xc78], R10 ;  /* 0x000c780a01007387 */ /* 0x0001e40000100a00 */
[----:B0-----:R-:W4:Y:S01]  /*2abf0*/  LDL.LU.64 R10, [R1+0x27e0] ;  /* 0x0027e000010a7983 */ /* 0x001f220000300a00 */
[----:B------:R-:W4:Y:S02]  /*2ac00*/  LDL.LU.64 R6, [R1+0x27d8] ;  /* 0x0027d80001067983 */ /* 0x000f240000300a00 */
[----:B------:R-:W4:Y:S02]  /*2ac10*/  LDL.LU.64 R4, [R1+0x27d0] ;  /* 0x0027d00001047983 */ /* 0x000f240000300a00 */
[C---:B----4-:R-:W-:Y:S01]  /*2ac20*/  HMMA.16816.F32.BF16 R4, R20.reuse, R10, R4 ;  /* 0x0000000a1404723c */ /* 0x050fe20000041804 */
[----:B------:R-:W-:Y:S11]  /*2ac30*/  IMAD.MOV.U32 R29, RZ, RZ, R11 ;  /* 0x000000ffff1d7224 */ /* 0x000ff600078e000b */
[----:B------:R-:W-:Y:S11]  /*2ac40*/  @!UPT UIADD3 URZ, URZ, URZ, URZ ;  /* 0x0000003f3f3ff290 */ /* 0x000ff6000fffe03f */
[----:B------:R-:W-:Y:S01]  /*2ac50*/  STL.64 [R1+0xc60], R4 ;  /* 0x000c600401007387 */ /* 0x000fe20000100a00 */
[----:B------:R0:W-:Y:S02]  /*2ac60*/  STL.64 [R1+0xc68], R6 ;  /* 0x000c680601007387 */ /* 0x0001e40000100a00 */
[----:B0-----:R-:W-:Y:S02]  /*2ac70*/  IMAD.MOV.U32 R7, RZ, RZ, R10 ;  /* 0x000000ffff077224 */ /* 0x001fe400078e000a */
[----:B------:R-:W3:Y:S02]  /*2ac80*/  LDL.LU.64 R10, [R1+0x27c8] ;  /* 0x0027c800010a7983 */ /* 0x000ee40000300a00 */
[C---:B---3--:R-:W-:Y:S01]  /*2ac90*/  HMMA.16816.F32.BF16 R16, R20.reuse, R10, R16 ;  /* 0x0000000a1410723c */ /* 0x048fe20000041810 */
[----:B------:R-:W-:Y:S02]  /*2aca0*/  IMAD.MOV.U32 R2, RZ, RZ, R10 ;  /* 0x000000ffff027224 */ /* 0x000fe400078e000a */
[----:B------:R-:W-:Y:S11]  /*2acb0*/  IMAD.MOV.U32 R6, RZ, RZ, R11 ;  /* 0x000000ffff067224 */ /* 0x000ff600078e000b */
[----:B------:R-:W-:Y:S09]  /*2acc0*/  @!UPT UIADD3 URZ, URZ, URZ, URZ ;  /* 0x0000003f3f3ff290 */ /* 0x000ff2000fffe03f */
[----:B------:R-:W-:Y:S01]  /*2acd0*/  STL.64 [R1+0xc50], R16 ;  /* 0x000c501001007387 */ /* 0x000fe20000100a00 */
[----:B------:R0:W-:Y:S03]  /*2ace0*/  STL.64 [R1+0xc58], R18 ;  /* 0x000c581201007387 */ /* 0x0001e60000100a00 */
[----:B0-----:R-:W3:Y:S01]  /*2acf0*/  LDL.LU.64 R18, [R1+0x27c0] ;  /* 0x0027c00001127983 */ /* 0x001ee20000300a00 */
[----:B------:R-:W3:Y:S02]  /*2ad00*/  LDL.LU.64 R10, [R1+0x27b8] ;  /* 0x0027b800010a7983 */ /* 0x000ee40000300a00 */
[----:B------:R-:W3:Y:S02]  /*2ad10*/  LDL.LU.64 R8, [R1+0x27b0] ;  /* 0x0027b00001087983 */ /* 0x000ee40000300a00 */
[C---:B---3--:R-:W-:Y:S01]  /*2ad20*/  HMMA.16816.F32.BF16 R8, R20.reuse, R18, R8 ;  /* 0x000000121408723c */ /* 0x048fe20000041808 */
[----:B------:R-:W-:Y:S11]  /*2ad30*/  IMAD.MOV.U32 R0, RZ, RZ, R19 ;  /* 0x000000ffff007224 */ /* 0x000ff600078e0013 */
[----:B------:R-:W-:Y:S11]  /*2ad40*/  @!UPT UIADD3 URZ, URZ, URZ, URZ ;  /* 0x0000003f3f3ff290 */ /* 0x000ff6000fffe03f */
[----:B------:R0:W-:Y:S01]  /*2ad50*/  STL.64 [R1+0xc40], R8 ;  /* 0x000c400801007387 */ /* 0x0001e20000100a00 */
[----:B------:R1:W-:Y:S02]  /*2ad60*/  STL.64 [R1+0xc48], R10 ;  /* 0x000c480a01007387 */ /* 0x0003e40000100a00 */
[----:B0-----:R-:W-:Y:S01]  /*2ad70*/  IMAD.MOV.U32 R8, RZ, RZ, R18 ;  /* 0x000000ffff087224 */ /* 0x001fe200078e0012 */
[----:B-1----:R-:W3:Y:S01]  /*2ad80*/  LDL.LU.64 R10, [R1+0x27a8] ;  /* 0x0027a800010a7983 */ /* 0x002ee20000300a00 */
[----:B------:R-:W2:Y:S02]  /*2ad90*/  LDL.LU.64 R18, [R1+0x27a0] ;  /* 0x0027a00001127983 */ /* 0x000ea40000300a00 */
[----:B--2---:R-:W-:Y:S01]  /*2ada0*/  HMMA.16816.F32.BF16 R12, R20, R18, R12 ;  /* 0x00000012140c723c */ /* 0x004fe2000004180c */
[----:B---3--:R-:W-:Y:S01]  /*2adb0*/  STL.64 [R1+0x2758], R10 ;  /* 0x0027580a01007387 */ /* 0x008fe20000100a00 */
[----:B------:R0:W-:Y:S02]  /*2adc0*/  STL [R1+0x2750], R8 ;  /* 0x0027500801007387 */ /* 0x0001e40000100800 */
[----:B------:R-:W-:-:S02]  /*2add0*/  IMAD.MOV.U32 R24, RZ, RZ, R18 ;  /* 0x000000ffff187224 */ /* 0x000fc400078e0012 */
[----:B------:R-:W-:Y:S01]  /*2ade0*/  IMAD.MOV.U32 R5, RZ, RZ, R19 ;  /* 0x000000ffff057224 */ /* 0x000fe200078e0013 */
[----:B0-----:R-:W2:Y:S01]  /*2adf0*/  LDL.LU R8, [R1+0xc00] ;  /* 0x000c000001087983 */ /* 0x001ea20000300800 */
[----:B------:R-:W2:Y:S02]  /*2ae00*/  LDL.LU R9, [R1+0xc04] ;  /* 0x000c040001097983 */ /* 0x000ea40000300800 */
[----:B------:R-:W2:Y:S02]  /*2ae10*/  LDL.LU R10, [R1+0xc08] ;  /* 0x000c0800010a7983 */ /* 0x000ea40000300800 */
[----:B------:R-:W2:Y:S11]  /*2ae20*/  LDL.LU R11, [R1+0xc0c] ;  /* 0x000c0c00010b7983 */ /* 0x000eb60000300800 */
[----:B------:R-:W-:Y:S01]  /*2ae30*/  STL.64 [R1+0xc30], R12 ;  /* 0x000c300c01007387 */ /* 0x000fe20000100a00 */
[----:B------:R0:W-:Y:S03]  /*2ae40*/  STL.64 [R1+0xc38], R14 ;  /* 0x000c380e01007387 */ /* 0x0001e60000100a00 */
[----:B0-----:R-:W3:Y:S01]  /*2ae50*/  LDL.LU.64 R14, [R1+0x2798] ;  /* 0x00279800010e7983 */ /* 0x001ee20000300a00 */
[----:B------:R-:W3:Y:S02]  /*2ae60*/  LDL.LU.64 R12, [R1+0x2790] ;  /* 0x00279000010c7983 */ /* 0x000ee40000300a00 */
[----:B------:R-:W3:Y:S02]  /*2ae70*/  LDL.LU.64 R18, [R1+0x2788] ;  /* 0x0027880001127983 */ /* 0x000ee40000300a00 */
[----:B---3--:R-:W-:Y:S01]  /*2ae80*/  HMMA.16816.F32.BF16 R12, R20, R18, R12 ;  /* 0x00000012140c723c */ /* 0x008fe2000004180c */
[----:B------:R-:W-:-:S02]  /*2ae90*/  IMAD.MOV.U32 R4, RZ, RZ, R18 ;  /* 0x000000ffff047224 */ /* 0x000fc400078e0012 */
[----:B------:R-:W-:Y:S11]  /*2aea0*/  IMAD.MOV.U32 R3, RZ, RZ, R19 ;  /* 0x000000ffff037224 */ /* 0x000ff600078e0013 */
[----:B------:R-:W-:Y:S09]  /*2aeb0*/  @!UPT UIADD3 URZ, URZ, URZ, URZ ;  /* 0x0000003f3f3ff290 */ /* 0x000ff2000fffe03f */
[----:B------:R-:W-:Y:S01]  /*2aec0*/  STL.64 [R1+0xc20], R12 ;  /* 0x000c200c01007387 */ /* 0x000fe20000100a00 */
[----:B------:R0:W-:Y:S03]  /*2aed0*/  STL.64 [R1+0xc28], R14 ;  /* 0x000c280e01007387 */ /* 0x0001e60000100a00 */
[----:B0-----:R-:W3:Y:S01]  /*2aee0*/  LDL.LU.64 R14, [R1+0x2780] ;  /* 0x00278000010e7983 */ /* 0x001ee20000300a00 */
[----:B------:R-:W3:Y:S02]  /*2aef0*/  LDL.LU.64 R18, [R1+0x2778] ;  /* 0x0027780001127983 */ /* 0x000ee40000300a00 */
[----:B------:R-:W3:Y:S02]  /*2af00*/  LDL.LU.64 R16, [R1+0x2770] ;  /* 0x0027700001107983 */ /* 0x000ee40000300a00 */
[----:B------:R-:W-:Y:S01]  /*2af10*/  STL.64 [R1+0x2730], R6 ;  /* 0x0027300601007387 */ /* 0x000fe20000100a00 */
[----:B------:R0:W-:Y:S04]  /*2af20*/  STL.64 [R1+0x2728], R4 ;  /* 0x0027280401007387 */ /* 0x0001e80000100a00 */
[----:B0-----:R-:W4:Y:S01]  /*2af30*/  LDL.LU R4, [R1+0xbe0] ;  /* 0x000be00001047983 */ /* 0x001f220000300800 */
[----:B------:R-:W4:Y:S02]  /*2af40*/  LDL.LU R5, [R1+0xbe4] ;  /* 0x000be40001057983 */ /* 0x000f240000300800 */
[----:B------:R-:W4:Y:S02]  /*2af50*/  LDL.LU R6, [R1+0xbe8] ;  /* 0x000be80001067983 */ /* 0x000f240000300800 */
[----:B------:R-:W4:Y:S01]  /*2af60*/  LDL.LU R7, [R1+0xbec] ;  /* 0x000bec0001077983 */ /* 0x000f220000300800 */
[C---:B---3--:R-:W-:Y:S11]  /*2af70*/  HMMA.16816.F32.BF16 R16, R20.reuse, R14, R16 ;  /* 0x0000000e1410723c */ /* 0x048ff60000041810 */
[----:B------:R-:W-:Y:S11]  /*2af80*/  @!UPT UIADD3 URZ, URZ, URZ, URZ ;  /* 0x0000003f3f3ff290 */ /* 0x000ff6000fffe03f */
[----:B------:R-:W-:Y:S01]  /*2af90*/  @!UPT UIADD3 URZ, URZ, URZ, URZ ;  /* 0x0000003f3f3ff290 */ /* 0x000fe2000fffe03f */
[----:B------:R0:W-:Y:S01]  /*2afa0*/  STL.64 [R1+0xc10], R16 ;  /* 0x000c101001007387 */ /* 0x0001e20000100a00 */
        /* <DEDUP_REMOVED lines=12> */
[----:B------:R-:W2:Y:S02]  /*2b070*/  LDL.LU R8, [R1+0x2750] ;  /* 0x0027500001087983 */ /* 0x000ea40000300800 */
[----:B------:R-:W3:Y:S02]  /*2b080*/  LDL.LU.64 R14, [R1+0x2748] ;  /* 0x00274800010e7983 */ /* 0x000ee40000300a00 */
[----:B------:R-:W3:Y:S02]  /*2b090*/  LDL.LU.64 R12, [R1+0x2740] ;  /* 0x00274000010c7983 */ /* 0x000ee40000300a00 */
[C---:B---3--:R-:W-:Y:S11]  /*2b0a0*/  HMMA.16816.F32.BF16 R12, R20.reuse, R18, R12 ;  /* 0x00000012140c723c */ /* 0x048ff6000004180c */
[----:B------:R-:W-:Y:S11]  /*2b0b0*/  @!UPT UIADD3 URZ, URZ, URZ, URZ ;  /* 0x0000003f3f3ff290 */ /* 0x000ff6000fffe03f */
[----:B------:R-:W-:Y:S01]  /*2b0c0*/  @!UPT UIADD3 URZ, URZ, URZ, URZ ;  /* 0x0000003f3f3ff290 */ /* 0x000fe2000fffe03f */
[----:B------:R-:W-:Y:S01]  /*2b0d0*/  STL.64 [R1+0xbf0], R12 ;  /* 0x000bf00c01007387 */ /* 0x000fe20000100a00 */
[----:B------:R0:W-:Y:S03]  /*2b0e0*/  STL.64 [R1+0xbf8], R14 ;  /* 0x000bf80e01007387 */ /* 0x0001e60000100a00 */
[----:B0-----:R-:W4:Y:S01]  /*2b0f0*/  LDL.LU.64 R14, [R1+0x2738] ;  /* 0x00273800010e7983 */ /* 0x001f220000300a00 */
[----:B------:R-:W-:Y:S01]  /*2b100*/  STL.64 [R1+0x2620], R18 ;  /* 0x0026201201007387 */ /* 0x000fe20000100a00 */
[C---:B----4-:R-:W-:Y:S11]  /*2b110*/  HMMA.16816.F32.BF16 R4, R20.reuse, R14, R4 ;  /* 0x0000000e1404723c */ /* 0x050ff60000041804 */
[----:B------:R-:W-:Y:S11]  /*2b120*/  @!UPT UIADD3 URZ, URZ, URZ, URZ ;  /* 0x0000003f3f3ff290 */ /* 0x000ff6000fffe03f */
[----:B------:R-:W-:Y:S01]  /*2b130*/  @!UPT UIADD3 URZ, URZ, URZ, URZ ;  /* 0x0000003f3f3ff290 */ /* 0x000fe2000fffe03f */
[----:B------:R-:W-:Y:S01]  /*2b140*/  STL.64 [R1+0xbe0], R4 ;  /* 0x000be00401007387 */ /* 0x000fe20000100a00 */
[----:B------:R0:W-:Y:S03]  /*2b150*/  STL.64 [R1+0xbe8], R6 ;  /* 0x000be80601007387 */ /* 0x0001e60000100a00 */
[----:B0-----:R-:W3:Y:S01]  /*2b160*/  LDL.LU.64 R6, [R1+0x2730] ;  /* 0x0027300001067983 */ /* 0x001ee20000300a00 */
[----:B------:R-:W4:Y:S02]  /*2b170*/  LDL.LU.64 R4, [R1+0x2728] ;  /* 0x0027280001047983 */ /* 0x000f240000300a00 */
[----:B------:R0:W-:Y:S02]  /*2b180*/  STL.64 [R1+0x25e0], R14 ;  /* 0x0025e00e01007387 */ /* 0x0001e40000100a00 */
[----:B------:R-:W2:Y:S01]  /*2b190*/  LDL.LU R12, [R1+0xbd0] ;  /* 0x000bd000010c7983 */ /* 0x000ea20000300800 */
[----:B------:R-:W2:Y:S04]  /*2b1a0*/  LDL.LU R13, [R1+0xbd4] ;  /* 0x000bd400010d7983 */ /* 0x000ea80000300800 */
[----:B0-----:R-:W2:Y:S01]  /*2b1b0*/  LDL.LU R14, [R1+0xbd8] ;  /* 0x000bd800010e7983 */ /* 0x001ea20000300800 */
[----:B------:R-:W2:Y:S02]  /*2b1c0*/  LDL.LU R15, [R1+0xbdc] ;  /* 0x000bdc00010f7983 */ /* 0x000ea40000300800 */
[----:B--2---:R-:W-:Y:S11]  /*2b1d0*/  HMMA.16816.F32.BF16 R12, R20, R10, R12 ;  /* 0x0000000a140c723c */ /* 0x004ff6000004180c */
[----:B------:R-:W-:Y:S11]  /*2b1e0*/  @!UPT UIADD3 URZ, URZ, URZ, URZ ;  /* 0x0000003f3f3ff290 */ /* 0x000ff6000fffe03f */
[----:B------:R-:W-:Y:S01]  /*2b1f0*/  @!UPT UIADD3 URZ, URZ, URZ, URZ ;  /* 0x0000003f3f3ff290 */ /* 0x000fe2000fffe03f */
[----:B------:R0:W-:Y:S01]  /*2b200*/  STL.64 [R1+0xbd0], R12 ;  /* 0x000bd00c01007387 */ /* 0x0001e20000100a00 */
[----:B------:R1:W-:Y:S03]  /*2b210*/  STL.64 [R1+0xbd8], R14 ;  /* 0x000bd80e01007387 */ /* 0x0003e60000100a00 */
[----:B0-----:R-:W2:Y:S01]  /*2b220*/  LDL.LU R12, [R1+0x430] ;  /* 0x00043000010c7983 */ /* 0x001ea20000300800 */
[----:B------:R-:W2:Y:S02]  /*2b230*/  LDL.LU R13, [R1+0x434] ;  /* 0x00043400010d7983 */ /* 0x000ea40000300800 */
[----:B-1----:R-:W2:Y:S02]  /*2b240*/  LDL.LU R14, [R1+0x438] ;  /* 0x00043800010e7983 */ /* 0x002ea40000300800 */
[----:B------:R-:W2:Y:S02]  /*2b250*/  LDL.LU R15, [R1+0x43c] ;  /* 0x00043c00010f7983 */ /* 0x000ea40000300800 */
[----:B--2---:R0:W-:Y:S01]  /*2b260*/  STL.64 [R1+0x25f0], R14 ;  /* 0x0025f00e01007387 */ /* 0x0041e20000100a00 */
[----:B------:R-:W-:Y:S02]  /*2b270*/  STL.64 [R1+0x25e8], R12 ;  /* 0x0025e80c01007387 */ /* 0x000fe40000100a00 */
[----:B0-----:R-:W-:-:S02]  /*2b280*/  IMAD.MOV.U32 R14, RZ, RZ, R26 ;  /* 0x000000ffff0e7224 */ /* 0x001fc400078e001a */
[----:B------:R-:W-:Y:S01]  /*2b290*/  IMAD.MOV.U32 R15, RZ, RZ, R9 ;  /* 0x000000ffff0f7224 */ /* 0x000fe200078e0009 */
[----:B------:R-:W2:Y:S01]  /*2b2a0*/  LDL.LU R26, [R1+0x2720] ;  /* 0x00272000011a7983 */ /* 0x000ea20000300800 */
[----:B------:R-:W2:Y:S03]  /*2b2b0*/  LDL.LU R9, [R1+0x271c] ;  /* 0x00271c0001097983 */ /* 0x000ea60000300800 */
[----:B------:R0:W-:Y:S02]  /*2b2c0*/  STL.64 [R1+0x2608], R14 ;  /* 0x0026080e01007387 */ /* 0x0001e40000100a00 */
[----:B0-----:R-:W-:Y:S02]  /*2b2d0*/  IMAD.MOV.U32 R14, RZ, RZ, R17 ;  /* 0x000000ffff0e7224 */ /* 0x001fe400078e0011 */
[----:B------:R-:W-:-:S05]  /*2b2e0*/  IMAD.MOV.U32 R15, RZ, RZ, R16 ;  /* 0x000000ffff0f7224 */ /* 0x000fca00078e0010 */
[----:B------:R0:W-:Y:S01]  /*2b2f0*/  STL.64 [R1+0x2628], R14 ;  /* 0x0026280e01007387 */ /* 0x0001e20000100a00 */
[----:B------:R-:W2:Y:S02]  /*2b300*/  LDL.LU R16, [R1+0x460] ;  /* 0x0004600001107983 */ /* 0x000ea40000300800 */
[----:B------:R-:W2:Y:S02]  /*2b310*/  LDL.LU R17, [R1+0x464] ;  /* 0x0004640001117983 */ /* 0x000ea40000300800 */
[----:B------:R-:W2:Y:S01]  /*2b320*/  LDL.LU R18, [R1+0x468] ;  /* 0x0004680001127983 */ /* 0x000ea20000300800 */
[----:B------:R-:W2:Y:S01]  /*2b330*/  LDL.LU R19, [R1+0x46c] ;  /* 0x00046c0001137983 */ /* 0x000ea20000300800 */
[----:B0-----:R-:W-:Y:S02]  /*2b340*/  IMAD.MOV.U32 R14, RZ, RZ, R24 ;  /* 0x000000ffff0e7224 */ /* 0x001fe400078e0018 */
[----:B----4-:R-:W-:Y:S01]  /*2b350*/  IMAD.MOV.U32 R15, RZ, RZ, R5 ;  /* 0x000000ffff0f7224 */ /* 0x010fe200078e0005 */
[----:B--2---:R-:W-:Y:S01]  /*2b360*/  STL.64 [R1+0x2638], R18 ;  /* 0x0026381201007387 */ /* 0x004fe20000100a00 */
[----:B------:R0:W-:Y:S02]  /*2b370*/  STL.64 [R1+0x2630], R16 ;  /* 0x0026301001007387 */ /* 0x0001e40000100a00 */
[----:B------:R-:W2:Y:S02]  /*2b380*/  LDL.LU R24, [R1+0x2718] ;  /* 0x0027180001187983 */ /* 0x000ea40000300800 */
[----:B------:R-:W4:Y:S01]  /*2b390*/  LDL.LU R5, [R1+0x2714] ;  /* 0x0027140001057983 */ /* 0x000f220000300800 */
[----:B------:R1:W-:Y:S04]  /*2b3a0*/  STL.64 [R1+0x2640], R14 ;  /* 0x0026400e01007387 */ /* 0x0003e80000100a00 */
[----:B0-----:R-:W2:Y:S01]  /*2b3b0*/  LDL.LU R16, [R1+0x470] ;  /* 0x0004700001107983 */ /* 0x001ea20000300800 */
[----:B------:R-:W2:Y:S02]  /*2b3c0*/  LDL.LU R17, [R1+0x474] ;  /* 0x0004740001117983 */ /* 0x000ea40000300800 */
[----:B------:R-:W2:Y:S02]  /*2b3d0*/  LDL.LU R18, [R1+0x478] ;  /* 0x0004780001127983 */ /* 0x000ea40000300800 */
[----:B------:R-:W2:Y:S02]  /*2b3e0*/  LDL.LU R19, [R1+0x47c] ;  /* 0x00047c0001137983 */ /* 0x000ea40000300800 */
[----:B-1----:R-:W-:-:S02]  /*2b3f0*/  IMAD.MOV.U32 R14, RZ, RZ, R8 ;  /* 0x000000ffff0e7224 */ /* 0x002fc400078e0008 */
[----:B------:R-:W-:Y:S01]  /*2b400*/  IMAD.MOV.U32 R15, RZ, RZ, R0 ;  /* 0x000000ffff0f7224 */ /* 0x000fe200078e0000 */
[----:B--2---:R-:W-:Y:S01]  /*2b410*/  STL.64 [R1+0x2650], R18 ;  /* 0x0026501201007387 */ /* 0x004fe20000100a00 */
[----:B------:R0:W-:Y:S02]  /*2b420*/  STL.64 [R1+0x2648], R16 ;  /* 0x0026481001007387 */ /* 0x0001e40000100a00 */
[----:B------:R-:W2:Y:S02]  /*2b430*/  LDL.LU R8, [R1+0x2710] ;  /* 0x0027100001087983 */ /* 0x000ea40000300800 */
[----:B------:R-:W2:Y:S01]  /*2b440*/  LDL.LU R0, [R1+0x270c] ;  /* 0x00270c0001007983 */ /* 0x000ea20000300800 */
[----:B------:R1:W-:Y:S04]  /*2b450*/  STL.64 [R1+0x2658], R14 ;  /* 0x0026580e01007387 */ /* 0x0003e80000100a00 */
[----:B0-----:R-:W2:Y:S01]  /*2b460*/  LDL.LU R16, [R1+0x480] ;  /* 0x0004800001107983 */ /* 0x001ea20000300800 */
[----:B------:R-:W2:Y:S02]  /*2b470*/  LDL.LU R17, [R1+0x484] ;  /* 0x0004840001117983 */ /* 0x000ea40000300800 */
[----:B------:R-:W2:Y:S02]  /*2b480*/  LDL.LU R18, [R1+0x488] ;  /* 0x0004880001127983 */ /* 0x000ea40000300800 */
[----:B------:R-:W2:Y:S02]  /*2b490*/  LDL.LU R19, [R1+0x48c] ;  /* 0x00048c0001137983 */ /* 0x000ea40000300800 */
[----:B-1----:R-:W-:-:S02]  /*2b4a0*/  IMAD.MOV.U32 R14, RZ, RZ, R2 ;  /* 0x000000ffff0e7224 */ /* 0x002fc400078e0002 */
[----:B---3--:R-:W-:Y:S01]  /*2b4b0*/  IMAD.MOV.U32 R15, RZ, RZ, R6 ;  /* 0x000000ffff0f7224 */ /* 0x008fe200078e0006 */
[----:B--2---:R-:W-:Y:S01]  /*2b4c0*/  STL.64 [R1+0x2668], R18 ;  /* 0x0026681201007387 */ /* 0x004fe20000100a00 */
[----:B------:R0:W-:Y:S02]  /*2b4d0*/  STL.64 [R1+0x2660], R16 ;  /* 0x0026601001007387 */ /* 0x0001e40000100a00 */
[----:B------:R-:W2:Y:S02]  /*2b4e0*/  LDL.LU R2, [R1+0x2708] ;  /* 0x0027080001027983 */ /* 0x000ea40000300800 */
[----:B------:R-:W3:Y:S01]  /*2b4f0*/  LDL.LU R6, [R1+0x2704] ;  /* 0x0027040001067983 */ /* 0x000ee20000300800 */
        /* <DEDUP_REMOVED lines=8> */
[----:B------:R-:W-:Y:S02]  /*2b580*/  STL.64 [R1+0x2678], R16 ;  /* 0x0026781001007387 */ /* 0x000fe40000100a00 */
[----:B------:R-:W3:Y:S02]  /*2b590*/  LDL.LU R7, [R1+0x2700] ;  /* 0x0027000001077983 */ /* 0x000ee40000300800 */
        /* <DEDUP_REMOVED lines=9> */
[----:B------:R-:W-:-:S05]  /*2b630*/  IMAD.MOV.U32 R15, RZ, RZ, R25 ;  /* 0x000000ffff0f7224 */ /* 0x000fca00078e0019 */
[----:B------:R-:W-:Y:S04]  /*2b640*/  STL.64 [R1+0x26b8], R14 ;  /* 0x0026b80e01007387 */ /* 0x000fe80000100a00 */
[----:B--2---:R-:W-:Y:S01]  /*2b650*/  STL.64 [R1+0x2698], R18 ;  /* 0x0026981201007387 */ /* 0x004fe20000100a00 */
[----:B------:R0:W-:Y:S03]  /*2b660*/  STL.64 [R1+0x2690], R16 ;  /* 0x0026901001007387 */ /* 0x0001e60000100a00 */
[----:B0-----:R-:W2:Y:S01]  /*2b670*/  LDL.LU R16, [R1+0x4b0] ;  /* 0x0004b00001107983 */ /* 0x001ea20000300800 */
[----:B------:R-:W2:Y:S02]  /*2b680*/  LDL.LU R17, [R1+0x4b4] ;  /* 0x0004b40001117983 */ /* 0x000ea40000300800 */
[----:B------:R-:W2:Y:S02]  /*2b690*/  LDL.LU R18, [R1+0x4b8] ;  /* 0x0004b80001127983 */ /* 0x000ea40000300800 */
[----:B------:R-:W2:Y:S02]  /*2b6a0*/  LDL.LU R19, [R1+0x4bc] ;  /* 0x0004bc0001137983 */ /* 0x000ea40000300800 */
[----:B------:R-:W-:-:S02]  /*2b6b0*/  IMAD.MOV.U32 R14, RZ, RZ, R24 ;  /* 0x000000ffff0e7224 */ /* 0x000fc400078e0018 */
        /* <DEDUP_REMOVED lines=9> */
[----:B----4-:R-:W-:Y:S01]  /*2b750*/  IMAD.MOV.U32 R15, RZ, RZ, R5 ;  /* 0x000000ffff0f7224 */ /* 0x010fe200078e0005 */
[----:B------:R-:W3:Y:S01]  /*2b760*/  LDL.LU R24, [R1+0x530] ;  /* 0x0005300001187983 */ /* 0x000ee20000300800 */
[----:B------:R-:W3:Y:S02]  /*2b770*/  LDL.LU R25, [R1+0x534] ;  /* 0x0005340001197983 */ /* 0x000ee40000300800 */
[----:B------:R-:W3:Y:S02]  /*2b780*/  LDL.LU R26, [R1+0x538] ;  /* 0x00053800011a7983 */ /* 0x000ee40000300800 */
[----:B------:R-:W3:Y:S01]  /*2b790*/  LDL.LU R27, [R1+0x53c] ;  /* 0x00053c00011b7983 */ /* 0x000ee20000300800 */
[----:B------:R0:W-:Y:S01]  /*2b7a0*/  STL.64 [R1+0x26e8], R14 ;  /* 0x0026e80e01007387 */ /* 0x0001e20000100a00 */
[----:B------:R-:W4:Y:S02]  /*2b7b0*/  LDL.LU R12, [R1+0x4f0] ;  /* 0x0004f000010c7983 */ /* 0x000f240000300800 */
[----:B------:R-:W4:Y:S01]  /*2b7c0*/  LDL.LU R13, [R1+0x4f4] ;  /* 0x0004f400010d7983 */ /* 0x000f220000300800 */
[----:B0-----:R-:W4:Y:S01]  /*2b7d0*/  LDL.LU R14, [R1+0x4f8] ;  /* 0x0004f800010e7983 */ /* 0x001f220000300800 */
[----:B------:R-:W4:Y:S03]  /*2b7e0*/  LDL.LU R15, [R1+0x4fc] ;  /* 0x0004fc00010f7983 */ /* 0x000f260000300800 */
[----:B--2---:R-:W-:Y:S01]  /*2b7f0*/  STL.64 [R1+0x26c8], R18 ;  /* 0x0026c81201007387 */ /* 0x004fe20000100a00 */
[----:B------:R0:W-:Y:S03]  /*2b800*/  STL.64 [R1+0x26c0], R16 ;  /* 0x0026c01001007387 */ /* 0x0001e60000100a00 */
[----:B0-----:R-:W2:Y:S01]  /*2b810*/  LDL.LU R16, [R1+0x4d0] ;  /* 0x0004d00001107983 */ /* 0x001ea20000300800 */
[----:B------:R-:W2:Y:S02]  /*2b820*/  LDL.LU R17, [R1+0x4d4] ;  /* 0x0004d40001117983 */ /* 0x000ea40000300800 */
[----:B------:R-:W2:Y:S02]  /*2b830*/  LDL.LU R18, [R1+0x4d8] ;  /* 0x0004d80001127983 */ /* 0x000ea40000300800 */
[----:B------:R-:W2:Y:S02]  /*2b840*/  LDL.LU R19, [R1+0x4dc] ;  /* 0x0004dc0001137983 */ /* 0x000ea40000300800 */
[----:B--2---:R-:W-:Y:S01]  /*2b850*/  STL.64 [R1+0x26e0], R18 ;  /* 0x0026e01201007387 */ /* 0x004fe20000100a00 */
[----:B------:R0:W-:Y:S03]  /*2b860*/  STL.64 [R1+0x26d8], R16 ;  /* 0x0026d81001007387 */ /* 0x0001e60000100a00 */
[----:B0-----:R-:W2:Y:S01]  /*2b870*/  LDL.LU R16, [R1+0x4e0] ;  /* 0x0004e00001107983 */ /* 0x001ea20000300800 */
[----:B------:R-:W2:Y:S02]  /*2b880*/  LDL.LU R17, [R1+0x4e4] ;  /* 0x0004e40001117983 */ /* 0x000ea40000300800 */
[----:B------:R-:W2:Y:S02]  /*2b890*/  LDL.LU R18, [R1+0x4e8] ;  /* 0x0004e80001127983 */ /* 0x000ea40000300800 */
[----:B------:R-:W2:Y:S01]  /*2b8a0*/  LDL.LU R19, [R1+0x4ec] ;  /* 0x0004ec0001137983 */ /* 0x000ea20000300800 */
[----:B------:R0:W-:Y:S01]  /*2b8b0*/  STL.64 [R1+0x25d8], R10 ;  /* 0x0025d80a01007387 */ /* 0x0001e20000100a00 */
[----:B------:R-:W2:Y:S02]  /*2b8c0*/  LDL.LU R8, [R1+0x420] ;  /* 0x0004200001087983 */ /* 0x000ea40000300800 */
[----:B------:R-:W2:Y:S01]  /*2b8d0*/  LDL.LU R9, [R1+0x424] ;  /* 0x0004240001097983 */ /* 0x000ea20000300800 */
[----:B0-----:R-:W2:Y:S01]  /*2b8e0*/  LDL.LU R10, [R1+0x428] ;  /* 0x00042800010a7983 */ /* 0x001ea20000300800 */
[----:B------:R-:W2:Y:S03]  /*2b8f0*/  LDL.LU R11, [R1+0x42c] ;  /* 0x00042c00010b7983 */ /* 0x000ea60000300800 */
[----:B--2---:R-:W-:Y:S01]  /*2b900*/  STL.64 [R1+0x2600], R10 ;  /* 0x0026000a01007387 */ /* 0x004fe20000100a00 */
[----:B------:R0:W-:Y:S03]  /*2b910*/  STL.64 [R1+0x25f8], R8 ;  /* 0x0025f80801007387 */ /* 0x0001e60000100a00 */
[----:B0-----:R-:W2:Y:S01]  /*2b920*/  LDL.LU R8, [R1+0x440] ;  /* 0x0004400001087983 */ /* 0x001ea20000300800 */
[----:B------:R-:W2:Y:S02]  /*2b930*/  LDL.LU R9, [R1+0x444] ;  /* 0x0004440001097983 */ /* 0x000ea40000300800 */
[----:B------:R-:W2:Y:S02]  /*2b940*/  LDL.LU R10, [R1+0x448] ;  /* 0x00044800010a7983 */ /* 0x000ea40000300800 */
[----:B------:R-:W2:Y:S01]  /*2b950*/  LDL.LU R11, [R1+0x44c] ;  /* 0x00044c00010b7983 */ /* 0x000ea20000300800 */
[----:B---3--:R-:W-:Y:S01]  /*2b960*/  HMMA.16816.F32.BF16 R20, R20, R6, R24 ;  /* 0x000000061414723c */ /* 0x008fe20000041818 */
[----:B--2---:R-:W-:Y:S01]  /*2b970*/  STL.64 [R1+0x2618], R10 ;  /* 0x0026180a01007387 */ /* 0x004fe20000100a00 */
[----:B------:R0:W-:Y:S03]  /*2b980*/  STL.64 [R1+0x2610], R8 ;  /* 0x0026100801007387 */ /* 0x0001e60000100a00 */
[----:B0-----:R-:W2:Y:S01]  /*2b990*/  LDL.LU R8, [R1+0x450] ;  /* 0x0004500001087983 */ /* 0x001ea20000300800 */
[----:B------:R-:W2:Y:S02]  /*2b9a0*/  LDL.LU R9, [R1+0x454] ;  /* 0x0004540001097983 */ /* 0x000ea40000300800 */
[----:B------:R-:W2:Y:S02]  /*2b9b0*/  LDL.LU R10, [R1+0x458] ;  /* 0x00045800010a7983 */ /* 0x000ea40000300800 */
[----:B------:R-:W2:Y:S01]  /*2b9c0*/  LDL.LU R11, [R1+0x45c] ;  /* 0x00045c00010b7983 */ /* 0x000ea20000300800 */
[----:B------:R-:W4:Y:S01]  /*2b9d0*/  LDL.LU.64 R26, [R1+0x26f8] ;  /* 0x0026f800011a7983 */ /* 0x000f220000300a00 */
[----:B------:R-:W4:Y:S11]  /*2b9e0*/  LDL.LU.64 R24, [R1+0x26f0] ;  /* 0x0026f00001187983 */ /* 0x000f360000300a00 */
[----:B------:R-:W-:Y:S02]  /*2b9f0*/  STL.64 [R1+0x530], R20 ;  /* 0x0005301401007387 */ /* 0x000fe40000100a00 */
[----:B------:R-:W-:Y:S01]  /*2ba00*/  STL.64 [R1+0x538], R22 ;  /* 0x0005381601007387 */ /* 0x000fe20000100a00 */
[----:B------:R0:W-:Y:S02]  /*2ba10*/  STL.64 [R1+0x25d0], R6 ;  /* 0x0025d00601007387 */ /* 0x0001e40000100a00 */
[----:B0-----:R-:W-:-:S02]  /*2ba20*/  IMAD.MOV.U32 R6, RZ, RZ, R2 ;  /* 0x000000ffff067224 */ /* 0x001fc400078e0002 */
[----:B------:R-:W-:Y:S02]  /*2ba30*/  IMAD.MOV.U32 R7, RZ, RZ, R0 ;  /* 0x000000ffff077224 */ /* 0x000fe400078e0000 */
[----:B------:R-:W-:-:S05]  /*2ba40*/  IMAD.MOV.U32 R22, RZ, RZ, R4 ;  /* 0x000000ffff167224 */ /* 0x000fca00078e0004 */
[C---:B----4-:R-:W-:Y:S01]  /*2ba50*/  HMMA.16816.F32.BF16 R4, R24.reuse, R6, R12 ;  /* 0x000000061804723c */ /* 0x050fe2000004180c */
[----:B------:R-:W3:Y:S11]  /*2ba60*/  LDL.LU.64 R14, [R1+0x26e8] ;  /* 0x0026e800010e7983 */ /* 0x000ef60000300a00 */
[----:B------:R-:W-:Y:S11]  /*2ba70*/  @!UPT UIADD3 URZ, URZ, URZ, URZ ;  /* 0x0000003f3f3ff290 */ /* 0x000ff6000fffe03f */
[----:B------:R0:W-:Y:S01]  /*2ba80*/  STL.64 [R1+0x4f0], R4 ;  /* 0x0004f00401007387 */ /* 0x0001e20000100a00 */
[----:B------:R1:W-:Y:S03]  /*2ba90*/  STL.64 [R1+0x4f8], R6 ;  /* 0x0004f80601007387 */ /* 0x0003e60000100a00 */
[----:B0-----:R-:W4:Y:S01]  /*2baa0*/  LDL.LU R4, [R1+0x410] ;  /* 0x0004100001047983 */ /* 0x001f220000300800 */
[----:B------:R-:W4:Y:S02]  /*2bab0*/  LDL.LU R5, [R1+0x414] ;  /* 0x0004140001057983 */ /* 0x000f240000300800 */
[----:B-1----:R-:W4:Y:S02]  /*2bac0*/  LDL.LU R6, [R1+0x418] ;  /* 0x0004180001067983 */ /* 0x002f240000300800 */
[----:B------:R-:W4:Y:S01]  /*2bad0*/  LDL.LU R7, [R1+0x41c] ;  /* 0x00041c0001077983 */ /* 0x000f220000300800 */
[C---:B---3--:R-:W-:Y:S01]  /*2bae0*/  HMMA.16816.F32.BF16 R12, R24.reuse, R14, R16 ;  /* 0x0000000e180c723c */ /* 0x048fe20000041810 */
[----:B------:R-:W3:Y:S01]  /*2baf0*/  LDL.LU.64 R18, [R1+0x26e0] ;  /* 0x0026e00001127983 */ /* 0x000ee20000300a00 */
[----:B------:R-:W3:Y:S11]  /*2bb00*/  LDL.LU.64 R16, [R1+0x26d8] ;  /* 0x0026d80001107983 */ /* 0x000ef60000300a00 */
[----:B------:R-:W-:Y:S10]  /*2bb10*/  @!UPT UIADD3 URZ, URZ, URZ, URZ ;  /* 0x0000003f3f3ff290 */ /* 0x000ff4000fffe03f */
[----:B------:R-:W-:Y:S01]  /*2bb20*/  STL.64 [R1+0x4e0], R12 ;  /* 0x0004e00c01007387 */ /* 0x000fe20000100a00 */
[----:B------:R0:W-:Y:S03]  /*2bb30*/  STL.64 [R1+0x4e8], R14 ;  /* 0x0004e80e01007387 */ /* 0x0001e60000100a00 */
        /* <DEDUP_REMOVED lines=49> */
[----:B0-----:R-:W2:Y:S01]  /*2be50*/  LDL.LU.64 R14, [R1+0x2628] ;  /* 0x00262800010e7983 */ /* 0x001ea20000300a00 */
[----:B------:R-:W-:-:S07]  /*2be60*/  IMAD.MOV.U32 R23, RZ, RZ, R3 ;  /* 0x000000ffff177224 */ /* 0x000fce00078e0003 */
[C---:B---3--:R-:W-:Y:S01]  /*2be70*/  HMMA.16816.F32.BF16 R20, R24.reuse, R22, R16 ;  /* 0x000000161814723c */ /* 0x048fe20000041810 */
[----:B------:R-:W3:Y:S07]  /*2be80*/  LDL.LU.64 R18, [R1+0x2620] ;  /* 0x0026200001127983 */ /* 0x000eee0000300a00 */
[C---:B--2---:R-:W-:Y:S11]  /*2be90*/  HMMA.16816.F32.BF16 R12, R24.reuse, R14, R8 ;  /* 0x0000000e180c723c */ /* 0x044ff60000041808 */
[----:B------:R-:W-:Y:S04]  /*2bea0*/  @!UPT UIADD3 URZ, URZ, URZ, URZ ;  /* 0x0000003f3f3ff290 */ /* 0x000fe8000fffe03f */
[----:B------:R0:W-:Y:S01]  /*2beb0*/  STL.64 [R1+0x460], R20 ;  /* 0x0004601401007387 */ /* 0x0001e20000100a00 */
[----:B------:R1:W-:Y:S03]  /*2bec0*/  STL.64 [R1+0x468], R22 ;  /* 0x0004681601007387 */ /* 0x0003e60000100a00 */
[----:B0-----:R-:W2:Y:S01]  /*2bed0*/  LDL.LU R20, [R1+0xf0] ;  /* 0x0000f00001147983 */ /* 0x001ea20000300800 */
[----:B------:R-:W2:Y:S02]  /*2bee0*/  LDL.LU R21, [R1+0xf4] ;  /* 0x0000f40001157983 */ /* 0x000ea40000300800 */
[----:B-1----:R-:W2:Y:S02]  /*2bef0*/  LDL.LU R22, [R1+0xf8] ;  /* 0x0000f80001167983 */ /* 0x002ea40000300800 */
[----:B------:R-:W2:Y:S01]  /*2bf00*/  LDL.LU R23, [R1+0xfc] ;  /* 0x0000fc0001177983 */ /* 0x000ea20000300800 */
[----:B------:R-:W2:Y:S01]  /*2bf10*/  LDL.LU.64 R10, [R1+0x2618] ;  /* 0x00261800010a7983 */ /* 0x000ea20000300a00 */
[----:B------:R-:W2:Y:S03]  /*2bf20*/  LDL.LU.64 R8, [R1+0x2610] ;  /* 0x0026100001087983 */ /* 0x000ea60000300a00 */
[----:B------:R-:W-:Y:S01]  /*2bf30*/  STL.64 [R1+0x450], R12 ;  /* 0x0004500c01007387 */ /* 0x000fe20000100a00 */
        /* <DEDUP_REMOVED lines=8> */
[----:B0-----:R-:W3:Y:S01]  /*2bfc0*/  LDL.LU.64 R14, [R1+0x25f0] ;  /* 0x0025f000010e7983 */ /* 0x001ee20000300a00 */
[----:B------:R-:W3:Y:S02]  /*2bfd0*/  LDL.LU.64 R12, [R1+0x25e8] ;  /* 0x0025e800010c7983 */ /* 0x000ee40000300a00 */
[C---:B---3--:R-:W-:Y:S11]  /*2bfe0*/  HMMA.16816.F32.BF16 R12, R24.reuse, R18, R12 ;  /* 0x00000012180c723c */ /* 0x048ff6000004180c */
[----:B------:R-:W-:Y:S11]  /*2bff0*/  @!UPT UIADD3 URZ, URZ, URZ, URZ ;  /* 0x0000003f3f3ff290 */ /* 0x000ff6000fffe03f */
[----:B------:R-:W-:Y:S01]  /*2c000*/  @!UPT UIADD3 URZ, URZ, URZ, URZ ;  /* 0x0000003f3f3ff290 */ /* 0x000fe2000fffe03f */
[----:B------:R-:W-:Y:S01]  /*2c010*/  STL.64 [R1+0x430], R12 ;  /* 0x0004300c01007387 */ /* 0x000fe20000100a00 */
[----:B------:R0:W-:Y:S03]  /*2c020*/  STL.64 [R1+0x438], R14 ;  /* 0x0004380e01007387 */ /* 0x0001e60000100a00 */
[----:B0-----:R-:W2:Y:S02]  /*2c030*/  LDL.LU.64 R14, [R1+0x25e0] ;  /* 0x0025e000010e7983 */ /* 0x001ea40000300a00 */
[C---:B--2---:R-:W-:Y:S11]  /*2c040*/  HMMA.16816.F32.BF16 R8, R24.reuse, R14, R8 ;  /* 0x0000000e1808723c */ /* 0x044ff60000041808 */
[----:B------:R-:W-:Y:S11]  /*2c050*/  @!UPT UIADD3 URZ, URZ, URZ, URZ ;  /* 0x0000003f3f3ff290 */ /* 0x000ff6000fffe03f */
[----:B------:R-:W-:Y:S01]  /*2c060*/  @!UPT UIADD3 URZ, URZ, URZ, URZ ;  /* 0x0000003f3f3ff290 */ /* 0x000fe2000fffe03f */
[----:B------:R-:W-:Y:S01]  /*2c070*/  STL.64 [R1+0x420], R8 ;  /* 0x0004200801007387 */ /* 0x000fe20000100a00 */
[----:B------:R0:W-:Y:S03]  /*2c080*/  STL.64 [R1+0x428], R10 ;  /* 0x0004280a01007387 */ /* 0x0001e60000100a00 */
[----:B0-----:R-:W4:Y:S01]  /*2c090*/  LDL.LU.64 R10, [R1+0x25d8] ;  /* 0x0025d800010a7983 */ /* 0x001f220000300a00 */
[----:B------:R0:W-:Y:S03]  /*2c0a0*/  STL.64 [R1+0x2518], R14 ;  /* 0x0025180e01007387 */ /* 0x0001e60000100a00 */
[----:B0-----:R-:W2:Y:S04]  /*2c0b0*/  LDL.64 R14, [R1+0x78] ;  /* 0x00007800010e7983 */ /* 0x001ea80000100a00 */
[----:B--2---:R0:W-:Y:S04]  /*2c0c0*/  STL.64 [R1+0x25a0], R14 ;  /* 0x0025a00e01007387 */ /* 0x0041e80000100a00 */
[----:B0-----:R-:W2:Y:S04]  /*2c0d0*/  LDL.64 R14, [R1+0x88] ;  /* 0x00008800010e7983 */ /* 0x001ea80000100a00 */
[----:B--2---:R0:W-:Y:S04]  /*2c0e0*/  STL.64 [R1+0x25a8], R14 ;  /* 0x0025a80e01007387 */ /* 0x0041e80000100a00 */
[----:B0-----:R-:W2:Y:S01]  /*2c0f0*/  LDL.64 R14, [R1+0x98] ;  /* 0x00009800010e7983 */ /* 0x001ea20000100a00 */
[----:B----4-:R-:W-:Y:S03]  /*2c100*/  HMMA.16816.F32.BF16 R4, R24, R10, R4 ;  /* 0x0000000a1804723c */ /* 0x010fe60000041804 */
[----:B--2---:R0:W-:Y:S04]  /*2c110*/  STL.64 [R1+0x25b0], R14 ;  /* 0x0025b00e01007387 */ /* 0x0041e80000100a00 */
[----:B0-----:R-:W2:Y:S04]  /*2c120*/  LDL.64 R14, [R1+0xa8] ;  /* 0x0000a800010e7983 */ /* 0x001ea80000100a00 */
[----:B--2---:R0:W-:Y:S04]  /*2c130*/  STL.64 [R1+0x25b8], R14 ;  /* 0x0025b80e01007387 */ /* 0x0041e80000100a00 */
[----:B0-----:R-:W2:Y:S08]  /*2c140*/  LDL.64 R14, [R1+0xb8] ;  /* 0x0000b800010e7983 */ /* 0x001eb00000100a00 */
[----:B------:R-:W-:Y:S02]  /*2c150*/  STL.64 [R1+0x410], R4 ;  /* 0x0004100401007387 */ /* 0x000fe40000100a00 */
[----:B------:R0:W-:Y:S02]  /*2c160*/  STL.64 [R1+0x418], R6 ;  /* 0x0004180601007387 */ /* 0x0001e40000100a00 */
[----:B0-----:R-:W3:Y:S01]  /*2c170*/  LDL.LU.64 R6, [R1+0x25d0] ;  /* 0x0025d00001067983 */ /* 0x001ee20000300a00 */
[----:B------:R0:W-:Y:S02]  /*2c180*/  STL [R1+0x24d4], R10 ;  /* 0x0024d40a01007387 */ /* 0x0001e40000100800 */
[----:B------:R1:W-:Y:S02]  /*2c190*/  STL [R1+0x24d0], R11 ;  /* 0x0024d00b01007387 */ /* 0x0003e40000100800 */
[----:B------:R-:W4:Y:S01]  /*2c1a0*/  LDL.LU R8, [R1+0x1040] ;  /* 0x0010400001087983 */ /* 0x000f220000300800 */
[----:B------:R-:W4:Y:S04]  /*2c1b0*/  LDL.LU R9, [R1+0x1044] ;  /* 0x0010440001097983 */ /* 0x000f280000300800 */
[----:B0-----:R-:W2:Y:S01]  /*2c1c0*/  LDL.LU R10, [R1+0x1048] ;  /* 0x00104800010a7983 */ /* 0x001ea20000300800 */
[----:B-1----:R-:W2:Y:S03]  /*2c1d0*/  LDL.LU R11, [R1+0x104c] ;  /* 0x00104c00010b7983 */ /* 0x002ea60000300800 */
[----:B------:R-:W0:Y:S04]  /*2c1e0*/  S2R R17, SR_TID.X ;  /* 0x0000000000117919 */ /* 0x000e280000002100 */
[----:B------:R-:W1:Y:S01]  /*2c1f0*/  S2R R16, SR_TID.X ;  /* 0x0000000000107919 */ /* 0x000e620000002100 */
[----:B0-----:R-:W-:Y:S01]  /*2c200*/  LOP3.LUT R17, R17, 0x7, RZ, 0xc0, !PT ;  /* 0x0000000711117812 */ /* 0x001fe200078ec0ff */
[----:B-1----:R-:W-:-:S04]  /*2c210*/  IMAD.SHL.U32 R2, R16, 0x2, RZ ;  /* 0x0000000210027824 */ /* 0x002fc800078e00ff */
[----:B------:R-:W-:Y:S02]  /*2c220*/  IMAD R17, R17, 0x210, RZ ;  /* 0x0000021011117824 */ /* 0x000fe400078e02ff */
[----:B------:R-:W-:-:S03]  /*2c230*/  IMAD.SHL.U32 R16, R16, 0x100, RZ ;  /* 0x0000010010107824 */ /* 0x000fc600078e00ff */
[----:B------:R-:W-:-:S04]  /*2c240*/  LOP3.LUT R17, R17, 0x10, R2, 0x78, !PT ;  /* 0x0000001011117812 */ /* 0x000fc800078e7802 */
[----:B------:R-:W-:Y:S01]  /*2c250*/  LOP3.LUT R17, R17, 0x1000, R16, 0xf8, !PT ;  /* 0x0000100011117812 */ /* 0x000fe200078ef810 */
[----:B--2---:R-:W-:Y:S01]  /*2c260*/  STL.64 [R1+0x25c8], R10 ;  /* 0x0025c80a01007387 */ /* 0x004fe20000100a00 */
[----:B----4-:R0:W-:Y:S03]  /*2c270*/  STL.64 [R1+0x25c0], R8 ;  /* 0x0025c00801007387 */ /* 0x0101e60000100a00 */
[----:B0-----:R-:W2:Y:S01]  /*2c280*/  LDL.LU R8, [R1+0x1070] ;  /* 0x0010700001087983 */ /* 0x001ea20000300800 */
[----:B------:R-:W2:Y:S02]  /*2c290*/  LDL.LU R9, [R1+0x1074] ;  /* 0x0010740001097983 */ /* 0x000ea40000300800 */
[----:B------:R-:W2:Y:S02]  /*2c2a0*/  LDL.LU R10, [R1+0x1078] ;  /* 0x00107800010a7983 */ /* 0x000ea40000300800 */
[----:B------:R-:W2:Y:S01]  /*2c2b0*/  LDL.LU R11, [R1+0x107c] ;  /* 0x00107c00010b7983 */ /* 0x000ea20000300800 */
[----:B---3--:R-:W-:Y:S01]  /*2c2c0*/  HMMA.16816.F32.BF16 R20, R24, R6, R20 ;  /* 0x000000061814723c */ /* 0x008fe20000041814 */
[----:B------:R-:W-:Y:S01]  /*2c2d0*/  LOP3.LUT R17, R17, 0x20, RZ, 0x3c, !PT ;  /* 0x0000002011117812 */ /* 0x000fe200078e3cff */
[----:B------:R0:W-:Y:S01]  /*2c2e0*/  STL.64 [R1+0x24c8], R6 ;  /* 0x0024c80601007387 */ /* 0x0001e20000100a00 */
[----:B------:R-:W3:Y:S03]  /*2c2f0*/  LDL.LU R4, [R1+0x1060] ;  /* 0x0010600001047983 */ /* 0x000ee60000300800 */
[----:B------:R-:W1:Y:S11]  /*2c300*/  LDSM.16.MT88.4 R24, [R17+0xa080] ;  /* 0x00a080001118783b */ /* 0x000e760000004200 */
[----:B------:R-:W-:Y:S06]  /*2c310*/  @!UPT UIADD3 URZ, URZ, URZ, URZ ;  /* 0x0000003f3f3ff290 */ /* 0x000fec000fffe03f */
[----:B------:R-:W-:Y:S01]  /*2c320*/  STL.64 [R1+0xf0], R20 ;  /* 0x0000f01401007387 */ /* 0x000fe20000100a00 */
[----:B------:R-:W-:Y:S02]  /*2c330*/  STL.64 [R1+0xf8], R22 ;  /* 0x0000f81601007387 */ /* 0x000fe40000100a00 */
[----:B------:R-:W2:Y:S04]  /*2c340*/  LDSM.16.MT88.4 R20, [R17+0xa000] ;  /* 0x00a000001114783b */ /* 0x000ea80000004200 */
[----:B------:R-:W3:Y:S01]  /*2c350*/  LDL.LU R5, [R1+0x1064] ;  /* 0x0010640001057983 */ /* 0x000ee20000300800 */
[----:B0-----:R-:W3:Y:S01]  /*2c360*/  LDL.LU R6, [R1+0x1068] ;  /* 0x0010680001067983 */ /* 0x001ee20000300800 */
[----:B------:R-:W3:Y:S02]  /*2c370*/  LDL.LU R7, [R1+0x106c] ;  /* 0x00106c0001077983 */ /* 0x000ee40000300800 */
[----:B------:R-:W-:-:S02]  /*2c380*/  IMAD.MOV.U32 R2, RZ, RZ, R14 ;  /* 0x000000ffff027224 */ /* 0x000fc400078e000e */
[----:B------:R-:W-:Y:S01]  /*2c390*/  IMAD.MOV.U32 R0, RZ, RZ, R15 ;  /* 0x000000ffff007224 */ /* 0x000fe200078e000f */
[----:B-1----:R-:W-:Y:S01]  /*2c3a0*/  STL.64 [R1+0x24c0], R26 ;  /* 0x0024c01a01007387 */ /* 0x002fe20000100a00 */
[----:B------:R0:W-:Y:S03]  /*2c3b0*/  STL.64 [R1+0x24b8], R24 ;  /* 0x0024b81801007387 */ /* 0x0001e60000100a00 */
[----:B0-----:R-:W4:Y:S01]  /*2c3c0*/  LDL.LU R24, [R1+0xef0] ;  /* 0x000ef00001187983 */ /* 0x001f220000300800 */
[----:B------:R-:W4:Y:S02]  /*2c3d0*/  LDL.LU R25, [R1+0xef4] ;  /* 0x000ef40001197983 */ /* 0x000f240000300800 */
[----:B------:R-:W4:Y:S02]  /*2c3e0*/  LDL.LU R26, [R1+0xef8] ;  /* 0x000ef800011a7983 */ /* 0x000f240000300800 */
[----:B------:R-:W4:Y:S01]  /*2c3f0*/  LDL.LU R27, [R1+0xefc] ;  /* 0x000efc00011b7983 */ /* 0x000f220000300800 */
[C---:B--2---:R-:W-:Y:S11]  /*2c400*/  HMMA.16816.F32.BF16 R8, R20.reuse, R14, R8 ;  /* 0x0000000e1408723c */ /* 0x044ff60000041808 */
[----:B------:R-:W-:Y:S11]  /*2c410*/  @!UPT UIADD3 URZ, URZ, URZ, URZ ;  /* 0x0000003f3f3ff290 */ /* 0x000ff6000fffe03f */
[----:B------:R-:W-:Y:S01]  /*2c420*/  @!UPT UIADD3 URZ, URZ, URZ, URZ ;  /* 0x0000003f3f3ff290 */ /* 0x000fe2000fffe03f */
[----:B------:R-:W-:Y:S01]  /*2c430*/  STL.64 [R1+0x1070], R8 ;  /* 0x0010700801007387 */ /* 0x000fe20000100a00 */
[----:B------:R0:W-:Y:S03]  /*2c440*/  STL.64 [R1+0x1078], R10 ;  /* 0x0010780a01007387 */ /* 0x0001e60000100a00 */
[----:B0-----:R-:W2:Y:S01]  /*2c450*/  LDL.LU.64 R10, [R1+0x25c8] ;  /* 0x0025c800010a7983 */ /* 0x001ea20000300a00 */
[----:B------:R-:W2:Y:S02]  /*2c460*/  LDL.LU.64 R8, [R1+0x25c0] ;  /* 0x0025c00001087983 */ /* 0x000ea40000300a00 */
[----:B------:R-:W3:Y:S02]  /*2c470*/  LDL.LU.64 R14, [R1+0x25b8] ;  /* 0x0025b800010e7983 */ /* 0x000ee40000300a00 */
[----:B------:R-:W-:Y:S01]  /*2c480*/  STL [R1+0x24dc], R0 ;  /* 0x0024dc0001007387 */ /* 0x000fe20000100800 */
[----:B------:R-:W-:Y:S01]  /*2c490*/  STL [R1+0x24d8], R2 ;  /* 0x0024d80201007387 */ /* 0x000fe20000100800 */
[C---:B---3--:R-:W-:Y:S01]  /*2c4a0*/  HMMA.16816.F32.BF16 R4, R20.reuse, R14, R4 ;  /* 0x0000000e1404723c */ /* 0x048fe20000041804 */
[----:B------:R-:W-:Y:S11]  /*2c4b0*/  IMAD.MOV.U32 R3, RZ, RZ, R15 ;  /* 0x000000ffff037224 */ /* 0x000ff600078e000f */
[----:B------:R-:W-:Y:S11]  /*2c4c0*/  @!UPT UIADD3 URZ, URZ, URZ, URZ ;  /* 0x0000003f3f3ff290 */ /* 0x000ff6000fffe03f */
[----:B------:R0:W-:Y:S01]  /*2c4d0*/  STL.64 [R1+0x1060], R4 ;  /* 0x0010600401007387 */ /* 0x0001e20000100a00 */
[----:B------:R-:W-:Y:S02]  /*2c4e0*/  STL.64 [R1+0x1068], R6 ;  /* 0x0010680601007387 */ /* 0x000fe40000100a00 */
[----:B0-----:R-:W-:Y:S02]  /*2c4f0*/  IMAD.MOV.U32 R4, RZ, RZ, R14 ;  /* 0x000000ffff047224 */ /* 0x001fe400078e000e */
[----:B------:R-:W3:Y:S01]  /*2c500*/  LDL.LU.64 R14, [R1+0x25b0] ;  /* 0x0025b000010e7983 */ /* 0x000ee20000300a00 */
[----:B------:R-:W-:Y:S02]  /*2c510*/  STL [R1+0x24e4], R3 ;  /* 0x0024e40301007387 */ /* 0x000fe40000100800 */
[----:B------:R0:W-:Y:S02]  /*2c520*/  STL [R1+0x24e0], R4 ;  /* 0x0024e00401007387 */ /* 0x0001e40000100800 */
[----:B0-----:R-:W3:Y:S01]  /*2c530*/  LDL.LU R4, [R1+0x1050] ;  /* 0x0010500001047983 */ /* 0x001ee20000300800 */
[----:B------:R-:W3:Y:S02]  /*2c540*/  LDL.LU R5, [R1+0x1054] ;  /* 0x0010540001057983 */ /* 0x000ee40000300800 */
[----:B------:R-:W3:Y:S02]  /*2c550*/  LDL.LU R6, [R1+0x1058] ;  /* 0x0010580001067983 */ /* 0x000ee40000300800 */
[----:B------:R-:W3:Y:S02]  /*2c560*/  LDL.LU R7, [R1+0x105c] ;  /* 0x00105c0001077983 */ /* 0x000ee40000300800 */
[C---:B---3--:R-:W-:Y:S11]  /*2c570*/  HMMA.16816.F32.BF16 R4, R20.reuse, R14, R4 ;  /* 0x0000000e1404723c */ /* 0x048ff60000041804 */
[----:B------:R-:W-:Y:S11]  /*2c580*/  @!UPT UIADD3 URZ, URZ, URZ, URZ ;  /* 0x0000003f3f3ff290 */ /* 0x000ff6000fffe03f */
[----:B------:R-:W-:Y:S01]  /*2c590*/  @!UPT UIADD3 URZ, URZ, URZ, URZ ;  /* 0x0000003f3f3ff290 */ /* 0x000fe2000fffe03f */
[----:B------:R0:W-:Y:S01]  /*2c5a0*/  STL.64 [R1+0x1050], R4 ;  /* 0x0010500401007387 */ /* 0x0001e20000100a00 */
[----:B------:R1:W-:Y:S02]  /*2c5b0*/  STL.64 [R1+0x1058], R6 ;  /* 0x0010580601007387 */ /* 0x0003e40000100a00 */
[----:B0-----:R-:W-:Y:S02]  /*2c5c0*/  IMAD.MOV.U32 R5, RZ, RZ, R15 ;  /* 0x000000ffff057224 */ /* 0x001fe400078e000f */
[----:B-1----:R-:W-:Y:S02]  /*2c5d0*/  IMAD.MOV.U32 R6, RZ, RZ, R14 ;  /* 0x000000ffff067224 */ /* 0x002fe400078e000e */
[----:B------:R-:W2:Y:S02]  /*2c5e0*/  LDL.LU.64 R14, [R1+0x25a8] ;  /* 0x0025a800010e7983 */ /* 0x000ea40000300a00 */
[C---:B--2---:R-:W-:Y:S01]  /*2c5f0*/  HMMA.16816.F32.BF16 R8, R20.reuse, R14, R8 ;  /* 0x0000000e1408723c */ /* 0x044fe20000041808 */
[----:B------:R-:W-:Y:S11]  /*2c600*/  IMAD.MOV.U32 R7, RZ, RZ, R15 ;  /* 0x000000ffff077224 */ /* 0x000ff600078e000f */
[----:B------:R-:W-:Y:S11]  /*2c610*/  @!UPT UIADD3 URZ, URZ, URZ, URZ ;  /* 0x0000003f3f3ff290 */ /* 0x000ff6000fffe03f */
[----:B------:R0:W-:Y:S01]  /*2c620*/  STL.64 [R1+0x1040], R8 ;  /* 0x0010400801007387 */ /* 0x0001e20000100a00 */
[----:B------:R-:W-:Y:S02]  /*2c630*/  STL.64 [R1+0x1048], R10 ;  /* 0x0010480a01007387 */ /* 0x000fe40000100a00 */
[----:B0-----:R-:W-:Y:S02]  /*2c640*/  IMAD.MOV.U32 R8, RZ, RZ, R14 ;  /* 0x000000ffff087224 */ /* 0x001fe400078e000e */
[----:B------:R-:W4:Y:S01]  /*2c650*/  LDL.LU.64 R14, [R1+0x25a0] ;  /* 0x0025a000010e7983 */ /* 0x000f220000300a00 */
[----:B------:R-:W-:Y:S02]  /*2c660*/  STL.64 [R1+0x2528], R6 ;  /* 0x0025280601007387 */ /* 0x000fe40000100a00 */
[----:B------:R4:W-:Y:S02]  /*2c670*/  STL [R1+0x2520], R5 ;  /* 0x0025200501007387 */ /* 0x0009e40000100800 */
[----:B----4-:R-:W-:Y:S01]  /*2c680*/  HMMA.16816.F32.BF16 R4, R20, R14, R24 ;  /* 0x0000000e1404723c */ /* 0x010fe20000041818 */
[----:B------:R-:W-:-:S02]  /*2c690*/  IMAD.MOV.U32 R9, RZ, RZ, R15 ;  /* 0x000000ffff097224 */ /* 0x000fc400078e000f */
[----:B------:R-:W-:Y:S11]  /*2c6a0*/  IMAD.MOV.U32 R16, RZ, RZ, R14 ;  /* 0x000000ffff107224 */ /* 0x000ff600078e000e */
[----:B------:R-:W-:Y:S09]  /*2c6b0*/  @!UPT UIADD3 URZ, URZ, URZ, URZ ;  /* 0x0000003f3f3ff290 */ /* 0x000ff2000fffe03f */
[----:B------:R-:W-:Y:S01]  /*2c6c0*/  STL.64 [R1+0xef0], R4 ;  /* 0x000ef00401007387 */ /* 0x000fe20000100a00 */
[----:B------:R-:W-:Y:S02]  /*2c6d0*/  STL.64 [R1+0xef8], R6 ;  /* 0x000ef80601007387 */ /* 0x000fe40000100a00 */
[----:B------:R-:W-:Y:S02]  /*2c6e0*/  STL.64 [R1+0x2560], R8 ;  /* 0x0025600801007387 */ /* 0x000fe40000100a00 */
[----:B------:R-:W2:Y:S01]  /*2c6f0*/  LDL.LU R12, [R1+0xe80] ;  /* 0x000e8000010c7983 */ /* 0x000ea20000300800 */
[----:B------:R-:W2:Y:S01]  /*2c700*/  LDL.LU R13, [R1+0xe84] ;  /* 0x000e8400010d7983 */ /* 0x000ea20000300800 */
[----:B------:R-:W3:Y:S02]  /*2c710*/  LDL.LU R14, [R1+0xe88] ;  /* 0x000e8800010e7983 */ /* 0x000ee40000300800 */
[----:B------:R-:W3:Y:S02]  /*2c720*/  LDL.LU R15, [R1+0xe8c] ;  /* 0x000e8c00010f7983 */ /* 0x000ee40000300800 */
[----:B---3--:R-:W-:Y:S01]  /*2c730*/  STL.64 [R1+0x2538], R14 ;  /* 0x0025380e01007387 */ /* 0x008fe20000100a00 */
[----:B--2---:R0:W-:Y:S03]  /*2c740*/  STL.64 [R1+0x2530], R12 ;  /* 0x0025300c01007387 */ /* 0x0041e60000100a00 */
[----:B0-----:R-:W2:Y:S01]  /*2c750*/  LDL.LU R12, [R1+0xe90] ;  /* 0x000e9000010c7983 */ /* 0x001ea20000300800 */
[----:B------:R-:W2:Y:S02]  /*2c760*/  LDL.LU R13, [R1+0xe94] ;  /* 0x000e9400010d7983 */ /* 0x000ea40000300800 */
[----:B------:R-:W3:Y:S02]  /*2c770*/  LDL.LU R14, [R1+0xe98] ;  /* 0x000e9800010e7983 */ /* 0x000ee40000300800 */
[----:B------:R-:W3:Y:S01]  /*2c780*/  LDL.LU R15, [R1+0xe9c] ;  /* 0x000e9c00010f7983 */ /* 0x000ee20000300800 */
[----:B------:R-:W4:Y:S01]  /*2c790*/  LDL.LU R8, [R1+0xeb0] ;  /* 0x000eb00001087983 */ /* 0x000f220000300800 */
[----:B------:R-:W4:Y:S02]  /*2c7a0*/  LDL.LU R9, [R1+0xeb4] ;  /* 0x000eb40001097983 */ /* 0x000f240000300800 */
[----:B------:R-:W2:Y:S02]  /*2c7b0*/  LDL.LU R10, [R1+0xeb8] ;  /* 0x000eb800010a7983 */ /* 0x000ea40000300800 */
[----:B------:R-:W2:Y:S01]  /*2c7c0*/  LDL.LU R11, [R1+0xebc] ;  /* 0x000ebc00010b7983 */ /* 0x000ea20000300800 */
[----:B------:R-:W3:Y:S01]  /*2c7d0*/  LDL.LU R24, [R1+0xee0] ;  /* 0x000ee00001187983 */ /* 0x000ee20000300800 */
[----:B------:R-:W3:Y:S02]  /*2c7e0*/  LDL.LU R25, [R1+0xee4] ;  /* 0x000ee40001197983 */ /* 0x000ee40000300800 */
[----:B------:R-:W3:Y:S02]  /*2c7f0*/  LDL.LU R26, [R1+0xee8] ;  /* 0x000ee800011a7983 */ /* 0x000ee40000300800 */
[----:B------:R-:W3:Y:S01]  /*2c800*/  LDL.LU R27, [R1+0xeec] ;  /* 0x000eec00011b7983 */ /* 0x000ee20000300800 */
[----:B--2---:R0:W-:Y:S01]  /*2c810*/  STL.64 [R1+0x2570], R10 ;  /* 0x0025700a01007387 */ /* 0x0041e20000100a00 */
[----:B----4-:R-:W-:Y:S03]  /*2c820*/  STL.64 [R1+0x2568], R8 ;  /* 0x0025680801007387 */ /* 0x010fe60000100a00 */
[----:B0-----:R-:W2:Y:S04]  /*2c830*/  LDL.64 R10, [R1+0x48] ;  /* 0x00004800010a7983 */ /* 0x001ea80000100a00 */
[----:B--2---:R0:W-:Y:S04]  /*2c840*/  STL.64 [R1+0x2580], R10 ;  /* 0x0025800a01007387 */ /* 0x0041e80000100a00 */
[----:B0-----:R-:W2:Y:S04]  /*2c850*/  LDL.64 R10, [R1+0x58] ;  /* 0x00005800010a7983 */ /* 0x001ea80000100a00 */
[----:B--2---:R0:W-:Y:S04]  /*2c860*/  STL.64 [R1+0x2598], R10 ;  /* 0x0025980a01007387 */ /* 0x0041e80000100a00 */
[----:B0-----:R-:W2:Y:S01]  /*2c870*/  LDL.64 R10, [R1+0x68] ;  /* 0x00006800010a7983 */ /* 0x001ea20000100a00 */
[----:B---3--:R0:W-:Y:S02]  /*2c880*/  STL.64 [R1+0x2548], R14 ;  /* 0x0025480e01007387 */ /* 0x0081e40000100a00 */
[----:B------:R-:W-:Y:S01]  /*2c890*/  STL.64 [R1+0x2540], R12 ;  /* 0x0025400c01007387 */ /* 0x000fe20000100a00 */
[----:B0-----:R-:W3:Y:S04]  /*2c8a0*/  LDL.64 R14, [R1+0x28] ;  /* 0x00002800010e7983 */ /* 0x001ee80000100a00 */
[----:B---3--:R0:W-:Y:S04]  /*2c8b0*/  STL.64 [R1+0x2558], R14 ;  /* 0x0025580e01007387 */ /* 0x0081e80000100a00 */
[----:B0-----:R-:W3:Y:S04]  /*2c8c0*/  LDL.64 R14, [R1+0x38] ;  /* 0x00003800010e7983 */ /* 0x001ee80000100a00 */
[----:B---3--:R0:W-:Y:S01]  /*2c8d0*/  STL.64 [R1+0x2578], R14 ;  /* 0x0025780e01007387 */ /* 0x0081e20000100a00 */
[----:B------:R-:W3:Y:S02]  /*2c8e0*/  LDL.LU R12, [R1+0xec0] ;  /* 0x000ec000010c7983 */ /* 0x000ee40000300800 */
[----:B------:R-:W3:Y:S01]  /*2c8f0*/  LDL.LU R13, [R1+0xec4] ;  /* 0x000ec400010d7983 */ /* 0x000ee20000300800 */
[----:B0-----:R-:W4:Y:S01]  /*2c900*/  LDL.LU R14, [R1+0xec8] ;  /* 0x000ec800010e7983 */ /* 0x001f220000300800 */
[----:B------:R-:W4:Y:S01]  /*2c910*/  LDL.LU R15, [R1+0xecc] ;  /* 0x000ecc00010f7983 */ /* 0x000f220000300800 */
[----:B--2---:R-:W-:Y:S02]  /*2c920*/  HMMA.16816.F32.BF16 R24, R20, R10, R24 ;  /* 0x0000000a1418723c */ /* 0x004fe40000041818 */
[----:B----4-:R-:W-:Y:S01]  /*2c930*/  STL.64 [R1+0x2590], R14 ;  /* 0x0025900e01007387 */ /* 0x010fe20000100a00 */
[----:B---3--:R0:W-:Y:S03]  /*2c940*/  STL.64 [R1+0x2588], R12 ;  /* 0x0025880c01007387 */ /* 0x0081e60000100a00 */
[----:B0-----:R-:W2:Y:S01]  /*2c950*/  LDL.LU R12, [R1+0xed0] ;  /* 0x000ed000010c7983 */ /* 0x001ea20000300800 */
[----:B------:R-:W2:Y:S02]  /*2c960*/  LDL.LU R13, [R1+0xed4] ;  /* 0x000ed400010d7983 */ /* 0x000ea40000300800 */
[----:B------:R-:W2:Y:S02]  /*2c970*/  LDL.LU R14, [R1+0xed8] ;  /* 0x000ed800010e7983 */ /* 0x000ea40000300800 */
[----:B------:R-:W2:Y:S01]  /*2c980*/  LDL.LU R15, [R1+0xedc] ;  /* 0x000edc00010f7983 */ /* 0x000ea20000300800 */
[----:B------:R-:W3:Y:S04]  /*2c990*/  LDL.64 R6, [R1+0x18] ;  /* 0x0000180001067983 */ /* 0x000ee80000100a00 */
[----:B---3--:R0:W-:Y:S01]  /*2c9a0*/  STL.64 [R1+0x2550], R6 ;  /* 0x0025500601007387 */ /* 0x0081e20000100a00 */
[----:B------:R-:W3:Y:S02]  /*2c9b0*/  LDL.LU R4, [R1+0xea0] ;  /* 0x000ea00001047983 */ /* 0x000ee40000300800 */
[----:B------:R-:W3:Y:S01]  /*2c9c0*/  LDL.LU R5, [R1+0xea4] ;  /* 0x000ea40001057983 */ /* 0x000ee20000300800 */
[----:B0-----:R-:W3:Y:S01]  /*2c9d0*/  LDL.LU R6, [R1+0xea8] ;  /* 0x000ea80001067983 */ /* 0x001ee20000300800 */
[----:B------:R-:W3:Y:S02]  /*2c9e0*/  LDL.LU R7, [R1+0xeac] ;  /* 0x000eac0001077983 */ /* 0x000ee40000300800 */
[----:B------:R0:W-:Y:S02]  /*2c9f0*/  STL.64 [R1+0x2510], R18 ;  /* 0x0025101201007387 */ /* 0x0001e40000100a00 */
[----:B------:R-:W-:Y:S01]  /*2ca00*/  STL.64 [R1+0x2508], R16 ;  /* 0x0025081001007387 */ /* 0x000fe20000100a00 */
[----:B0-----:R-:W4:Y:S01]  /*2ca10*/  LDL.64 R18, [R1+0x8] ;  /* 0x0000080001127983 */ /* 0x001f220000100a00 */
[----:B------:R0:W-:Y:S02]  /*2ca20*/  STL.64 [R1+0xee0], R24 ;  /* 0x000ee01801007387 */ /* 0x0001e40000100a00 */
[----:B------:R1:W-:Y:S02]  /*2ca30*/  STL.64 [R1+0xee8], R26 ;  /* 0x000ee81a01007387 */ /* 0x0003e40000100a00 */
[----:B0-----:R-:W-:-:S02]  /*2ca40*/  IMAD.MOV.U32 R25, RZ, RZ, R10 ;  /* 0x000000ffff197224 */ /* 0x001fc400078e000a */
[----:B------:R-:W-:Y:S02]  /*2ca50*/  IMAD.MOV.U32 R24, RZ, RZ, R11 ;  /* 0x000000ffff187224 */ /* 0x000fe400078e000b */
[----:B------:R-:W2:Y:S02]  /*2ca60*/  LDL.LU.64 R10, [R1+0x2598] ;  /* 0x00259800010a7983 */ /* 0x000ea40000300a00 */
[C---:B--2---:R-:W-:Y:S01]  /*2ca70*/  HMMA.16816.F32.BF16 R12, R20.reuse, R10, R12 ;  /* 0x0000000a140c723c */ /* 0x044fe2000004180c */
[----:B-1----:R-:W-:Y:S02]  /*2ca80*/  IMAD.MOV.U32 R27, RZ, RZ, R10 ;  /* 0x000000ffff1b7224 */ /* 0x002fe400078e000a */
[----:B------:R-:W-:Y:S11]  /*2ca90*/  IMAD.MOV.U32 R26, RZ, RZ, R11 ;  /* 0x000000ffff1a7224 */ /* 0x000ff600078e000b */
[----:B------:R-:W-:Y:S09]  /*2caa0*/  @!UPT UIADD3 URZ, URZ, URZ, URZ ;  /* 0x0000003f3f3ff290 */ /* 0x000ff2000fffe03f */
[----:B------:R-:W-:Y:S01]  /*2cab0*/  STL.64 [R1+0xed0], R12 ;  /* 0x000ed00c01007387 */ /* 0x000fe20000100a00 */
[----:B------:R0:W-:Y:S03]  /*2cac0*/  STL.64 [R1+0xed8], R14 ;  /* 0x000ed80e01007387 */ /* 0x0001e60000100a00 */
[----:B0-----:R-:W2:Y:S01]  /*2cad0*/  LDL.LU.64 R14, [R1+0x2590] ;  /* 0x00259000010e7983 */ /* 0x001ea20000300a00 */
[----:B------:R-:W2:Y:S02]  /*2cae0*/  LDL.LU.64 R12, [R1+0x2588] ;  /* 0x00258800010c7983 */ /* 0x000ea40000300a00 */
[----:B------:R-:W2:Y:S02]  /*2caf0*/  LDL.LU.64 R10, [R1+0x2580] ;  /* 0x00258000010a7983 */ /* 0x000ea40000300a00 */
[----:B------:R-:W-:Y:S01]  /*2cb00*/  STL.64 [R1+0x24f0], R26 ;  /* 0x0024f01a01007387 */ /* 0x000fe20000100a00 */
[----:B------:R0:W-:Y:S04]  /*2cb10*/  STL.64 [R1+0x24e8], R24 ;  /* 0x0024e81801007387 */ /* 0x0001e80000100a00 */
[----:B0-----:R-:W3:Y:S01]  /*2cb20*/  LDL.LU R24, [R1+0xe60] ;  /* 0x000e600001187983 */ /* 0x001ee20000300800 */
[----:B------:R-:W3:Y:S02]  /*2cb30*/  LDL.LU R25, [R1+0xe64] ;  /* 0x000e640001197983 */ /* 0x000ee40000300800 */
[----:B------:R-:W3:Y:S02]  /*2cb40*/  LDL.LU R26, [R1+0xe68] ;  /* 0x000e6800011a7983 */ /* 0x000ee40000300800 */
[----:B------:R-:W3:Y:S01]  /*2cb50*/  LDL.LU R27, [R1+0xe6c] ;  /* 0x000e6c00011b7983 */ /* 0x000ee20000300800 */
[----:B--2---:R-:W-:Y:S01]  /*2cb60*/  HMMA.16816.F32.BF16 R12, R20, R10, R12 ;  /* 0x0000000a140c723c */ /* 0x004fe2000004180c */
[----:B------:R-:W-:-:S02]  /*2cb70*/  IMAD.MOV.U32 R29, RZ, RZ, R10 ;  /* 0x000000ffff1d7224 */ /* 0x000fc400078e000a */
[----:B------:R-:W-:Y:S01]  /*2cb80*/  IMAD.MOV.U32 R28, RZ, RZ, R11 ;  /* 0x000000ffff1c7224 */ /* 0x000fe200078e000b */
[----:B---3--:R-:W-:Y:S01]  /*2cb90*/  STL.64 [R1+0x2500], R26 ;  /* 0x0025001a01007387 */ /* 0x008fe20000100a00 */
[----:B------:R0:W-:Y:S03]  /*2cba0*/  STL.64 [R1+0x24f8], R24 ;  /* 0x0024f81801007387 */ /* 0x0001e60000100a00 */
[----:B0-----:R-:W2:Y:S01]  /*2cbb0*/  LDL.LU R24, [R1+0xe70] ;  /* 0x000e700001187983 */ /* 0x001ea20000300800 */
[----:B------:R-:W2:Y:S02]  /*2cbc0*/  LDL.LU R25, [R1+0xe74] ;  /* 0x000e740001197983 */ /* 0x000ea40000300800 */
[----:B------:R-:W2:Y:S02]  /*2cbd0*/  LDL.LU R26, [R1+0xe78] ;  /* 0x000e7800011a7983 */ /* 0x000ea40000300800 */
[----:B------:R-:W2:Y:S10]  /*2cbe0*/  LDL.LU R27, [R1+0xe7c] ;  /* 0x000e7c00011b7983 */ /* 0x000eb40000300800 */
[----:B------:R-:W-:Y:S01]  /*2cbf0*/  STL.64 [R1+0xec0], R12 ;  /* 0x000ec00c01007387 */ /* 0x000fe20000100a00 */
[----:B------:R0:W-:Y:S03]  /*2cc00*/  STL.64 [R1+0xec8], R14 ;  /* 0x000ec80e01007387 */ /* 0x0001e60000100a00 */
[----:B0-----:R-:W3:Y:S01]  /*2cc10*/  LDL.LU.64 R14, [R1+0x2578] ;  /* 0x00257800010e7983 */ /* 0x001ee20000300a00 */
[----:B------:R-:W3:Y:S02]  /*2cc20*/  LDL.LU.64 R10, [R1+0x2570] ;  /* 0x00257000010a7983 */ /* 0x000ee40000300a00 */
[----:B------:R-:W3:Y:S02]  /*2cc30*/  LDL.LU.64 R8, [R1+0x2568] ;  /* 0x0025680001087983 */ /* 0x000ee40000300a00 */
[C---:B---3--:R-:W-:Y:S11]  /*2cc40*/  HMMA.16816.F32.BF16 R8, R20.reuse, R14, R8 ;  /* 0x0000000e1408723c */ /* 0x048ff60000041808 */
[----:B------:R-:W-:Y:S11]  /*2cc50*/  @!UPT UIADD3 URZ, URZ, URZ, URZ ;  /* 0x0000003f3f3ff290 */ /* 0x000ff6000fffe03f */
[----:B------:R-:W-:Y:S01]  /*2cc60*/  @!UPT UIADD3 URZ, URZ, URZ, URZ ;  /* 0x0000003f3f3ff290 */ /* 0x000fe2000fffe03f */
[----:B------:R0:W-:Y:S01]  /*2cc70*/  STL.64 [R1+0xeb0], R8 ;  /* 0x000eb00801007387 */ /* 0x0001e20000100a00 */
[----:B------:R1:W-:Y:S03]  /*2cc80*/  STL.64 [R1+0xeb8], R10 ;  /* 0x000eb80a01007387 */ /* 0x0003e60000100a00 */
[----:B0-----:R-:W3:Y:S01]  /*2cc90*/  LDL.LU.64 R8, [R1+0x2560] ;  /* 0x0025600001087983 */ /* 0x001ee20000300a00 */
[----:B-1----:R-:W-:Y:S02]  /*2cca0*/  IMAD.MOV.U32 R10, RZ, RZ, R14 ;  /* 0x000000ffff0a7224 */ /* 0x002fe400078e000e */
        /* <DEDUP_REMOVED lines=21> */
[----:B------:R-:W2:Y:S01]  /*2ce00*/  LDL.LU R5, [R1+0x2520] ;  /* 0x0025200001057983 */ /* 0x000ea20000300800 */
        /* <DEDUP_REMOVED lines=8> */
[----:B------:R-:W2:Y:S02]  /*2ce90*/  LDL.LU.64 R18, [R1+0x2510] ;  /* 0x0025100001127983 */ /* 0x000ea40000300a00 */
[----:B------:R-:W3:Y:S01]  /*2cea0*/  LDL.LU.64 R16, [R1+0x2508] ;  /* 0x0025080001107983 */ /* 0x000ee20000300a00 */
[----:B--2---:R-:W-:Y:S11]  /*2ceb0*/  HMMA.16816.F32.BF16 R24, R20, R18, R24 ;  /* 0x000000121418723c */ /* 0x004ff60000041818 */
[----:B------:R-:W-:Y:S11]  /*2cec0*/  @!UPT UIADD3 URZ, URZ, URZ, URZ ;  /* 0x0000003f3f3ff290 */ /* 0x000ff6000fffe03f */
[----:B------:R-:W-:Y:S01]  /*2ced0*/  @!UPT UIADD3 URZ, URZ, URZ, URZ ;  /* 0x0000003f3f3ff290 */ /* 0x000fe2000fffe03f */
[----:B------:R-:W-:Y:S01]  /*2cee0*/  STL.64 [R1+0xe70], R24 ;  /* 0x000e701801007387 */ /* 0x000fe20000100a00 */
[----:B------:R0:W-:Y:S03]  /*2cef0*/  STL.64 [R1+0xe78], R26 ;  /* 0x000e781a01007387 */ /* 0x0001e60000100a00 */
[----:B0-----:R-:W4:Y:S01]  /*2cf00*/  LDL.LU.64 R26, [R1+0x2500] ;  /* 0x00250000011a7983 */ /* 0x001f220000300a00 */
[----:B------:R-:W4:Y:S02]  /*2cf10*/  LDL.LU.64 R24, [R1+0x24f8] ;  /* 0x0024f80001187983 */ /* 0x000f240000300a00 */
[----:B------:R0:W-:Y:S02]  /*2cf20*/  STL.64 [R1+0x23a8], R18 ;  /* 0x0023a81201007387 */ /* 0x0001e40000100a00 */
[----:B---3--:R-:W-:Y:S02]  /*2cf30*/  STL [R1+0x23a0], R17 ;  /* 0x0023a01101007387 */ /* 0x008fe40000100800 */
[----:B0-----:R-:W-:-:S02]  /*2cf40*/  IMAD.MOV.U32 R18, RZ, RZ, R13 ;  /* 0x000000ffff127224 */ /* 0x001fc400078e000d */
[----:B------:R-:W-:Y:S01]  /*2cf50*/  IMAD.MOV.U32 R19, RZ, RZ, R12 ;  /* 0x000000ffff137224 */ /* 0x000fe200078e000c */
[----:B----4-:R-:W-:Y:S11]  /*2cf60*/  HMMA.16816.F32.BF16 R24, R20, R14, R24 ;  /* 0x0000000e1418723c */ /* 0x010ff60000041818 */
[----:B------:R-:W-:Y:S11]  /*2cf70*/  @!UPT UIADD3 URZ, URZ, URZ, URZ ;  /* 0x0000003f3f3ff290 */ /* 0x000ff6000fffe03f */
[----:B------:R-:W-:Y:S01]  /*2cf80*/  @!UPT UIADD3 URZ, URZ, URZ, URZ ;  /* 0x0000003f3f3ff290 */ /* 0x000fe2000fffe03f */
[----:B------:R-:W-:Y:S01]  /*2cf90*/  STL.64 [R1+0xe60], R24 ;  /* 0x000e601801007387 */ /* 0x000fe20000100a00 */
[----:B------:R0:W-:Y:S03]  /*2cfa0*/  STL.64 [R1+0xe68], R26 ;  /* 0x000e681a01007387 */ /* 0x0001e60000100a00 */
[----:B0-----:R-:W2:Y:S01]  /*2cfb0*/  LDL.LU.64 R26, [R1+0x24f0] ;  /* 0x0024f000011a7983 */ /* 0x001ea20000300a00 */
[----:B------:R-:W3:Y:S02]  /*2cfc0*/  LDL.LU.64 R24, [R1+0x24e8] ;  /* 0x0024e80001187983 */ /* 0x000ee40000300a00 */
[----:B------:R-:W-:Y:S02]  /*2cfd0*/  STL.64 [R1+0x23c0], R18 ;  /* 0x0023c01201007387 */ /* 0x000fe40000100a00 */
[----:B------:R0:W-:Y:S01]  /*2cfe0*/  STL.64 [R1+0x2398], R14 ;  /* 0x0023980e01007387 */ /* 0x0001e20000100a00 */
[----:B------:R-:W4:Y:S01]  /*2cff0*/  LDL.LU R12, [R1+0x740] ;  /* 0x00074000010c7983 */ /* 0x000f220000300800 */
[----:B------:R-:W4:Y:S03]  /*2d000*/  LDL.LU R13, [R1+0x744] ;  /* 0x00074400010d7983 */ /* 0x000f260000300800 */
[----:B0-----:R-:W2:Y:S01]  /*2d010*/  LDL.LU R14, [R1+0x748] ;  /* 0x00074800010e7983 */ /* 0x001ea20000300800 */
[----:B------:R-:W2:Y:S02]  /*2d020*/  LDL.LU R15, [R1+0x74c] ;  /* 0x00074c00010f7983 */ /* 0x000ea40000300800 */
[----:B------:R-:W-:-:S02]  /*2d030*/  IMAD.MOV.U32 R18, RZ, RZ, R3 ;  /* 0x000000ffff127224 */ /* 0x000fc400078e0003 */
[----:B------:R-:W-:Y:S01]  /*2d040*/  IMAD.MOV.U32 R19, RZ, RZ, R4 ;  /* 0x000000ffff137224 */ /* 0x000fe200078e0004 */
[----:B------:R-:W3:Y:S01]  /*2d050*/  LDL.LU R3, [R1+0x24e4] ;  /* 0x0024e40001037983 */ /* 0x000ee20000300800 */
[----:B------:R-:W3:Y:S03]  /*2d060*/  LDL.LU R4, [R1+0x24e0] ;  /* 0x0024e00001047983 */ /* 0x000ee60000300800 */
[----:B------:R-:W-:Y:S04]  /*2d070*/  STL.64 [R1+0x23d8], R18 ;  /* 0x0023d81201007387 */ /* 0x000fe80000100a00 */
[----:B--2---:R-:W-:Y:S01]  /*2d080*/  STL.64 [R1+0x23b8], R14 ;  /* 0x0023b80e01007387 */ /* 0x004fe20000100a00 */
[----:B----4-:R0:W-:Y:S03]  /*2d090*/  STL.64 [R1+0x23b0], R12 ;  /* 0x0023b00c01007387 */ /* 0x0101e60000100a00 */
[----:B0-----:R-:W2:Y:S01]  /*2d0a0*/  LDL.LU R12, [R1+0x750] ;  /* 0x00075000010c7983 */ /* 0x001ea20000300800 */
[----:B------:R-:W2:Y:S02]  /*2d0b0*/  LDL.LU R13, [R1+0x754] ;  /* 0x00075400010d7983 */ /* 0x000ea40000300800 */
[----:B------:R-:W4:Y:S02]  /*2d0c0*/  LDL.LU R14, [R1+0x758] ;  /* 0x00075800010e7983 */ /* 0x000f240000300800 */
[----:B------:R-:W4:Y:S02]  /*2d0d0*/  LDL.LU R15, [R1+0x75c] ;  /* 0x00075c00010f7983 */ /* 0x000f240000300800 */
[----:B------:R-:W-:-:S02]  /*2d0e0*/  IMAD.MOV.U32 R18, RZ, RZ, R0 ;  /* 0x000000ffff127224 */ /* 0x000fc400078e0000 */
[----:B------:R-:W-:Y:S01]  /*2d0f0*/  IMAD.MOV.U32 R19, RZ, RZ, R2 ;  /* 0x000000ffff137224 */ /* 0x000fe200078e0002 */
[----:B------:R-:W3:Y:S01]  /*2d100*/  LDL.LU R0, [R1+0x24dc] ;  /* 0x0024dc0001007983 */ /* 0x000ee20000300800 */
[----:B------:R-:W3:Y:S03]  /*2d110*/  LDL.LU R2, [R1+0x24d8] ;  /* 0x0024d80001027983 */ /* 0x000ee60000300800 */
[----:B------:R-:W-:Y:S04]  /*2d120*/  STL.64 [R1+0x23f0], R18 ;  /* 0x0023f01201007387 */ /* 0x000fe80000100a00 */
[----:B----4-:R-:W-:Y:S01]  /*2d130*/  STL.64 [R1+0x23d0], R14 ;  /* 0x0023d00e01007387 */ /* 0x010fe20000100a00 */
[----:B--2---:R0:W-:Y:S03]  /*2d140*/  STL.64 [R1+0x23c8], R12 ;  /* 0x0023c80c01007387 */ /* 0x0041e60000100a00 */
        /* <DEDUP_REMOVED lines=8> */
[----:B------:R0:W-:Y:S02]  /*2d1d0*/  STL.64 [R1+0x2408], R18 ;  /* 0x0024081201007387 */ /* 0x0001e40000100a00 */
[----:B0-----:R-:W-:Y:S02]  /*2d1e0*/  IMAD.MOV.U32 R18, RZ, RZ, R29 ;  /* 0x000000ffff127224 */ /* 0x001fe400078e001d */
[----:B------:R-:W-:-:S05]  /*2d1f0*/  IMAD.MOV.U32 R19, RZ, RZ, R28 ;  /* 0x000000ffff137224 */ /* 0x000fca00078e001c */
        /* <DEDUP_REMOVED lines=16> */
[----:B---3--:R-:W-:-:S02]  /*2d300*/  IMAD.MOV.U32 R18, RZ, RZ, R25 ;  /* 0x000000ffff127224 */ /* 0x008fc400078e0019 */
[----:B------:R-:W-:-:S05]  /*2d310*/  IMAD.MOV.U32 R19, RZ, RZ, R24 ;  /* 0x000000ffff137224 */ /* 0x000fca00078e0018 */
[----:B------:R-:W-:Y:S04]  /*2d320*/  STL.64 [R1+0x2450], R18 ;  /* 0x0024501201007387 */ /* 0x000fe80000100a00 */
[----:B----4-:R-:W-:Y:S01]  /*2d330*/  STL.64 [R1+0x2418], R14 ;  /* 0x0024180e01007387 */ /* 0x010fe20000100a00 */
[----:B--2---:R0:W-:Y:S03]  /*2d340*/  STL.64 [R1+0x2410], R12 ;  /* 0x0024100c01007387 */ /* 0x0041e60000100a00 */
[----:B0-----:R-:W2:Y:S01]  /*2d350*/  LDL.LU R12, [R1+0x790] ;  /* 0x00079000010c7983 */ /* 0x001ea20000300800 */
[----:B------:R-:W2:Y:S02]  /*2d360*/  LDL.LU R13, [R1+0x794] ;  /* 0x00079400010d7983 */ /* 0x000ea40000300800 */
[----:B------:R-:W3:Y:S02]  /*2d370*/  LDL.LU R14, [R1+0x798] ;  /* 0x00079800010e7983 */ /* 0x000ee40000300800 */
[----:B------:R-:W3:Y:S02]  /*2d380*/  LDL.LU R15, [R1+0x79c] ;  /* 0x00079c00010f7983 */ /* 0x000ee40000300800 */
[----:B------:R-:W-:-:S02]  /*2d390*/  IMAD.MOV.U32 R18, RZ, RZ, R16 ;  /* 0x000000ffff127224 */ /* 0x000fc400078e0010 */
[----:B------:R-:W-:-:S05]  /*2d3a0*/  IMAD.MOV.U32 R19, RZ, RZ, R9 ;  /* 0x000000ffff137224 */ /* 0x000fca00078e0009 */
[----:B------:R-:W-:Y:S04]  /*2d3b0*/  STL.64 [R1+0x2468], R18 ;  /* 0x0024681201007387 */ /* 0x000fe80000100a00 */
[----:B---3--:R-:W-:Y:S01]  /*2d3c0*/  STL.64 [R1+0x2430], R14 ;  /* 0x0024300e01007387 */ /* 0x008fe20000100a00 */
        /* <DEDUP_REMOVED lines=16> */
[----:B------:R0:W-:Y:S02]  /*2d4d0*/  STL.64 [R1+0x2498], R18 ;  /* 0x0024981201007387 */ /* 0x0001e40000100a00 */
[----:B0-----:R-:W-:Y:S02]  /*2d4e0*/  IMAD.MOV.U32 R18, RZ, RZ, R4 ;  /* 0x000000ffff127224 */ /* 0x001fe400078e0004 */
[----:B------:R-:W4:Y:S01]  /*2d4f0*/  LDL.LU R4, [R1+0xe50] ;  /* 0x000e500001047983 */ /* 0x000f220000300800 */
[----:B------:R-:W4:Y:S02]  /*2d500*/  LDL.LU R5, [R1+0xe54] ;  /* 0x000e540001057983 */ /* 0x000f240000300800 */
[----:B------:R-:W4:Y:S02]  /*2d510*/  LDL.LU R6, [R1+0xe58] ;  /* 0x000e580001067983 */ /* 0x000f240000300800 */
[----:B------:R-:W-:Y:S01]  /*2d520*/  IMAD.MOV.U32 R19, RZ, RZ, R3 ;  /* 0x000000ffff137224 */ /* 0x000fe200078e0003 */
[----:B------:R-:W4:Y:S01]  /*2d530*/  LDL.LU R7, [R1+0xe5c] ;  /* 0x000e5c0001077983 */ /* 0x000f220000300800 */
[----:B------:R-:W4:Y:S02]  /*2d540*/  LDL.LU R24, [R1+0x8e0] ;  /* 0x0008e00001187983 */ /* 0x000f240000300800 */
[----:B------:R-:W4:Y:S02]  /*2d550*/  LDL.LU R25, [R1+0x8e4] ;  /* 0x0008e40001197983 */ /* 0x000f240000300800 */
[----:B------:R-:W4:Y:S01]  /*2d560*/  LDL.LU R26, [R1+0x8e8] ;  /* 0x0008e800011a7983 */ /* 0x000f220000300800 */
[----:B------:R-:W4:Y:S01]  /*2d570*/  LDL.LU R27, [R1+0x8ec] ;  /* 0x0008ec00011b7983 */ /* 0x000f220000300800 */
[----:B------:R-:W-:Y:S03]  /*2d580*/  STL.64 [R1+0x24b0], R18 ;  /* 0x0024b01201007387 */ /* 0x000fe60000100a00 */
[----:B---3--:R-:W-:Y:S01]  /*2d590*/  STL.64 [R1+0x2460], R14 ;  /* 0x0024600e01007387 */ /* 0x008fe20000100a00 */
[----:B--2---:R0:W-:Y:S03]  /*2d5a0*/  STL.64 [R1+0x2458], R12 ;  /* 0x0024580c01007387 */ /* 0x0041e60000100a00 */
[----:B0-----:R-:W2:Y:S01]  /*2d5b0*/  LDL.LU R12, [R1+0x7c0] ;  /* 0x0007c000010c7983 */ /* 0x001ea20000300800 */
[----:B------:R-:W2:Y:S02]  /*2d5c0*/  LDL.LU R13, [R1+0x7c4] ;  /* 0x0007c400010d7983 */ /* 0x000ea40000300800 */
[----:B------:R-:W3:Y:S02]  /*2d5d0*/  LDL.LU R14, [R1+0x7c8] ;  /* 0x0007c800010e7983 */ /* 0x000ee40000300800 */
[----:B------:R-:W3:Y:S01]  /*2d5e0*/  LDL.LU R15, [R1+0x7cc] ;  /* 0x0007cc00010f7983 */ /* 0x000ee20000300800 */
[----:B------:R-:W2:Y:S01]  /*2d5f0*/  LDL.LU R16, [R1+0x800] ;  /* 0x0008000001107983 */ /* 0x000ea20000300800 */
[----:B------:R-:W4:Y:S02]  /*2d600*/  LDL.LU R17, [R1+0x804] ;  /* 0x0008040001117983 */ /* 0x000f240000300800 */
[----:B------:R-:W4:Y:S02]  /*2d610*/  LDL.LU R18, [R1+0x808] ;  /* 0x0008080001127983 */ /* 0x000f240000300800 */
[----:B------:R-:W4:Y:S01]  /*2d620*/  LDL.LU R19, [R1+0x80c] ;  /* 0x00080c0001137983 */ /* 0x000f220000300800 */
[----:B---3--:R-:W-:Y:S01]  /*2d630*/  STL.64 [R1+0x2478], R14 ;  /* 0x0024780e01007387 */ /* 0x008fe20000100a00 */
[----:B--2---:R0:W-:Y:S03]  /*2d640*/  STL.64 [R1+0x2470], R12 ;  /* 0x0024700c01007387 */ /* 0x0041e60000100a00 */
[----:B0-----:R-:W2:Y:S01]  /*2d650*/  LDL.LU R12, [R1+0x7d0] ;  /* 0x0007d000010c7983 */ /* 0x001ea20000300800 */
[----:B------:R-:W2:Y:S02]  /*2d660*/  LDL.LU R13, [R1+0x7d4] ;  /* 0x0007d400010d7983 */ /* 0x000ea40000300800 */
[----:B------:R-:W3:Y:S02]  /*2d670*/  LDL.LU R14, [R1+0x7d8] ;  /* 0x0007d800010e7983 */ /* 0x000ee40000300800 */
[----:B------:R-:W3:Y:S01]  /*2d680*/  LDL.LU R15, [R1+0x7dc] ;  /* 0x0007dc00010f7983 */ /* 0x000ee20000300800 */
[C---:B----4-:R-:W-:Y:S01]  /*2d690*/  HMMA.16816.F32.BF16 R4, R20.reuse, R10, R4 ;  /* 0x0000000a1404723c */ /* 0x050fe20000041804 */
[----:B---3--:R-:W-:Y:S01]  /*2d6a0*/  STL.64 [R1+0x2490], R14 ;  /* 0x0024900e01007387 */ /* 0x008fe20000100a00 */
[----:B--2---:R0:W-:Y:S03]  /*2d6b0*/  STL.64 [R1+0x2488], R12 ;  /* 0x0024880c01007387 */ /* 0x0041e60000100a00 */
        /* <DEDUP_REMOVED lines=9> */
[----:B------:R-:W2:Y:S02]  /*2d750*/  LDL.LU R15, [R1+0x7fc] ;  /* 0x0007fc00010f7983 */ /* 0x000ea40000300800 */
[----:B------:R-:W-:Y:S01]  /*2d760*/  STL.64 [R1+0xe50], R4 ;  /* 0x000e500401007387 */ /* 0x000fe20000100a00 */
[----:B------:R0:W-:Y:S03]  /*2d770*/  STL.64 [R1+0xe58], R6 ;  /* 0x000e580601007387 */ /* 0x0001e60000100a00 */
[----:B0-----:R-:W3:Y:S01]  /*2d780*/  LDL.LU.64 R6, [R1+0x24c8] ;  /* 0x0024c80001067983 */ /* 0x001ee20000300a00 */
[----:B------:R0:W-:Y:S02]  /*2d790*/  STL.64 [R1+0x2390], R10 ;  /* 0x0023900a01007387 */ /* 0x0001e40000100a00 */
[----:B------:R-:W4:Y:S02]  /*2d7a0*/  LDL.LU R8, [R1+0x730] ;  /* 0x0007300001087983 */ /* 0x000f240000300800 */
[----:B------:R-:W4:Y:S01]  /*2d7b0*/  LDL.LU R9, [R1+0x734] ;  /* 0x0007340001097983 */ /* 0x000f220000300800 */
[----:B0-----:R-:W4:Y:S01]  /*2d7c0*/  LDL.LU R10, [R1+0x738] ;  /* 0x00073800010a7983 */ /* 0x001f220000300800 */
[----:B------:R-:W4:Y:S01]  /*2d7d0*/  LDL.LU R11, [R1+0x73c] ;  /* 0x00073c00010b7983 */ /* 0x000f220000300800 */
[----:B---3--:R-:W-:Y:S02]  /*2d7e0*/  HMMA.16816.F32.BF16 R20, R20, R6, R24 ;  /* 0x000000061414723c */ /* 0x008fe40000041818 */
[----:B------:R-:W3:Y:S01]  /*2d7f0*/  LDL.LU.64 R26, [R1+0x24c0] ;  /* 0x0024c000011a7983 */ /* 0x000ee20000300a00 */
[----:B------:R-:W3:Y:S11]  /*2d800*/  LDL.LU.64 R24, [R1+0x24b8] ;  /* 0x0024b80001187983 */ /* 0x000ef60000300a00 */
[----:B------:R-:W-:Y:S09]  /*2d810*/  @!UPT UIADD3 URZ, URZ, URZ, URZ ;  /* 0x0000003f3f3ff290 */ /* 0x000ff2000fffe03f */
[----:B------:R-:W-:Y:S01]  /*2d820*/  STL.64 [R1+0x8e0], R20 ;  /* 0x0008e01401007387 */ /* 0x000fe20000100a00 */
[----:B------:R0:W-:Y:S02]  /*2d830*/  STL.64 [R1+0x8e8], R22 ;  /* 0x0008e81601007387 */ /* 0x0001e40000100a00 */
[----:B------:R1:W-:Y:S02]  /*2d840*/  STL.64 [R1+0x2388], R6 ;  /* 0x0023880601007387 */ /* 0x0003e40000100a00 */
[----:B------:R-:W2:Y:S01]  /*2d850*/  LDL.LU R4, [R1+0x720] ;  /* 0x0007200001047983 */ /* 0x000ea20000300800 */
[----:B------:R-:W2:Y:S01]  /*2d860*/  LDL.LU R5, [R1+0x724] ;  /* 0x0007240001057983 */ /* 0x000ea20000300800 */
[----:B0-----:R-:W-:Y:S02]  /*2d870*/  IMAD.MOV.U32 R22, RZ, RZ, R2 ;  /* 0x000000ffff167224 */ /* 0x001fe400078e0002 */
[----:B------:R-:W-:Y:S01]  /*2d880*/  IMAD.MOV.U32 R23, RZ, RZ, R0 ;  /* 0x000000ffff177224 */ /* 0x000fe200078e0000 */
[----:B-1----:R-:W2:Y:S01]  /*2d890*/  LDL.LU R6, [R1+0x728] ;  /* 0x0007280001067983 */ /* 0x002ea20000300800 */
[----:B------:R-:W2:Y:S05]  /*2d8a0*/  LDL.LU R7, [R1+0x72c] ;  /* 0x00072c0001077983 */ /* 0x000eaa0000300800 */
[C---:B---3--:R-:W-:Y:S01]  /*2d8b0*/  HMMA.16816.F32.BF16 R20, R24.reuse, R22, R16 ;  /* 0x000000161814723c */ /* 0x048fe20000041810 */
[----:B------:R-:W2:Y:S11]  /*2d8c0*/  LDL.LU.64 R18, [R1+0x24b0] ;  /* 0x0024b00001127983 */ /* 0x000eb60000300a00 */
[----:B------:R-:W-:Y:S11]  /*2d8d0*/  @!UPT UIADD3 URZ, URZ, URZ, URZ ;  /* 0x0000003f3f3ff290 */ /* 0x000ff6000fffe03f */
[----:B------:R0:W-:Y:S01]  /*2d8e0*/  STL.64 [R1+0x800], R20 ;  /* 0x0008001401007387 */ /* 0x0001e20000100a00 */
[----:B------:R1:W-:Y:S03]  /*2d8f0*/  STL.64 [R1+0x808], R22 ;  /* 0x0008081601007387 */ /* 0x0003e60000100a00 */
[----:B0-----:R-:W3:Y:S01]  /*2d900*/  LDL.LU R20, [R1+0x120] ;  /* 0x0001200001147983 */ /* 0x001ee20000300800 */
[----:B------:R-:W3:Y:S02]  /*2d910*/  LDL.LU R21, [R1+0x124] ;  /* 0x0001240001157983 */ /* 0x000ee40000300800 */
[----:B-1----:R-:W3:Y:S02]  /*2d920*/  LDL.LU R22, [R1+0x128] ;  /* 0x0001280001167983 */ /* 0x002ee40000300800 */
[----:B------:R-:W3:Y:S01]  /*2d930*/  LDL.LU R23, [R1+0x12c] ;  /* 0x00012c0001177983 */ /* 0x000ee20000300800 */
[C---:B--2---:R-:W-:Y:S01]  /*2d940*/  HMMA.16816.F32.BF16 R16, R24.reuse, R18, R12 ;  /* 0x000000121810723c */ /* 0x044fe2000004180c */
[----:B------:R-:W2:Y:S01]  /*2d950*/  LDL.LU.64 R14, [R1+0x24a8] ;  /* 0x0024a800010e7983 */ /* 0x000ea20000300a00 */
[----:B------:R-:W2:Y:S11]  /*2d960*/  LDL.LU.64 R12, [R1+0x24a0] ;  /* 0x0024a000010c7983 */ /* 0x000eb60000300a00 */
[----:B------:R-:W-:Y:S10]  /*2d970*/  @!UPT UIADD3 URZ, URZ, URZ, URZ ;  /* 0x0000003f3f3ff290 */ /* 0x000ff4000fffe03f */
        /* <DEDUP_REMOVED lines=73> */
[----:B------:R-:W3:Y:S01]  /*2de10*/  LDL.LU R17, [R1+0x23a0] ;  /* 0x0023a00001117983 */ /* 0x000ee20000300800 */
[C---:B--2---:R-:W-:Y:S11]  /*2de20*/  HMMA.16816.F32.BF16 R12, R24.reuse, R18, R12 ;  /* 0x00000012180c723c */ /* 0x044ff6000004180c */
[----:B------:R-:W-:Y:S11]  /*2de30*/  @!UPT UIADD3 URZ, URZ, URZ, URZ ;  /* 0x0000003f3f3ff290 */ /* 0x000ff6000fffe03f */
[----:B------:R-:W-:Y:S01]  /*2de40*/  @!UPT UIADD3 URZ, URZ, URZ, URZ ;  /* 0x0000003f3f3ff290 */ /* 0x000fe2000fffe03f */
[----:B------:R-:W-:Y:S01]  /*2de50*/  STL.64 [R1+0x740], R12 ;  /* 0x0007400c01007387 */ /* 0x000fe20000100a00 */
[----:B------:R0:W-:Y:S03]  /*2de60*/  STL.64 [R1+0x748], R14 ;  /* 0x0007480e01007387 */ /* 0x0001e60000100a00 */
[----:B0-----:R-:W4:Y:S01]  /*2de70*/  LDL.LU.64 R14, [R1+0x2398] ;  /* 0x00239800010e7983 */ /* 0x001f220000300a00 */
[----:B------:R0:W-:Y:S03]  /*2de80*/  STL.64 [R1+0x2370], R18 ;  /* 0x0023701201007387 */ /* 0x0001e60000100a00 */
[----:B0-----:R-:W2:Y:S01]  /*2de90*/  LDL.64 R18, [R1+0xa8] ;  /* 0x0000a80001127983 */ /* 0x001ea20000100a00 */
[C---:B----4-:R-:W-:Y:S03]  /*2dea0*/  HMMA.16816.F32.BF16 R8, R24.reuse, R14, R8 ;  /* 0x0000000e1808723c */ /* 0x050fe60000041808 */
[----:B--2---:R0:W-:Y:S04]  /*2deb0*/  STL.64 [R1+0x2380], R18 ;  /* 0x0023801201007387 */ /* 0x0041e80000100a00 */
[----:B0-----:R-:W2:Y:S11]  /*2dec0*/  LDL.64 R18, [R1+0xb8] ;  /* 0x0000b80001127983 */ /* 0x001eb60000100a00 */
[----:B------:R-:W-:Y:S05]  /*2ded0*/  @!UPT UIADD3 URZ, URZ, URZ, URZ ;  /* 0x0000003f3f3ff290 */ /* 0x000fea000fffe03f */
[----:B------:R-:W-:Y:S02]  /*2dee0*/  STL.64 [R1+0x730], R8 ;  /* 0x0007300801007387 */ /* 0x000fe40000100a00 */
[----:B------:R0:W-:Y:S02]  /*2def0*/  STL.64 [R1+0x738], R10 ;  /* 0x0007380a01007387 */ /* 0x0001e40000100a00 */
[----:B0-----:R-:W4:Y:S01]  /*2df00*/  LDL.LU.64 R10, [R1+0x2390] ;  /* 0x00239000010a7983 */ /* 0x001f220000300a00 */
[----:B------:R0:W-:Y:S03]  /*2df10*/  STL.64 [R1+0x22c0], R14 ;  /* 0x0022c00e01007387 */ /* 0x0001e60000100a00 */
[----:B0-----:R-:W2:Y:S01]  /*2df20*/  LDL.64 R14, [R1+0x88] ;  /* 0x00008800010e7983 */ /* 0x001ea20000100a00 */
[C---:B----4-:R-:W-:Y:S03]  /*2df30*/  HMMA.16816.F32.BF16 R4, R24.reuse, R10, R4 ;  /* 0x0000000a1804723c */ /* 0x050fe60000041804 */
[----:B--2---:R0:W-:Y:S01]  /*2df40*/  STL.64 [R1+0x2378], R14 ;  /* 0x0023780e01007387 */ /* 0x0041e20000100a00 */
[----:B------:R-:W2:Y:S02]  /*2df50*/  LDL.LU R12, [R1+0xbb0] ;  /* 0x000bb000010c7983 */ /* 0x000ea40000300800 */
[----:B------:R-:W2:Y:S01]  /*2df60*/  LDL.LU R13, [R1+0xbb4] ;  /* 0x000bb400010d7983 */ /* 0x000ea20000300800 */
[----:B0-----:R-:W2:Y:S01]  /*2df70*/  LDL.LU R14, [R1+0xbb8] ;  /* 0x000bb800010e7983 */ /* 0x001ea20000300800 */
[----:B------:R-:W2:Y:S11]  /*2df80*/  LDL.LU R15, [R1+0xbbc] ;  /* 0x000bbc00010f7983 */ /* 0x000eb60000300800 */
[----:B------:R-:W-:Y:S04]  /*2df90*/  @!UPT UIADD3 URZ, URZ, URZ, URZ ;  /* 0x0000003f3f3ff290 */ /* 0x000fe8000fffe03f */
[----:B------:R-:W-:Y:S02]  /*2dfa0*/  STL.64 [R1+0x720], R4 ;  /* 0x0007200401007387 */ /* 0x000fe40000100a00 */
[----:B------:R0:W-:Y:S02]  /*2dfb0*/  STL.64 [R1+0x728], R6 ;  /* 0x0007280601007387 */ /* 0x0001e40000100a00 */
[----:B0-----:R-:W3:Y:S01]  /*2dfc0*/  LDL.LU.64 R6, [R1+0x2388] ;  /* 0x0023880001067983 */ /* 0x001ee20000300a00 */
[----:B------:R0:W-:Y:S02]  /*2dfd0*/  STL.64 [R1+0x22f0], R10 ;  /* 0x0022f00a01007387 */ /* 0x0001e40000100a00 */
[----:B------:R-:W4:Y:S02]  /*2dfe0*/  LDL.LU R8, [R1+0xb90] ;  /* 0x000b900001087983 */ /* 0x000f240000300800 */
[----:B------:R-:W4:Y:S01]  /*2dff0*/  LDL.LU R9, [R1+0xb94] ;  /* 0x000b940001097983 */ /* 0x000f220000300800 */
[----:B0-----:R-:W4:Y:S01]  /*2e000*/  LDL.LU R10, [R1+0xb98] ;  /* 0x000b9800010a7983 */ /* 0x001f220000300800 */
[----:B------:R-:W4:Y:S01]  /*2e010*/  LDL.LU R11, [R1+0xb9c] ;  /* 0x000b9c00010b7983 */ /* 0x000f220000300800 */
[----:B---3--:R-:W-:Y:S02]  /*2e020*/  HMMA.16816.F32.BF16 R20, R24, R6, R20 ;  /* 0x000000061814723c */ /* 0x008fe40000041814 */
[----:B------:R0:W-:Y:S01]  /*2e030*/  STL [R1+0x228c], R6 ;  /* 0x00228c0601007387 */ /* 0x0001e20000100800 */
[----:B------:R1:W-:Y:S03]  /*2e040*/  STL [R1+0x2288], R7 ;  /* 0x0022880701007387 */ /* 0x0003e60000100800 */
[----:B------:R-:W3:Y:S11]  /*2e050*/  LDSM.16.MT88.4 R24, [R17+0xa180] ;  /* 0x00a180001118783b */ /* 0x000ef60000004200 */
[----:B------:R-:W-:Y:S06]  /*2e060*/  @!UPT UIADD3 URZ, URZ, URZ, URZ ;  /* 0x0000003f3f3ff290 */ /* 0x000fec000fffe03f */
[----:B------:R-:W-:Y:S01]  /*2e070*/  STL.64 [R1+0x120], R20 ;  /* 0x0001201401007387 */ /* 0x000fe20000100a00 */
[----:B------:R-:W-:Y:S02]  /*2e080*/  STL.64 [R1+0x128], R22 ;  /* 0x0001281601007387 */ /* 0x000fe40000100a00 */
[----:B------:R-:W2:Y:S02]  /*2e090*/  LDL.LU R4, [R1+0xbc0] ;  /* 0x000bc00001047983 */ /* 0x000ea40000300800 */
[----:B------:R-:W2:Y:S01]  /*2e0a0*/  LDL.LU R5, [R1+0xbc4] ;  /* 0x000bc40001057983 */ /* 0x000ea20000300800 */
[----:B0-----:R-:W2:Y:S01]  /*2e0b0*/  LDL.LU R6, [R1+0xbc8] ;  /* 0x000bc80001067983 */ /* 0x001ea20000300800 */
[----:B-1----:R-:W2:Y:S03]  /*2e0c0*/  LDL.LU R7, [R1+0xbcc] ;  /* 0x000bcc0001077983 */ /* 0x002ea60000300800 */
[----:B------:R-:W2:Y:S01]  /*2e0d0*/  LDSM.16.MT88.4 R20, [R17+0xa100] ;  /* 0x00a100001114783b */ /* 0x000ea20000004200 */
[----:B------:R-:W-:-:S03]  /*2e0e0*/  IMAD.MOV.U32 R3, RZ, RZ, R19 ;  /* 0x000000ffff037224 */ /* 0x000fc600078e0013 */
[----:B---3--:R0:W-:Y:S01]  /*2e0f0*/  STL.64 [R1+0x2280], R26 ;  /* 0x0022801a01007387 */ /* 0x0081e20000100a00 */
[----:B------:R-:W-:Y:S03]  /*2e100*/  STL.64 [R1+0x2278], R24 ;  /* 0x0022781801007387 */ /* 0x000fe60000100a00 */
[----:B0-----:R-:W3:Y:S01]  /*2e110*/  LDL.64 R26, [R1+0x98] ;  /* 0x00009800011a7983 */ /* 0x001ee20000100a00 */
[C---:B--2---:R-:W-:Y:S11]  /*2e120*/  HMMA.16816.F32.BF16 R4, R20.reuse, R18, R4 ;  /* 0x000000121404723c */ /* 0x044ff60000041804 */
[----:B------:R-:W-:Y:S11]  /*2e130*/  @!UPT UIADD3 URZ, URZ, URZ, URZ ;  /* 0x0000003f3f3ff290 */ /* 0x000ff6000fffe03f */
[----:B------:R-:W-:Y:S01]  /*2e140*/  @!UPT UIADD3 URZ, URZ, URZ, URZ ;  /* 0x0000003f3f3ff290 */ /* 0x000fe2000fffe03f */
[----:B------:R0:W-:Y:S01]  /*2e150*/  STL.64 [R1+0xbc0], R4 ;  /* 0x000bc00401007387 */ /* 0x0001e20000100a00 */
[----:B------:R-:W-:Y:S02]  /*2e160*/  STL.64 [R1+0xbc8], R6 ;  /* 0x000bc80601007387 */ /* 0x000fe40000100a00 */
[----:B0-----:R-:W-:Y:S02]  /*2e170*/  IMAD.MOV.U32 R4, RZ, RZ, R18 ;  /* 0x000000ffff047224 */ /* 0x001fe400078e0012 */
[----:B------:R-:W2:Y:S01]  /*2e180*/  LDL.LU.64 R18, [R1+0x2380] ;  /* 0x0023800001127983 */ /* 0x000ea20000300a00 */
[----:B------:R-:W-:Y:S02]  /*2e190*/  STL [R1+0x2294], R3 ;  /* 0x0022940301007387 */ /* 0x000fe40000100800 */
[----:B------:R0:W-:Y:S02]  /*2e1a0*/  STL [R1+0x2290], R4 ;  /* 0x0022900401007387 */ /* 0x0001e40000100800 */
[----:B0-----:R-:W3:Y:S01]  /*2e1b0*/  LDL.LU R4, [R1+0xba0] ;  /* 0x000ba00001047983 */ /* 0x001ee20000300800 */
[----:B------:R-:W3:Y:S02]  /*2e1c0*/  LDL.LU R5, [R1+0xba4] ;  /* 0x000ba40001057983 */ /* 0x000ee40000300800 */
[----:B------:R-:W3:Y:S02]  /*2e1d0*/  LDL.LU R6, [R1+0xba8] ;  /* 0x000ba80001067983 */ /* 0x000ee40000300800 */
[----:B------:R-:W3:Y:S01]  /*2e1e0*/  LDL.LU R7, [R1+0xbac] ;  /* 0x000bac0001077983 */ /* 0x000ee20000300800 */
[C---:B--2---:R-:W-:Y:S11]  /*2e1f0*/  HMMA.16816.F32.BF16 R12, R20.reuse, R18, R12 ;  /* 0x00000012140c723c */ /* 0x044ff6000004180c */
[----:B------:R-:W-:Y:S11]  /*2e200*/  @!UPT UIADD3 URZ, URZ, URZ, URZ ;  /* 0x0000003f3f3ff290 */ /* 0x000ff6000fffe03f */
[----:B------:R-:W-:Y:S01]  /*2e210*/  @!UPT UIADD3 URZ, URZ, URZ, URZ ;  /* 0x0000003f3f3ff290 */ /* 0x000fe2000fffe03f */
[----:B------:R-:W-:Y:S01]  /*2e220*/  STL.64 [R1+0xbb0], R12 ;  /* 0x000bb00c01007387 */ /* 0x000fe20000100a00 */
[----:B------:R0:W-:Y:S03]  /*2e230*/  STL.64 [R1+0xbb8], R14 ;  /* 0x000bb80e01007387 */ /* 0x0001e60000100a00 */
[----:B0-----:R-:W4:Y:S01]  /*2e240*/  LDL.LU.64 R14, [R1+0x2378] ;  /* 0x00237800010e7983 */ /* 0x001f220000300a00 */
[----:B------:R-:W-:Y:S02]  /*2e250*/  IMAD.MOV.U32 R2, RZ, RZ, R18 ;  /* 0x000000ffff027224 */ /* 0x000fe400078e0012 */
[----:B------:R-:W-:Y:S02]  /*2e260*/  IMAD.MOV.U32 R0, RZ, RZ, R19 ;  /* 0x000000ffff007224 */ /* 0x000fe400078e0013 */
[----:B------:R-:W2:Y:S01]  /*2e270*/  LDL.LU.64 R18, [R1+0x2370] ;  /* 0x0023700001127983 */ /* 0x000ea20000300a00 */
[----:B---3--:R-:W-:Y:S02]  /*2e280*/  HMMA.16816.F32.BF16 R4, R20, R26, R4 ;  /* 0x0000001a1404723c */ /* 0x008fe40000041804 */
[----:B------:R-:W-:Y:S02]  /*2e290*/  STL [R1+0x229c], R0 ;  /* 0x00229c0001007387 */ /* 0x000fe40000100800 */
[----:B------:R-:W-:Y:S11]  /*2e2a0*/  STL [R1+0x2298], R2 ;  /* 0x0022980201007387 */ /* 0x000ff60000100800 */
[----:B------:R-:W-:Y:S08]  /*2e2b0*/  @!UPT UIADD3 URZ, URZ, URZ, URZ ;  /* 0x0000003f3f3ff290 */ /* 0x000ff0000fffe03f */
[----:B------:R0:W-:Y:S01]  /*2e2c0*/  STL.64 [R1+0xba0], R4 ;  /* 0x000ba00401007387 */ /* 0x0001e20000100a00 */
[----:B------:R-:W-:Y:S02]  /*2e2d0*/  STL.64 [R1+0xba8], R6 ;  /* 0x000ba80601007387 */ /* 0x000fe40000100a00 */
[----:B0-----:R-:W-:-:S05]  /*2e2e0*/  IMAD.MOV.U32 R5, RZ, RZ, R27 ;  /* 0x000000ffff057224 */ /* 0x001fca00078e001b */
[----:B------:R4:W-:Y:S01]  /*2e2f0*/  STL [R1+0x22a4], R5 ;  /* 0x0022a40501007387 */ /* 0x0009e20000100800 */
[----:B------:R-:W-:-:S05]  /*2e300*/  IMAD.MOV.U32 R16, RZ, RZ, R26 ;  /* 0x000000ffff107224 */ /* 0x000fca00078e001a */
[----:B------:R0:W-:Y:S01]  /*2e310*/  STL [R1+0x22a0], R16 ;  /* 0x0022a01001007387 */ /* 0x0001e20000100800 */
[C---:B----4-:R-:W-:Y:S01]  /*2e320*/  HMMA.16816.F32.BF16 R4, R20.reuse, R14, R8 ;  /* 0x0000000e1404723c */ /* 0x050fe20000041808 */
[----:B------:R-:W-:Y:S02]  /*2e330*/  IMAD.MOV.U32 R17, RZ, RZ, R15 ;  /* 0x000000ffff117224 */ /* 0x000fe400078e000f */
[----:B------:R-:W-:Y:S11]  /*2e340*/  IMAD.MOV.U32 R24, RZ, RZ, R14 ;  /* 0x000000ffff187224 */ /* 0x000ff600078e000e */
[----:B------:R-:W-:Y:S09]  /*2e350*/  @!UPT UIADD3 URZ, URZ, URZ, URZ ;  /* 0x0000003f3f3ff290 */ /* 0x000ff2000fffe03f */
[----:B------:R-:W-:Y:S01]  /*2e360*/  STL.64 [R1+0xb90], R4 ;  /* 0x000b900401007387 */ /* 0x000fe20000100a00 */
[----:B------:R-:W-:Y:S02]  /*2e370*/  STL.64 [R1+0xb98], R6 ;  /* 0x000b980601007387 */ /* 0x000fe40000100a00 */
[----:B--2---:R-:W-:Y:S02]  /*2e380*/  STL.64 [R1+0x2310], R18 ;  /* 0x0023101201007387 */ /* 0x004fe40000100a00 */
[----:B------:R1:W-:Y:S01]  /*2e390*/  STL [R1+0x2308], R17 ;  /* 0x0023081101007387 */ /* 0x0003e20000100800 */
[----:B------:R-:W2:Y:S01]  /*2e3a0*/  LDL.LU R12, [R1+0xb00] ;  /* 0x000b0000010c7983 */ /* 0x000ea20000300800 */
[----:B------:R-:W2:Y:S02]  /*2e3b0*/  LDL.LU R13, [R1+0xb04] ;  /* 0x000b0400010d7983 */ /* 0x000ea40000300800 */
[----:B------:R-:W3:Y:S02]  /*2e3c0*/  LDL.LU R14, [R1+0xb08] ;  /* 0x000b0800010e7983 */ /* 0x000ee40000300800 */
[----:B------:R-:W3:Y:S01]  /*2e3d0*/  LDL.LU R15, [R1+0xb0c] ;  /* 0x000b0c00010f7983 */ /* 0x000ee20000300800 */
[----:B------:R-:W4:Y:S01]  /*2e3e0*/  LDL.LU R8, [R1+0xb20] ;  /* 0x000b200001087983 */ /* 0x000f220000300800 */
[----:B------:R-:W4:Y:S02]  /*2e3f0*/  LDL.LU R9, [R1+0xb24] ;  /* 0x000b240001097983 */ /* 0x000f240000300800 */
[----:B------:R-:W2:Y:S02]  /*2e400*/  LDL.LU R10, [R1+0xb28] ;  /* 0x000b2800010a7983 */ /* 0x000ea40000300800 */
[----:B------:R-:W2:Y:S01]  /*2e410*/  LDL.LU R11, [R1+0xb2c] ;  /* 0x000b2c00010b7983 */ /* 0x000ea20000300800 */
[----:B0-----:R-:W2:Y:S01]  /*2e420*/  LDL.LU R16, [R1+0xb30] ;  /* 0x000b300001107983 */ /* 0x001ea20000300800 */
[----:B-1----:R-:W2:Y:S02]  /*2e430*/  LDL.LU R17, [R1+0xb34] ;  /* 0x000b340001117983 */ /* 0x002ea40000300800 */
[----:B------:R-:W2:Y:S02]  /*2e440*/  LDL.LU R18, [R1+0xb38] ;  /* 0x000b380001127983 */ /* 0x000ea40000300800 */
[----:B------:R-:W2:Y:S01]  /*2e450*/  LDL.LU R19, [R1+0xb3c] ;  /* 0x000b3c0001137983 */ /* 0x000ea20000300800 */
[----:B------:R-:W2:Y:S01]  /*2e460*/  LDL.LU R4, [R1+0xb60] ;  /* 0x000b600001047983 */ /* 0x000ea20000300800 */
[----:B------:R-:W2:Y:S02]  /*2e470*/  LDL.LU R5, [R1+0xb64] ;  /* 0x000b640001057983 */ /* 0x000ea40000300800 */
[----:B------:R-:W2:Y:S02]  /*2e480*/  LDL.LU R6, [R1+0xb68] ;  /* 0x000b680001067983 */ /* 0x000ea40000300800 */
[----:B------:R-:W2:Y:S02]  /*2e490*/  LDL.LU R7, [R1+0xb6c] ;  /* 0x000b6c0001077983 */ /* 0x000ea40000300800 */
[----:B--2---:R0:W-:Y:S01]  /*2e4a0*/  STL.64 [R1+0x2358], R6 ;  /* 0x0023580601007387 */ /* 0x0041e20000100a00 */
[----:B------:R-:W-:Y:S03]  /*2e4b0*/  STL.64 [R1+0x2350], R4 ;  /* 0x0023500401007387 */ /* 0x000fe60000100a00 */
[----:B0-----:R-:W2:Y:S04]  /*2e4c0*/  LDL.64 R6, [R1+0x68] ;  /* 0x0000680001067983 */ /* 0x001ea80000100a00 */
[----:B--2---:R0:W-:Y:S04]  /*2e4d0*/  STL.64 [R1+0x2368], R6 ;  /* 0x0023680601007387 */ /* 0x0041e80000100a00 */
[----:B0-----:R-:W2:Y:S01]  /*2e4e0*/  LDL.64 R6, [R1+0x78] ;  /* 0x0000780001067983 */ /* 0x001ea20000100a00 */
[----:B------:R0:W-:Y:S02]  /*2e4f0*/  STL.64 [R1+0x2320], R18 ;  /* 0x0023201201007387 */ /* 0x0001e40000100a00 */
[----:B------:R-:W-:Y:S01]  /*2e500*/  STL.64 [R1+0x2318], R16 ;  /* 0x0023181001007387 */ /* 0x000fe20000100a00 */
[----:B0-----:R-:W2:Y:S04]  /*2e510*/  LDL.64 R18, [R1+0x38] ;  /* 0x0000380001127983 */ /* 0x001ea80000100a00 */
[----:B--2---:R0:W-:Y:S04]  /*2e520*/  STL.64 [R1+0x2330], R18 ;  /* 0x0023301201007387 */ /* 0x0041e80000100a00 */
[----:B0-----:R-:W2:Y:S04]  /*2e530*/  LDL.64 R18, [R1+0x48] ;  /* 0x0000480001127983 */ /* 0x001ea80000100a00 */
[----:B--2---:R0:W-:Y:S04]  /*2e540*/  STL.64 [R1+0x2348], R18 ;  /* 0x0023481201007387 */ /* 0x0041e80000100a00 */
[----:B0-----:R-:W2:Y:S04]  /*2e550*/  LDL.64 R18, [R1+0x58] ;  /* 0x0000580001127983 */ /* 0x001ea80000100a00 */
[----:B--2---:R0:W-:Y:S01]  /*2e560*/  STL.64 [R1+0x2360], R18 ;  /* 0x0023601201007387 */ /* 0x0041e20000100a00 */
[----:B------:R-:W2:Y:S02]  /*2e570*/  LDL.LU R16, [R1+0xb70] ;  /* 0x000b700001107983 */ /* 0x000ea40000300800 */
[----:B------:R-:W2:Y:S01]  /*2e580*/  LDL.LU R17, [R1+0xb74] ;  /* 0x000b740001117983 */ /* 0x000ea20000300800 */
[----:B0-----:R-:W2:Y:S01]  /*2e590*/  LDL.LU R18, [R1+0xb78] ;  /* 0x000b780001127983 */ /* 0x001ea20000300800 */
[----:B------:R-:W2:Y:S02]  /*2e5a0*/  LDL.LU R19, [R1+0xb7c] ;  /* 0x000b7c0001137983 */ /* 0x000ea40000300800 */
[----:B------:R0:W-:Y:S02]  /*2e5b0*/  STL.64 [R1+0x2300], R10 ;  /* 0x0023000a01007387 */ /* 0x0001e40000100a00 */
[----:B----4-:R1:W-:Y:S01]  /*2e5c0*/  STL.64 [R1+0x22f8], R8 ;  /* 0x0022f80801007387 */ /* 0x0103e20000100a00 */
[----:B0-----:R-:W4:Y:S04]  /*2e5d0*/  LDL.64 R10, [R1+0x28] ;  /* 0x00002800010a7983 */ /* 0x001f280000100a00 */
[----:B----4-:R0:W-:Y:S01]  /*2e5e0*/  STL.64 [R1+0x2328], R10 ;  /* 0x0023280a01007387 */ /* 0x0101e20000100a00 */
[----:B-1----:R-:W4:Y:S02]  /*2e5f0*/  LDL.LU R8, [R1+0xb40] ;  /* 0x000b400001087983 */ /* 0x002f240000300800 */
[----:B------:R-:W4:Y:S01]  /*2e600*/  LDL.LU R9, [R1+0xb44] ;  /* 0x000b440001097983 */ /* 0x000f220000300800 */
[----:B0-----:R-:W2:Y:S01]  /*2e610*/  LDL.LU R10, [R1+0xb48] ;  /* 0x000b4800010a7983 */ /* 0x001ea20000300800 */
[----:B------:R-:W2:Y:S03]  /*2e620*/  LDL.LU R11, [R1+0xb4c] ;  /* 0x000b4c00010b7983 */ /* 0x000ea60000300800 */
[----:B--2---:R-:W-:Y:S01]  /*2e630*/  STL.64 [R1+0x2340], R10 ;  /* 0x0023400a01007387 */ /* 0x004fe20000100a00 */
[----:B----4-:R0:W-:Y:S03]  /*2e640*/  STL.64 [R1+0x2338], R8 ;  /* 0x0023380801007387 */ /* 0x0101e60000100a00 */
[----:B0-----:R-:W2:Y:S01]  /*2e650*/  LDL.LU R8, [R1+0xb50] ;  /* 0x000b500001087983 */ /* 0x001ea20000300800 */
[----:B------:R-:W2:Y:S02]  /*2e660*/  LDL.LU R9, [R1+0xb54] ;  /* 0x000b540001097983 */ /* 0x000ea40000300800 */
[----:B------:R-:W2:Y:S02]  /*2e670*/  LDL.LU R10, [R1+0xb58] ;  /* 0x000b5800010a7983 */ /* 0x000ea40000300800 */
[----:B------:R-:W2:Y:S01]  /*2e680*/  LDL.LU R11, [R1+0xb5c] ;  /* 0x000b5c00010b7983 */ /* 0x000ea20000300800 */
[----:B---3--:R0:W-:Y:S01]  /*2e690*/  STL.64 [R1+0x22d0], R14 ;  /* 0x0022d00e01007387 */ /* 0x0081e20000100a00 */
[----:B------:R-:W-:Y:S03]  /*2e6a0*/  STL.64 [R1+0x22c8], R12 ;  /* 0x0022c80c01007387 */ /* 0x000fe60000100a00 */
[----:B0-----:R-:W3:Y:S04]  /*2e6b0*/  LDL.64 R14, [R1+0x8] ;  /* 0x00000800010e7983 */ /* 0x001ee80000100a00 */
[----:B---3--:R0:W-:Y:S04]  /*2e6c0*/  STL.64 [R1+0x22e8], R14 ;  /* 0x0022e80e01007387 */ /* 0x0081e80000100a00 */
[----:B0-----:R-:W3:Y:S01]  /*2e6d0*/  LDL.64 R14, [R1+0x18] ;  /* 0x00001800010e7983 */ /* 0x001ee20000100a00 */
[----:B------:R0:W-:Y:S03]  /*2e6e0*/  STL [R1+0x22a8], R24 ;  /* 0x0022a81801007387 */ /* 0x0001e60000100800 */
        /* <DEDUP_REMOVED lines=8> */
[----:B------:R1:W-:Y:S02]  /*2e770*/  STL.64 [R1+0xb88], R26 ;  /* 0x000b881a01007387 */ /* 0x0003e40000100a00 */
[----:B0-----:R-:W-:Y:S02]  /*2e780*/  IMAD.MOV.U32 R25, RZ, RZ, R7 ;  /* 0x000000ffff197224 */ /* 0x001fe400078e0007 */
[----:B-1----:R-:W-:Y:S02]  /*2e790*/  IMAD.MOV.U32 R26, RZ, RZ, R6 ;  /* 0x000000ffff1a7224 */ /* 0x002fe400078e0006 */
[----:B------:R-:W4:Y:S02]  /*2e7a0*/  LDL.LU.64 R6, [R1+0x2368] ;  /* 0x0023680001067983 */ /* 0x000f240000300a00 */
[----:B----4-:R-:W-:Y:S01]  /*2e7b0*/  HMMA.16816.F32.BF16 R16, R20, R6, R16 ;  /* 0x000000061410723c */ /* 0x010fe20000041810 */
[----:B------:R-:W-:-:S02]  /*2e7c0*/  IMAD.MOV.U32 R28, RZ, RZ, R6 ;  /* 0x000000ffff1c7224 */ /* 0x000fc400078e0006 */
[----:B------:R-:W-:Y:S11]  /*2e7d0*/  IMAD.MOV.U32 R27, RZ, RZ, R7 ;  /* 0x000000ffff1b7224 */ /* 0x000ff600078e0007 */
[----:B------:R-:W-:Y:S09]  /*2e7e0*/  @!UPT UIADD3 URZ, URZ, URZ, URZ ;  /* 0x0000003f3f3ff290 */ /* 0x000ff2000fffe03f */
[----:B------:R-:W-:Y:S01]  /*2e7f0*/  STL.64 [R1+0xb70], R16 ;  /* 0x000b701001007387 */ /* 0x000fe20000100a00 */
[----:B------:R0:W-:Y:S03]  /*2e800*/  STL.64 [R1+0xb78], R18 ;  /* 0x000b781201007387 */ /* 0x0001e60000100a00 */
[----:B0-----:R-:W4:Y:S01]  /*2e810*/  LDL.LU.64 R18, [R1+0x2360] ;  /* 0x0023600001127983 */ /* 0x001f220000300a00 */
[----:B------:R-:W4:Y:S02]  /*2e820*/  LDL.LU.64 R6, [R1+0x2358] ;  /* 0x0023580001067983 */ /* 0x000f240000300a00 */
[----:B------:R-:W4:Y:S02]  /*2e830*/  LDL.LU.64 R4, [R1+0x2350] ;  /* 0x0023500001047983 */ /* 0x000f240000300a00 */
[----:B------:R-:W-:Y:S01]  /*2e840*/  STL.64 [R1+0x22e0], R26 ;  /* 0x0022e01a01007387 */ /* 0x000fe20000100a00 */
[----:B------:R0:W-:Y:S01]  /*2e850*/  STL [R1+0x22d8], R25 ;  /* 0x0022d81901007387 */ /* 0x0001e20000100800 */
[----:B------:R-:W2:Y:S03]  /*2e860*/  LDL.LU R24, [R1+0xb10] ;  /* 0x000b100001187983 */ /* 0x000ea60000300800 */
[----:B0-----:R-:W2:Y:S01]  /*2e870*/  LDL.LU R25, [R1+0xb14] ;  /* 0x000b140001197983 */ /* 0x001ea20000300800 */
[----:B------:R-:W2:Y:S02]  /*2e880*/  LDL.LU R26, [R1+0xb18] ;  /* 0x000b1800011a7983 */ /* 0x000ea40000300800 */
[----:B------:R-:W2:Y:S01]  /*2e890*/  LDL.LU R27, [R1+0xb1c] ;  /* 0x000b1c00011b7983 */ /* 0x000ea20000300800 */
        /* <DEDUP_REMOVED lines=32> */
[----:B------:R-:W4:Y:S02]  /*2eaa0*/  LDL.LU R17, [R1+0x2308] ;  /* 0x0023080001117983 */ /* 0x000f240000300800 */
[----:B------:R-:W3:Y:S02]  /*2eab0*/  LDL.LU.64 R10, [R1+0x2300] ;  /* 0x00230000010a7983 */ /* 0x000ee40000300a00 */
[----:B------:R-:W3:Y:S02]  /*2eac0*/  LDL.LU.64 R8, [R1+0x22f8] ;  /* 0x0022f80001087983 */ /* 0x000ee40000300a00 */
        /* <DEDUP_REMOVED lines=10> */
[----:B---3--:R-:W-:Y:S01]  /*2eb70*/  STL.64 [R1+0x22b8], R10 ;  /* 0x0022b80a01007387 */ /* 0x008fe20000100a00 */
[----:B------:R0:W-:Y:S02]  /*2eb80*/  STL.64 [R1+0x22b0], R8 ;  /* 0x0022b00801007387 */ /* 0x0001e40000100a00 */
[----:B------:R-:W-:Y:S01]  /*2eb90*/  IMAD.MOV.U32 R5, RZ, RZ, R15 ;  /* 0x000000ffff057224 */ /* 0x000fe200078e000f */
[----:B0-----:R-:W2:Y:S01]  /*2eba0*/  LDL.LU R8, [R1+0xaf0] ;  /* 0x000af00001087983 */ /* 0x001ea20000300800 */
[----:B------:R-:W2:Y:S02]  /*2ebb0*/  LDL.LU R9, [R1+0xaf4] ;  /* 0x000af40001097983 */ /* 0x000ea40000300800 */
[----:B------:R-:W2:Y:S02]  /*2ebc0*/  LDL.LU R10, [R1+0xaf8] ;  /* 0x000af800010a7983 */ /* 0x000ea40000300800 */
[----:B------:R-:W2:Y:S11]  /*2ebd0*/  LDL.LU R11, [R1+0xafc] ;  /* 0x000afc00010b7983 */ /* 0x000eb60000300800 */
[----:B------:R-:W-:Y:S02]  /*2ebe0*/  @!UPT UIADD3 URZ, URZ, URZ, URZ ;  /* 0x0000003f3f3ff290 */ /* 0x000fe4000fffe03f */
[----:B------:R0:W-:Y:S01]  /*2ebf0*/  STL.64 [R1+0xb10], R24 ;  /* 0x000b101801007387 */ /* 0x0001e20000100a00 */
[----:B------:R1:W-:Y:S02]  /*2ec00*/  STL.64 [R1+0xb18], R26 ;  /* 0x000b181a01007387 */ /* 0x0003e40000100a00 */
[----:B0-----:R-:W-:Y:S01]  /*2ec10*/  IMAD.MOV.U32 R24, RZ, RZ, R14 ;  /* 0x000000ffff187224 */ /* 0x001fe200078e000e */
[----:B-1----:R-:W3:Y:S01]  /*2ec20*/  LDL.LU.64 R26, [R1+0x22e0] ;  /* 0x0022e000011a7983 */ /* 0x002ee20000300a00 */
[----:B------:R-:W2:Y:S02]  /*2ec30*/  LDL.LU R25, [R1+0x22d8] ;  /* 0x0022d80001197983 */ /* 0x000ea40000300800 */
[----:B------:R-:W2:Y:S02]  /*2ec40*/  LDL.LU.64 R14, [R1+0x22d0] ;  /* 0x0022d000010e7983 */ /* 0x000ea40000300a00 */
[----:B------:R-:W2:Y:S02]  /*2ec50*/  LDL.LU.64 R12, [R1+0x22c8] ;  /* 0x0022c800010c7983 */ /* 0x000ea40000300a00 */
[C---:B--2---:R-:W-:Y:S11]  /*2ec60*/  HMMA.16816.F32.BF16 R12, R20.reuse, R18, R12 ;  /* 0x00000012140c723c */ /* 0x044ff6000004180c */
[----:B------:R-:W-:Y:S11]  /*2ec70*/  @!UPT UIADD3 URZ, URZ, URZ, URZ ;  /* 0x0000003f3f3ff290 */ /* 0x000ff6000fffe03f */
[----:B------:R-:W-:Y:S01]  /*2ec80*/  @!UPT UIADD3 URZ, URZ, URZ, URZ ;  /* 0x0000003f3f3ff290 */ /* 0x000fe2000fffe03f */
[----:B------:R-:W-:Y:S01]  /*2ec90*/  STL.64 [R1+0xb00], R12 ;  /* 0x000b000c01007387 */ /* 0x000fe20000100a00 */
[----:B------:R0:W-:Y:S03]  /*2eca0*/  STL.64 [R1+0xb08], R14 ;  /* 0x000b080e01007387 */ /* 0x0001e60000100a00 */
[----:B0-----:R-:W2:Y:S01]  /*2ecb0*/  LDL.LU.64 R14, [R1+0x22c0] ;  /* 0x0022c000010e7983 */ /* 0x001ea20000300a00 */
[----:B------:R-:W-:Y:S01]  /*2ecc0*/  STL.64 [R1+0x21f8], R18 ;  /* 0x0021f81201007387 */ /* 0x000fe20000100a00 */
[C---:B--2---:R-:W-:Y:S11]  /*2ecd0*/  HMMA.16816.F32.BF16 R8, R20.reuse, R14, R8 ;  /* 0x0000000e1408723c */ /* 0x044ff60000041808 */
[----:B------:R-:W-:Y:S11]  /*2ece0*/  @!UPT UIADD3 URZ, URZ, URZ, URZ ;  /* 0x0000003f3f3ff290 */ /* 0x000ff6000fffe03f */
[----:B------:R-:W-:Y:S01]  /*2ecf0*/  @!UPT UIADD3 URZ, URZ, URZ, URZ ;  /* 0x0000003f3f3ff290 */ /* 0x000fe2000fffe03f */
[----:B------:R-:W-:Y:S01]  /*2ed00*/  STL.64 [R1+0xaf0], R8 ;  /* 0x000af00801007387 */ /* 0x000fe20000100a00 */
[----:B------:R0:W-:Y:S03]  /*2ed10*/  STL.64 [R1+0xaf8], R10 ;  /* 0x000af80a01007387 */ /* 0x0001e60000100a00 */
[----:B0-----:R-:W2:Y:S01]  /*2ed20*/  LDL.LU.64 R10, [R1+0x22b8] ;  /* 0x0022b800010a7983 */ /* 0x001ea20000300a00 */
[----:B------:R-:W2:Y:S02]  /*2ed30*/  LDL.LU.64 R8, [R1+0x22b0] ;  /* 0x0022b00001087983 */ /* 0x000ea40000300a00 */
        /* <DEDUP_REMOVED lines=23> */
[----:B------:R-:W-:Y:S01]  /*2eeb0*/  STL.64 [R1+0x2198], R14 ;  /* 0x0021980e01007387 */ /* 0x000fe20000100a00 */
[----:B------:R0:W-:Y:S02]  /*2eec0*/  STL.64 [R1+0x2150], R10 ;  /* 0x0021500a01007387 */ /* 0x0001e40000100a00 */
[----:B------:R-:W2:Y:S02]  /*2eed0*/  LDL.LU R8, [R1+0x330] ;  /* 0x0003300001087983 */ /* 0x000ea40000300800 */
[----:B------:R-:W2:Y:S01]  /*2eee0*/  LDL.LU R9, [R1+0x334] ;  /* 0x0003340001097983 */ /* 0x000ea20000300800 */
[----:B0-----:R-:W2:Y:S01]  /*2eef0*/  LDL.LU R10, [R1+0x338] ;  /* 0x00033800010a7983 */ /* 0x001ea20000300800 */
[----:B------:R-:W2:Y:S02]  /*2ef00*/  LDL.LU R11, [R1+0x33c] ;  /* 0x00033c00010b7983 */ /* 0x000ea40000300800 */
[----:B------:R-:W-:Y:S02]  /*2ef10*/  IMAD.MOV.U32 R14, RZ, RZ, R16 ;  /* 0x000000ffff0e7224 */ /* 0x000fe400078e0010 */
        /* <DEDUP_REMOVED lines=23> */
[----:B------:R-:W4:Y:S01]  /*2f090*/  LDL.LU R4, [R1+0x2290] ;  /* 0x0022900001047983 */ /* 0x000f220000300800 */
[----:B------:R-:W4:Y:S03]  /*2f0a0*/  LDL.LU R6, [R1+0x228c] ;  /* 0x00228c0001067983 */ /* 0x000f260000300800 */
[----:B------:R0:W-:Y:S01]  /*2f0b0*/  STL.64 [R1+0x21e0], R14 ;  /* 0x0021e00e01007387 */ /* 0x0001e20000100a00 */
[----:B------:R-:W-:Y:S02]  /*2f0c0*/  IMAD.MOV.U32 R18, RZ, RZ, R28 ;  /* 0x000000ffff127224 */ /* 0x000fe400078e001c */
[----:B---3--:R-:W-:Y:S02]  /*2f0d0*/  IMAD.MOV.U32 R19, RZ, RZ, R27 ;  /* 0x000000ffff137224 */ /* 0x008fe400078e001b */
[----:B0-----:R-:W-:-:S02]  /*2f0e0*/  IMAD.MOV.U32 R14, RZ, RZ, R7 ;  /* 0x000000ffff0e7224 */ /* 0x001fc400078e0007 */
[----:B------:R-:W-:Y:S01]  /*2f0f0*/  IMAD.MOV.U32 R15, RZ, RZ, R29 ;  /* 0x000000ffff0f7224 */ /* 0x000fe200078e001d */
[----:B------:R-:W3:Y:S04]  /*2f100*/  LDL.LU R7, [R1+0x2288] ;  /* 0x0022880001077983 */ /* 0x000ee80000300800 */
[----:B------:R-:W-:Y:S04]  /*2f110*/  STL.64 [R1+0x2200], R14 ;  /* 0x0022000e01007387 */ /* 0x000fe80000100a00 */
        /* <DEDUP_REMOVED lines=8> */
[----:B------:R-:W2:Y:S02]  /*2f1a0*/  LDL.LU R13, [R1+0x3b4] ;  /* 0x0003b400010d7983 */ /* 0x000ea40000300800 */
[----:B------:R-:W2:Y:S01]  /*2f1b0*/  LDL.LU R14, [R1+0x3b8] ;  /* 0x0003b800010e7983 */ /* 0x000ea20000300800 */
[----:B------:R-:W2:Y:S01]  /*2f1c0*/  LDL.LU R15, [R1+0x3bc] ;  /* 0x0003bc00010f7983 */ /* 0x000ea20000300800 */
[----:B0-----:R-:W-:-:S02]  /*2f1d0*/  IMAD.MOV.U32 R18, RZ, RZ, R26 ;  /* 0x000000ffff127224 */ /* 0x001fc400078e001a */
[----:B------:R-:W-:Y:S01]  /*2f1e0*/  IMAD.MOV.U32 R19, RZ, RZ, R25 ;  /* 0x000000ffff137224 */ /* 0x000fe200078e0019 */
[----:B--2---:R-:W-:Y:S01]  /*2f1f0*/  STL.64 [R1+0x2218], R14 ;  /* 0x0022180e01007387 */ /* 0x004fe20000100a00 */
[----:B------:R0:W-:Y:S03]  /*2f200*/  STL.64 [R1+0x2210], R12 ;  /* 0x0022100c01007387 */ /* 0x0001e60000100a00 */
[----:B------:R1:W-:Y:S01]  /*2f210*/  STL.64 [R1+0x2220], R18 ;  /* 0x0022201201007387 */ /* 0x0003e20000100a00 */
[----:B0-----:R-:W2:Y:S01]  /*2f220*/  LDL.LU R12, [R1+0x3c0] ;  /* 0x0003c000010c7983 */ /* 0x001ea20000300800 */
[----:B------:R-:W2:Y:S02]  /*2f230*/  LDL.LU R13, [R1+0x3c4] ;  /* 0x0003c400010d7983 */ /* 0x000ea40000300800 */
[----:B------:R-:W2:Y:S02]  /*2f240*/  LDL.LU R14, [R1+0x3c8] ;  /* 0x0003c800010e7983 */ /* 0x000ea40000300800 */
[----:B------:R-:W2:Y:S02]  /*2f250*/  LDL.LU R15, [R1+0x3cc] ;  /* 0x0003cc00010f7983 */ /* 0x000ea40000300800 */
[----:B-1----:R-:W-:-:S02]  /*2f260*/  IMAD.MOV.U32 R18, RZ, RZ, R24 ;  /* 0x000000ffff127224 */ /* 0x002fc400078e0018 */
[----:B----4-:R-:W-:Y:S01]  /*2f270*/  IMAD.MOV.U32 R19, RZ, RZ, R17 ;  /* 0x000000ffff137224 */ /* 0x010fe200078e0011 */
[----:B--2---:R-:W-:Y:S01]  /*2f280*/  STL.64 [R1+0x2230], R14 ;  /* 0x0022300e01007387 */ /* 0x004fe20000100a00 */
[----:B------:R0:W-:Y:S03]  /*2f290*/  STL.64 [R1+0x2228], R12 ;  /* 0x0022280c01007387 */ /* 0x0001e60000100a00 */
[----:B------:R1:W-:Y:S01]  /*2f2a0*/  STL.64 [R1+0x2238], R18 ;  /* 0x0022381201007387 */ /* 0x0003e20000100a00 */
[----:B0-----:R-:W2:Y:S01]  /*2f2b0*/  LDL.LU R12, [R1+0x3d0] ;  /* 0x0003d000010c7983 */ /* 0x001ea20000300800 */
[----:B------:R-:W2:Y:S02]  /*2f2c0*/  LDL.LU R13, [R1+0x3d4] ;  /* 0x0003d400010d7983 */ /* 0x000ea40000300800 */
[----:B------:R-:W4:Y:S02]  /*2f2d0*/  LDL.LU R14, [R1+0x3d8] ;  /* 0x0003d800010e7983 */ /* 0x000f240000300800 */
[----:B------:R-:W4:Y:S02]  /*2f2e0*/  LDL.LU R15, [R1+0x3dc] ;  /* 0x0003dc00010f7983 */ /* 0x000f240000300800 */
[----:B-1----:R-:W-:-:S02]  /*2f2f0*/  IMAD.MOV.U32 R18, RZ, RZ, R16 ;  /* 0x000000ffff127224 */ /* 0x002fc400078e0010 */
[----:B------:R-:W-:Y:S01]  /*2f300*/  IMAD.MOV.U32 R19, RZ, RZ, R5 ;  /* 0x000000ffff137224 */ /* 0x000fe200078e0005 */
[----:B----4-:R-:W-:Y:S01]  /*2f310*/  STL.64 [R1+0x2248], R14 ;  /* 0x0022480e01007387 */ /* 0x010fe20000100a00 */
[----:B--2---:R-:W-:Y:S03]  /*2f320*/  STL.64 [R1+0x2240], R12 ;  /* 0x0022400c01007387 */ /* 0x004fe60000100a00 */
[----:B------:R0:W-:Y:S02]  /*2f330*/  STL.64 [R1+0x2250], R18 ;  /* 0x0022501201007387 */ /* 0x0001e40000100a00 */
[----:B------:R-:W2:Y:S01]  /*2f340*/  LDL.LU R16, [R1+0x3f0] ;  /* 0x0003f00001107983 */ /* 0x000ea20000300800 */
[----:B------:R-:W2:Y:S04]  /*2f350*/  LDL.LU R17, [R1+0x3f4] ;  /* 0x0003f40001117983 */ /* 0x000ea80000300800 */
[----:B0-----:R-:W4:Y:S01]  /*2f360*/  LDL.LU R18, [R1+0x3f8] ;  /* 0x0003f80001127983 */ /* 0x001f220000300800 */
[----:B------:R-:W4:Y:S02]  /*2f370*/  LDL.LU R19, [R1+0x3fc] ;  /* 0x0003fc0001137983 */ /* 0x000f240000300800 */
[----:B------:R-:W3:Y:S02]  /*2f380*/  LDL.LU R24, [R1+0x520] ;  /* 0x0005200001187983 */ /* 0x000ee40000300800 */
[----:B------:R-:W3:Y:S01]  /*2f390*/  LDL.LU R25, [R1+0x524] ;  /* 0x0005240001197983 */ /* 0x000ee20000300800 */
[----:B------:R-:W3:Y:S01]  /*2f3a0*/  LDL.LU R26, [R1+0x528] ;  /* 0x00052800011a7983 */ /* 0x000ee20000300800 */
[----:B------:R-:W3:Y:S03]  /*2f3b0*/  LDL.LU R27, [R1+0x52c] ;  /* 0x00052c00011b7983 */ /* 0x000ee60000300800 */
[----:B----4-:R-:W-:Y:S01]  /*2f3c0*/  STL.64 [R1+0x2260], R18 ;  /* 0x0022601201007387 */ /* 0x010fe20000100a00 */
[----:B--2---:R-:W-:Y:S02]  /*2f3d0*/  STL.64 [R1+0x2258], R16 ;  /* 0x0022581001007387 */ /* 0x004fe40000100a00 */
[----:B------:R-:W2:Y:S02]  /*2f3e0*/  LDL.LU R12, [R1+0x3e0] ;  /* 0x0003e000010c7983 */ /* 0x000ea40000300800 */
[----:B------:R-:W2:Y:S01]  /*2f3f0*/  LDL.LU R13, [R1+0x3e4] ;  /* 0x0003e400010d7983 */ /* 0x000ea20000300800 */
[----:B------:R-:W4:Y:S01]  /*2f400*/  LDL.LU R14, [R1+0x3e8] ;  /* 0x0003e800010e7983 */ /* 0x000f220000300800 */
[----:B------:R-:W4:Y:S03]  /*2f410*/  LDL.LU R15, [R1+0x3ec] ;  /* 0x0003ec00010f7983 */ /* 0x000f260000300800 */
[----:B----4-:R-:W-:Y:S01]  /*2f420*/  STL.64 [R1+0x2270], R14 ;  /* 0x0022700e01007387 */ /* 0x010fe20000100a00 */
[----:B--2---:R0:W-:Y:S03]  /*2f430*/  STL.64 [R1+0x2268], R12 ;  /* 0x0022680c01007387 */ /* 0x0041e60000100a00 */
[----:B0-----:R-:W2:Y:S01]  /*2f440*/  LDL.LU R12, [R1+0x400] ;  /* 0x00040000010c7983 */ /* 0x001ea20000300800 */
[----:B------:R-:W2:Y:S02]  /*2f450*/  LDL.LU R13, [R1+0x404] ;  /* 0x00040400010d7983 */ /* 0x000ea40000300800 */
[----:B------:R-:W2:Y:S02]  /*2f460*/  LDL.LU R14, [R1+0x408] ;  /* 0x00040800010e7983 */ /* 0x000ea40000300800 */
[----:B------:R-:W2:Y:S01]  /*2f470*/  LDL.LU R15, [R1+0x40c] ;  /* 0x00040c00010f7983 */ /* 0x000ea20000300800 */
[----:B------:R-:W-:Y:S01]  /*2f480*/  STL.64 [R1+0x21c0], R10 ;  /* 0x0021c00a01007387 */ /* 0x000fe20000100a00 */
[----:B------:R0:W-:Y:S03]  /*2f490*/  STL.64 [R1+0x21b8], R8 ;  /* 0x0021b80801007387 */ /* 0x0001e60000100a00 */
[----:B0-----:R-:W4:Y:S01]  /*2f4a0*/  LDL.LU R8, [R1+0x380] ;  /* 0x0003800001087983 */ /* 0x001f220000300800 */
[----:B------:R-:W4:Y:S02]  /*2f4b0*/  LDL.LU R9, [R1+0x384] ;  /* 0x0003840001097983 */ /* 0x000f240000300800 */
[----:B------:R-:W2:Y:S02]  /*2f4c0*/  LDL.LU R10, [R1+0x388] ;  /* 0x00038800010a7983 */ /* 0x000ea40000300800 */
[----:B------:R-:W2:Y:S02]  /*2f4d0*/  LDL.LU R11, [R1+0x38c] ;  /* 0x00038c00010b7983 */ /* 0x000ea40000300800 */
[----:B--2---:R-:W-:Y:S01]  /*2f4e0*/  STL.64 [R1+0x21d8], R10 ;  /* 0x0021d80a01007387 */ /* 0x004fe20000100a00 */
[----:B----4-:R0:W-:Y:S03]  /*2f4f0*/  STL.64 [R1+0x21d0], R8 ;  /* 0x0021d00801007387 */ /* 0x0101e60000100a00 */
[----:B0-----:R-:W2:Y:S01]  /*2f500*/  LDL.LU R8, [R1+0x390] ;  /* 0x0003900001087983 */ /* 0x001ea20000300800 */
[----:B------:R-:W2:Y:S02]  /*2f510*/  LDL.LU R9, [R1+0x394] ;  /* 0x0003940001097983 */ /* 0x000ea40000300800 */
[----:B------:R-:W4:Y:S02]  /*2f520*/  LDL.LU R10, [R1+0x398] ;  /* 0x00039800010a7983 */ /* 0x000f240000300800 */
[----:B------:R-:W4:Y:S01]  /*2f530*/  LDL.LU R11, [R1+0x39c] ;  /* 0x00039c00010b7983 */ /* 0x000f220000300800 */
[----:B---3--:R-:W-:Y:S01]  /*2f540*/  HMMA.16816.F32.BF16 R20, R20, R6, R24 ;  /* 0x000000061414723c */ /* 0x008fe20000041818 */
[----:B----4-:R-:W-:Y:S01]  /*2f550*/  STL.64 [R1+0x21f0], R10 ;  /* 0x0021f00a01007387 */ /* 0x010fe20000100a00 */
[----:B--2---:R0:W-:Y:S03]  /*2f560*/  STL.64 [R1+0x21e8], R8 ;  /* 0x0021e80801007387 */ /* 0x0041e60000100a00 */
[----:B0-----:R-:W2:Y:S01]  /*2f570*/  LDL.LU R8, [R1+0x3a0] ;  /* 0x0003a00001087983 */ /* 0x001ea20000300800 */
[----:B------:R-:W2:Y:S02]  /*2f580*/  LDL.LU R9, [R1+0x3a4] ;  /* 0x0003a40001097983 */ /* 0x000ea40000300800 */
[----:B------:R-:W2:Y:S02]  /*2f590*/  LDL.LU R10, [R1+0x3a8] ;  /* 0x0003a800010a7983 */ /* 0x000ea40000300800 */
[----:B------:R-:W2:Y:S01]  /*2f5a0*/  LDL.LU R11, [R1+0x3ac] ;  /* 0x0003ac00010b7983 */ /* 0x000ea20000300800 */
[----:B------:R-:W3:Y:S01]  /*2f5b0*/  LDL.LU.64 R26, [R1+0x2280] ;  /* 0x00228000011a7983 */ /* 0x000ee20000300a00 */
[----:B------:R-:W3:Y:S02]  /*2f5c0*/  LDL.LU.64 R24, [R1+0x2278] ;  /* 0x0022780001187983 */ /* 0x000ee40000300a00 */
[----:B------:R-:W-:-:S02]  /*2f5d0*/  IMAD.MOV.U32 R18, RZ, RZ, R4 ;  /* 0x000000ffff127224 */ /* 0x000fc400078e0004 */
[----:B------:R-:W-:-:S07]  /*2f5e0*/  IMAD.MOV.U32 R19, RZ, RZ, R3 ;  /* 0x000000ffff137224 */ /* 0x000fce00078e0003 */
[----:B------:R-:W-:Y:S01]  /*2f5f0*/  STL.64 [R1+0x520], R20 ;  /* 0x0005201401007387 */ /* 0x000fe20000100a00 */
[----:B------:R-:W-:Y:S02]  /*2f600*/  STL.64 [R1+0x528], R22 ;  /* 0x0005281601007387 */ /* 0x000fe40000100a00 */
[----:B------:R0:W-:Y:S02]  /*2f610*/  STL.64 [R1+0x2148], R6 ;  /* 0x0021480601007387 */ /* 0x0001e40000100a00 */
[----:B------:R-:W4:Y:S01]  /*2f620*/  LDL.LU R4, [R1+0x320] ;  /* 0x0003200001047983 */ /* 0x000f220000300800 */
[----:B------:R-:W4:Y:S04]  /*2f630*/  LDL.LU R5, [R1+0x324] ;  /* 0x0003240001057983 */ /* 0x000f280000300800 */
[----:B0-----:R-:W4:Y:S01]  /*2f640*/  LDL.LU R6, [R1+0x328] ;  /* 0x0003280001067983 */ /* 0x001f220000300800 */
[----:B------:R-:W4:Y:S01]  /*2f650*/  LDL.LU R7, [R1+0x32c] ;  /* 0x00032c0001077983 */ /* 0x000f220000300800 */
[----:B---3--:R-:W-:Y:S02]  /*2f660*/  HMMA.16816.F32.BF16 R16, R24, R18, R12 ;  /* 0x000000121810723c */ /* 0x008fe4000004180c */
[----:B------:R-:W3:Y:S01]  /*2f670*/  LDL.LU.64 R14, [R1+0x2270] ;  /* 0x00227000010e7983 */ /* 0x000ee20000300a00 */
[----:B------:R-:W3:Y:S11]  /*2f680*/  LDL.LU.64 R12, [R1+0x2268] ;  /* 0x00226800010c7983 */ /* 0x000ef60000300a00 */
        /* <DEDUP_REMOVED lines=8> */
[----:B------:R-:W3:Y:S11]  /*2f710*/  LDL.LU.64 R18, [R1+0x2250] ;  /* 0x0022500001127983 */ /* 0x000ef60000300a00 */
[----:B------:R-:W-:Y:S11]  /*2f720*/  @!UPT UIADD3 URZ, URZ, URZ, URZ ;  /* 0x0000003f3f3ff290 */ /* 0x000ff6000fffe03f */
[----:B------:R0:W-:Y:S01]  /*2f730*/  STL.64 [R1+0x3f0], R20 ;  /* 0x0003f01401007387 */ /* 0x0001e20000100a00 */
[----:B------:R1:W-:Y:S03]  /*2f740*/  STL.64 [R1+0x3f8], R22 ;  /* 0x0003f81601007387 */ /* 0x0003e60000100a00 */
[----:B0-----:R-:W2:Y:S01]  /*2f750*/  LDL.LU R20, [R1+0xe0] ;  /* 0x0000e00001147983 */ /* 0x001ea20000300800 */
[----:B------:R-:W2:Y:S02]  /*2f760*/  LDL.LU R21, [R1+0xe4] ;  /* 0x0000e40001157983 */ /* 0x000ea40000300800 */
[----:B-1----:R-:W2:Y:S02]  /*2f770*/  LDL.LU R22, [R1+0xe8] ;  /* 0x0000e80001167983 */ /* 0x002ea40000300800 */
[----:B------:R-:W2:Y:S01]  /*2f780*/  LDL.LU R23, [R1+0xec] ;  /* 0x0000ec0001177983 */ /* 0x000ea20000300800 */
        /* <DEDUP_REMOVED lines=27> */
[C---:B---3--:R-:W-:Y:S03]  /*2f940*/  HMMA.16816.F32.BF16 R12, R24.reuse, R14, R8 ;  /* 0x0000000e180c723c */ /* 0x048fe60000041808 */
[----:B------:R-:W3:Y:S01]  /*2f950*/  LDL.LU.64 R10, [R1+0x21f0] ;  /* 0x0021f000010a7983 */ /* 0x000ee20000300a00 */
[----:B------:R-:W3:Y:S11]  /*2f960*/  LDL.LU.64 R8, [R1+0x21e8] ;  /* 0x0021e80001087983 */ /* 0x000ef60000300a00 */
[----:B------:R-:W-:Y:S08]  /*2f970*/  @!UPT UIADD3 URZ, URZ, URZ, URZ ;  /* 0x0000003f3f3ff290 */ /* 0x000ff0000fffe03f */
        /* <DEDUP_REMOVED lines=44> */
[----:B0-----:R-:W3:Y:S02]  /*2fc40*/  LDL.LU.64 R14, [R1+0x2158] ;  /* 0x00215800010e7983 */ /* 0x001ee40000300a00 */
[C---:B---3--:R-:W-:Y:S11]  /*2fc50*/  HMMA.16816.F32.BF16 R8, R24.reuse, R14, R8 ;  /* 0x0000000e1808723c */ /* 0x048ff60000041808 */
        /* <DEDUP_REMOVED lines=8> */
[----:B0-----:R-:W2:Y:S01]  /*2fce0*/  LDL.64 R14, [R1+0x98] ;  /* 0x00009800010e7983 */ /* 0x001ea20000100a00 */
[----:B----4-:R-:W-:Y:S03]  /*2fcf0*/  HMMA.16816.F32.BF16 R4, R24, R10, R4 ;  /* 0x0000000a1804723c */ /* 0x010fe60000041804 */
[----:B--2---:R0:W-:Y:S04]  /*2fd00*/  STL.64 [R1+0x2138], R14 ;  /* 0x0021380e01007387 */ /* 0x0041e80000100a00 */
[----:B0-----:R-:W2:Y:S04]  /*2fd10*/  LDL.64 R14, [R1+0xa8] ;  /* 0x0000a800010e7983 */ /* 0x001ea80000100a00 */
[----:B------:R-:W0:Y:S04]  /*2fd20*/  S2R R17, SR_TID.X ;  /* 0x0000000000117919 */ /* 0x000e280000002100 */
[----:B------:R-:W1:Y:S04]  /*2fd30*/  S2R R16, SR_TID.X ;  /* 0x0000000000107919 */ /* 0x000e680000002100 */
[----:B--2---:R2:W-:Y:S04]  /*2fd40*/  STL.64 [R1+0x2140], R14 ;  /* 0x0021400e01007387 */ /* 0x0045e80000100a00 */
[----:B--2---:R-:W2:Y:S01]  /*2fd50*/  LDL.64 R14, [R1+0xb8] ;  /* 0x0000b800010e7983 */ /* 0x004ea20000100a00 */
[----:B------:R-:W-:Y:S02]  /*2fd60*/  STL.64 [R1+0x320], R4 ;  /* 0x0003200401007387 */ /* 0x000fe40000100a00 */
[----:B------:R3:W-:Y:S02]  /*2fd70*/  STL.64 [R1+0x328], R6 ;  /* 0x0003280601007387 */ /* 0x0007e40000100a00 */
[----:B---3--:R-:W3:Y:S01]  /*2fd80*/  LDL.LU.64 R6, [R1+0x2148] ;  /* 0x0021480001067983 */ /* 0x008ee20000300a00 */
[----:B------:R4:W-:Y:S02]  /*2fd90*/  STL [R1+0x206c], R10 ;  /* 0x00206c0a01007387 */ /* 0x0009e40000100800 */
[----:B------:R0:W-:Y:S02]  /*2fda0*/  STL [R1+0x2068], R11 ;  /* 0x0020680b01007387 */ /* 0x0001e40000100800 */
[----:B------:R-:W2:Y:S01]  /*2fdb0*/  LDL.LU R8, [R1+0x1030] ;  /* 0x0010300001087983 */ /* 0x000ea20000300800 */
[----:B------:R-:W2:Y:S04]  /*2fdc0*/  LDL.LU R9, [R1+0x1034] ;  /* 0x0010340001097983 */ /* 0x000ea80000300800 */
[----:B----4-:R-:W4:Y:S01]  /*2fdd0*/  LDL.LU R10, [R1+0x1038] ;  /* 0x00103800010a7983 */ /* 0x010f220000300800 */
[----:B0-----:R-:W4:Y:S01]  /*2fde0*/  LDL.LU R11, [R1+0x103c] ;  /* 0x00103c00010b7983 */ /* 0x001f220000300800 */
[----:B------:R-:W-:Y:S01]  /*2fdf0*/  LOP3.LUT R17, R17, 0x7, RZ, 0xc0, !PT ;  /* 0x0000000711117812 */ /* 0x000fe200078ec0ff */
[----:B-1----:R-:W-:-:S04]  /*2fe00*/  IMAD.SHL.U32 R2, R16, 0x2, RZ ;  /* 0x0000000210027824 */ /* 0x002fc800078e00ff */
[----:B------:R-:W-:Y:S02]  /*2fe10*/  IMAD R17, R17, 0x210, RZ ;  /* 0x0000021011117824 */ /* 0x000fe400078e02ff */
[----:B------:R-:W-:-:S03]  /*2fe20*/  IMAD.SHL.U32 R16, R16, 0x100, RZ ;  /* 0x0000010010107824 */ /* 0x000fc600078e00ff */
[----:B------:R-:W-:-:S04]  /*2fe30*/  LOP3.LUT R17, R17, 0x10, R2, 0x78, !PT ;  /* 0x0000001011117812 */ /* 0x000fc800078e7802 */
[----:B------:R-:W-:-:S04]  /*2fe40*/  LOP3.LUT R17, R17, 0x1000, R16, 0xf8, !PT ;  /* 0x0000100011117812 */ /* 0x000fc800078ef810 */
[----:B------:R-:W-:Y:S01]  /*2fe50*/  LOP3.LUT R17, R17, 0x40, RZ, 0x3c, !PT ;  /* 0x0000004011117812 */ /* 0x000fe200078e3cff */
[----:B---3--:R-:W-:Y:S01]  /*2fe60*/  HMMA.16816.F32.BF16 R20, R24, R6, R20 ;  /* 0x000000061814723c */ /* 0x008fe20000041814 */
[----:B------:R0:W-:Y:S01]  /*2fe70*/  STL.64 [R1+0x2060], R6 ;  /* 0x0020600601007387 */ /* 0x0001e20000100a00 */
[----:B------:R-:W3:Y:S03]  /*2fe80*/  LDL.LU R4, [R1+0x1020] ;  /* 0x0010200001047983 */ /* 0x000ee60000300800 */
[----:B------:R-:W1:Y:S11]  /*2fe90*/  LDSM.16.MT88.4 R24, [R17+0xa080] ;  /* 0x00a080001118783b */ /* 0x000e760000004200 */
[----:B------:R-:W-:Y:S07]  /*2fea0*/  @!UPT UIADD3 URZ, URZ, URZ, URZ ;  /* 0x0000003f3f3ff290 */ /* 0x000fee000fffe03f */
[----:B------:R-:W-:Y:S01]  /*2feb0*/  STL.64 [R1+0xe0], R20 ;  /* 0x0000e01401007387 */ /* 0x000fe20000100a00 */
[----:B------:R-:W-:Y:S02]  /*2fec0*/  STL.64 [R1+0xe8], R22 ;  /* 0x0000e81601007387 */ /* 0x000fe40000100a00 */
[----:B------:R-:W4:Y:S04]  /*2fed0*/  LDSM.16.MT88.4 R20, [R17+0xa000] ;  /* 0x00a000001114783b */ /* 0x000f280000004200 */
[----:B------:R-:W3:Y:S01]  /*2fee0*/  LDL.LU R5, [R1+0x1024] ;  /* 0x0010240001057983 */ /* 0x000ee20000300800 */
[----:B0-----:R-:W3:Y:S01]  /*2fef0*/  LDL.LU R6, [R1+0x1028] ;  /* 0x0010280001067983 */ /* 0x001ee20000300800 */
[----:B------:R-:W3:Y:S02]  /*2ff00*/  LDL.LU R7, [R1+0x102c] ;  /* 0x00102c0001077983 */ /* 0x000ee40000300800 */
[----:B--2---:R-:W-:Y:S01]  /*2ff10*/  IMAD.MOV.U32 R3, RZ, RZ, R15 ;  /* 0x000000ffff037224 */ /* 0x004fe200078e000f */
[----:B-1----:R-:W-:Y:S01]  /*2ff20*/  STL.64 [R1+0x2058], R26 ;  /* 0x0020581a01007387 */ /* 0x002fe20000100a00 */
[----:B------:R0:W-:Y:S03]  /*2ff30*/  STL.64 [R1+0x2050], R24 ;  /* 0x0020501801007387 */ /* 0x0001e60000100a00 */
[----:B0-----:R-:W2:Y:S01]  /*2ff40*/  LDL.LU R24, [R1+0xe40] ;  /* 0x000e400001187983 */ /* 0x001ea20000300800 */
[----:B------:R-:W2:Y:S02]  /*2ff50*/  LDL.LU R25, [R1+0xe44] ;  /* 0x000e440001197983 */ /* 0x000ea40000300800 */
[----:B------:R-:W2:Y:S02]  /*2ff60*/  LDL.LU R26, [R1+0xe48] ;  /* 0x000e4800011a7983 */ /* 0x000ea40000300800 */
[----:B------:R-:W2:Y:S01]  /*2ff70*/  LDL.LU R27, [R1+0xe4c] ;  /* 0x000e4c00011b7983 */ /* 0x000ea20000300800 */
[C---:B----4-:R-:W-:Y:S11]  /*2ff80*/  HMMA.16816.F32.BF16 R8, R20.reuse, R14, R8 ;  /* 0x0000000e1408723c */ /* 0x050ff60000041808 */
[----:B------:R-:W-:Y:S11]  /*2ff90*/  @!UPT UIADD3 URZ, URZ, URZ, URZ ;  /* 0x0000003f3f3ff290 */ /* 0x000ff6000fffe03f */
[----:B------:R-:W-:Y:S01]  /*2ffa0*/  @!UPT UIADD3 URZ, URZ, URZ, URZ ;  /* 0x0000003f3f3ff290 */ /* 0x000fe2000fffe03f */
[----:B------:R0:W-:Y:S01]  /*2ffb0*/  STL.64 [R1+0x1030], R8 ;  /* 0x0010300801007387 */ /* 0x0001e20000100a00 */
[----:B------:R1:W-:Y:S02]  /*2ffc0*/  STL.64 [R1+0x1038], R10 ;  /* 0x0010380a01007387 */ /* 0x0003e40000100a00 */
[----:B0-----:R-:W-:Y:S02]  /*2ffd0*/  IMAD.MOV.U32 R8, RZ, RZ, R14 ;  /* 0x000000ffff087224 */ /* 0x001fe400078e000e */
[----:B------:R-:W3:Y:S01]  /*2ffe0*/  LDL.LU.64 R14, [R1+0x2140] ;  /* 0x00214000010e7983 */ /* 0x000ee20000300a00 */
[----:B------:R-:W-:Y:S02]  /*2fff0*/  STL [R1+0x2074], R3 ;  /* 0x0020740301007387 */ /* 0x000fe40000100800 */
[----:B------:R-:W-:Y:S02]  /*30000*/  STL [R1+0x2070], R8 ;  /* 0x0020700801007387 */ /* 0x000fe40000100800 */
[----:B-1----:R-:W4:Y:S01]  /*30010*/  LDL.64 R10, [R1+0x88] ;  /* 0x00008800010a7983 */ /* 0x002f220000100a00 */
[C---:B---3--:R-:W-:Y:S11]  /*30020*/  HMMA.16816.F32.BF16 R4, R20.reuse, R14, R4 ;  /* 0x0000000e1404723c */ /* 0x048ff60000041804 */
[----:B------:R-:W-:Y:S11]  /*30030*/  @!UPT UIADD3 URZ, URZ, URZ, URZ ;  /* 0x0000003f3f3ff290 */ /* 0x000ff6000fffe03f */
[----:B------:R-:W-:Y:S01]  /*30040*/  @!UPT UIADD3 URZ, URZ, URZ, URZ ;  /* 0x0000003f3f3ff290 */ /* 0x000fe2000fffe03f */
[----:B------:R0:W-:Y:S01]  /*30050*/  STL.64 [R1+0x1020], R4 ;  /* 0x0010200401007387 */ /* 0x0001e20000100a00 */
[----:B------:R-:W-:Y:S02]  /*30060*/  STL.64 [R1+0x1028], R6 ;  /* 0x0010280601007387 */ /* 0x000fe40000100a00 */
[----:B0-----:R-:W-:Y:S02]  /*30070*/  IMAD.MOV.U32 R4, RZ, RZ, R15 ;  /* 0x000000ffff047224 */ /* 0x001fe400078e000f */
[----:B------:R-:W-:Y:S02]  /*30080*/  IMAD.MOV.U32 R5, RZ, RZ, R14 ;  /* 0x000000ffff057224 */ /* 0x000fe400078e000e */
[----:B------:R-:W3:Y:S01]  /*30090*/  LDL.LU.64 R14, [R1+0x2138] ;  /* 0x00213800010e7983 */ /* 0x000ee20000300a00 */
[----:B------:R0:W-:Y:S02]  /*300a0*/  STL [R1+0x207c], R4 ;  /* 0x00207c0401007387 */ /* 0x0001e40000100800 */
[----:B------:R1:W-:Y:S01]  /*300b0*/  STL [R1+0x2078], R5 ;  /* 0x0020780501007387 */ /* 0x0003e20000100800 */
[----:B0-----:R-:W3:Y:S01]  /*300c0*/  LDL.LU R4, [R1+0x1010] ;  /* 0x0010100001047983 */ /* 0x001ee20000300800 */
[----:B-1----:R-:W3:Y:S02]  /*300d0*/  LDL.LU R5, [R1+0x1014] ;  /* 0x0010140001057983 */ /* 0x002ee40000300800 */
[----:B------:R-:W3:Y:S02]  /*300e0*/  LDL.LU R6, [R1+0x1018] ;  /* 0x0010180001067983 */ /* 0x000ee40000300800 */
[----:B------:R-:W3:Y:S02]  /*300f0*/  LDL.LU R7, [R1+0x101c] ;  /* 0x00101c0001077983 */ /* 0x000ee40000300800 */
[----:B---3--:R-:W-:Y:S11]  /*30100*/  HMMA.16816.F32.BF16 R4, R20, R14, R4 ;  /* 0x0000000e1404723c */ /* 0x008ff60000041804 */
[----:B------:R-:W-:Y:S11]  /*30110*/  @!UPT UIADD3 URZ, URZ, URZ, URZ ;  /* 0x0000003f3f3ff290 */ /* 0x000ff6000fffe03f */
[----:B------:R-:W-:Y:S01]  /*30120*/  @!UPT UIADD3 URZ, URZ, URZ, URZ ;  /* 0x0000003f3f3ff290 */ /* 0x000fe2000fffe03f */
[----:B------:R-:W-:Y:S01]  /*30130*/  STL.64 [R1+0x1010], R4 ;  /* 0x0010100401007387 */ /* 0x000fe20000100a00 */
[----:B------:R0:W-:Y:S02]  /*30140*/  STL.64 [R1+0x1018], R6 ;  /* 0x0010180601007387 */ /* 0x0001e40000100a00 */
[----:B0-----:R-:W-:Y:S02]  /*30150*/  IMAD.MOV.U32 R7, RZ, RZ, R14 ;  /* 0x000000ffff077224 */ /* 0x001fe400078e000e */
[----:B------:R-:W-:Y:S02]  /*30160*/  IMAD.MOV.U32 R6, RZ, RZ, R15 ;  /* 0x000000ffff067224 */ /* 0x000fe400078e000f */
[----:B------:R-:W2:Y:S03]  /*30170*/  LDL.LU.64 R14, [R1+0x2130] ;  /* 0x00213000010e7983 */ /* 0x000ea60000300a00 */
[----:B------:R0:W-:Y:S02]  /*30180*/  STL.64 [R1+0x20c8], R6 ;  /* 0x0020c80601007387 */ /* 0x0001e40000100a00 */
[----:B------:R-:W3:Y:S02]  /*30190*/  LDL.LU R4, [R1+0x1000] ;  /* 0x0010000001047983 */ /* 0x000ee40000300800 */
[----:B------:R-:W3:Y:S01]  /*301a0*/  LDL.LU R5, [R1+0x1004] ;  /* 0x0010040001057983 */ /* 0x000ee20000300800 */
[----:B0-----:R-:W3:Y:S01]  /*301b0*/  LDL.LU R6, [R1+0x1008] ;  /* 0x0010080001067983 */ /* 0x001ee20000300800 */
[----:B------:R-:W3:Y:S02]  /*301c0*/  LDL.LU R7, [R1+0x100c] ;  /* 0x00100c0001077983 */ /* 0x000ee40000300800 */
[----:B----4-:R-:W-:-:S02]  /*301d0*/  IMAD.MOV.U32 R9, RZ, RZ, R11 ;  /* 0x000000ffff097224 */ /* 0x010fc400078e000b */
[----:B------:R-:W-:Y:S01]  /*301e0*/  IMAD.MOV.U32 R16, RZ, RZ, R10 ;  /* 0x000000ffff107224 */ /* 0x000fe200078e000a */
[C---:B---3--:R-:W-:Y:S11]  /*301f0*/  HMMA.16816.F32.BF16 R4, R20.reuse, R10, R4 ;  /* 0x0000000a1404723c */ /* 0x048ff60000041804 */
[----:B------:R-:W-:Y:S11]  /*30200*/  @!UPT UIADD3 URZ, URZ, URZ, URZ ;  /* 0x0000003f3f3ff290 */ /* 0x000ff6000fffe03f */
[----:B------:R-:W-:Y:S01]  /*30210*/  @!UPT UIADD3 URZ, URZ, URZ, URZ ;  /* 0x0000003f3f3ff290 */ /* 0x000fe2000fffe03f */
[----:B------:R-:W-:Y:S01]  /*30220*/  STL.64 [R1+0x1000], R4 ;  /* 0x0010000401007387 */ /* 0x000fe20000100a00 */
[----:B------:R2:W-:Y:S02]  /*30230*/  STL.64 [R1+0x1008], R6 ;  /* 0x0010080601007387 */ /* 0x0005e40000100a00 */
[C---:B--2---:R-:W-:Y:S01]  /*30240*/  HMMA.16816.F32.BF16 R4, R20.reuse, R14, R24 ;  /* 0x0000000e1404723c */ /* 0x044fe20000041818 */
[----:B------:R-:W-:Y:S01]  /*30250*/  STL [R1+0x20f0], R9 ;  /* 0x0020f00901007387 */ /* 0x000fe20000100800 */
[----:B------:R-:W-:Y:S02]  /*30260*/  STL.64 [R1+0x20a8], R18 ;  /* 0x0020a81201007387 */ /* 0x000fe40000100a00 */
[----:B------:R-:W-:Y:S02]  /*30270*/  STL.64 [R1+0x20a0], R16 ;  /* 0x0020a01001007387 */ /* 0x000fe40000100a00 */
[----:B------:R-:W-:Y:S02]  /*30280*/  IMAD.MOV.U32 R2, RZ, RZ, R14 ;  /* 0x000000ffff027224 */ /* 0x000fe400078e000e */
[----:B------:R-:W-:Y:S11]  /*30290*/  IMAD.MOV.U32 R0, RZ, RZ, R15 ;  /* 0x000000ffff007224 */ /* 0x000ff600078e000f */
[----:B------:R-:W-:Y:S04]  /*302a0*/  @!UPT UIADD3 URZ, URZ, URZ, URZ ;  /* 0x0000003f3f3ff290 */ /* 0x000fe8000fffe03f */
[----:B------:R0:W-:Y:S01]  /*302b0*/  STL.64 [R1+0xe40], R4 ;  /* 0x000e400401007387 */ /* 0x0001e20000100a00 */
[----:B------:R1:W-:Y:S02]  /*302c0*/  STL.64 [R1+0xe48], R6 ;  /* 0x000e480601007387 */ /* 0x0003e40000100a00 */
[----:B------:R-:W2:Y:S02]  /*302d0*/  LDL.LU R12, [R1+0xdd0] ;  /* 0x000dd000010c7983 */ /* 0x000ea40000300800 */
[----:B------:R-:W2:Y:S01]  /*302e0*/  LDL.LU R13, [R1+0xdd4] ;  /* 0x000dd400010d7983 */ /* 0x000ea20000300800 */
[----:B------:R-:W3:Y:S01]  /*302f0*/  LDL.LU R14, [R1+0xdd8] ;  /* 0x000dd800010e7983 */ /* 0x000ee20000300800 */
[----:B------:R-:W3:Y:S03]  /*30300*/  LDL.LU R15, [R1+0xddc] ;  /* 0x000ddc00010f7983 */ /* 0x000ee60000300800 */
[----:B0-----:R-:W4:Y:S01]  /*30310*/  LDL.LU R4, [R1+0xde0] ;  /* 0x000de00001047983 */ /* 0x001f220000300800 */
[----:B------:R-:W4:Y:S02]  /*30320*/  LDL.LU R5, [R1+0xde4] ;  /* 0x000de40001057983 */ /* 0x000f240000300800 */
[----:B-1----:R-:W2:Y:S02]  /*30330*/  LDL.LU R6, [R1+0xde8] ;  /* 0x000de80001067983 */ /* 0x002ea40000300800 */
[----:B------:R-:W2:Y:S01]  /*30340*/  LDL.LU R7, [R1+0xdec] ;  /* 0x000dec0001077983 */ /* 0x000ea20000300800 */
[----:B------:R-:W2:Y:S01]  /*30350*/  LDL.LU R8, [R1+0xe00] ;  /* 0x000e000001087983 */ /* 0x000ea20000300800 */
[----:B------:R-:W2:Y:S02]  /*30360*/  LDL.LU R9, [R1+0xe04] ;  /* 0x000e040001097983 */ /* 0x000ea40000300800 */
[----:B------:R-:W2:Y:S02]  /*30370*/  LDL.LU R10, [R1+0xe08] ;  /* 0x000e0800010a7983 */ /* 0x000ea40000300800 */
[----:B------:R-:W2:Y:S01]  /*30380*/  LDL.LU R11, [R1+0xe0c] ;  /* 0x000e0c00010b7983 */ /* 0x000ea20000300800 */
[----:B------:R-:W3:Y:S01]  /*30390*/  LDL.LU R24, [R1+0xe30] ;  /* 0x000e300001187983 */ /* 0x000ee20000300800 */
[----:B------:R-:W3:Y:S02]  /*303a0*/  LDL.LU R25, [R1+0xe34] ;  /* 0x000e340001197983 */ /* 0x000ee40000300800 */
[----:B------:R-:W3:Y:S02]  /*303b0*/  LDL.LU R26, [R1+0xe38] ;  /* 0x000e3800011a7983 */ /* 0x000ee40000300800 */
[----:B------:R-:W3:Y:S01]  /*303c0*/  LDL.LU R27, [R1+0xe3c] ;  /* 0x000e3c00011b7983 */ /* 0x000ee20000300800 */
[----:B--2---:R0:W-:Y:S01]  /*303d0*/  STL.64 [R1+0x2100], R10 ;  /* 0x0021000a01007387 */ /* 0x0041e20000100a00 */
[----:B------:R-:W-:Y:S03]  /*303e0*/  STL.64 [R1+0x20f8], R8 ;  /* 0x0020f80801007387 */ /* 0x000fe60000100a00 */
[----:B0-----:R-:W2:Y:S04]  /*303f0*/  LDL.64 R10, [R1+0x48] ;  /* 0x00004800010a7983 */ /* 0x001ea80000100a00 */
[----:B--2---:R0:W-:Y:S04]  /*30400*/  STL.64 [R1+0x2110], R10 ;  /* 0x0021100a01007387 */ /* 0x0041e80000100a00 */
[----:B0-----:R-:W2:Y:S04]  /*30410*/  LDL.64 R10, [R1+0x58] ;  /* 0x00005800010a7983 */ /* 0x001ea80000100a00 */
[----:B--2---:R0:W-:Y:S04]  /*30420*/  STL.64 [R1+0x2128], R10 ;  /* 0x0021280a01007387 */ /* 0x0041e80000100a00 */
[----:B0-----:R-:W3:Y:S01]  /*30430*/  LDL.64 R10, [R1+0x68] ;  /* 0x00006800010a7983 */ /* 0x001ee20000100a00 */
[----:B------:R0:W-:Y:S02]  /*30440*/  STL.64 [R1+0x20d8], R6 ;  /* 0x0020d80601007387 */ /* 0x0001e40000100a00 */
[----:B----4-:R-:W-:Y:S01]  /*30450*/  STL.64 [R1+0x20d0], R4 ;  /* 0x0020d00401007387 */ /* 0x010fe20000100a00 */
[----:B0-----:R-:W2:Y:S04]  /*30460*/  LDL.64 R6, [R1+0x28] ;  /* 0x0000280001067983 */ /* 0x001ea80000100a00 */
[----:B--2---:R0:W-:Y:S04]  /*30470*/  STL.64 [R1+0x20e8], R6 ;  /* 0x0020e80601007387 */ /* 0x0041e80000100a00 */
[----:B0-----:R-:W2:Y:S04]  /*30480*/  LDL.64 R6, [R1+0x38] ;  /* 0x0000380001067983 */ /* 0x001ea80000100a00 */
[----:B--2---:R0:W-:Y:S01]  /*30490*/  STL.64 [R1+0x2108], R6 ;  /* 0x0021080601007387 */ /* 0x0041e20000100a00 */
[----:B------:R-:W2:Y:S02]  /*304a0*/  LDL.LU R4, [R1+0xe10] ;  /* 0x000e100001047983 */ /* 0x000ea40000300800 */
[----:B------:R-:W2:Y:S01]  /*304b0*/  LDL.LU R5, [R1+0xe14] ;  /* 0x000e140001057983 */ /* 0x000ea20000300800 */
[----:B0-----:R-:W4:Y:S01]  /*304c0*/  LDL.LU R6, [R1+0xe18] ;  /* 0x000e180001067983 */ /* 0x001f220000300800 */
[----:B------:R-:W4:Y:S01]  /*304d0*/  LDL.LU R7, [R1+0xe1c] ;  /* 0x000e1c0001077983 */ /* 0x000f220000300800 */
[----:B---3--:R-:W-:Y:S02]  /*304e0*/  HMMA.16816.F32.BF16 R24, R20, R10, R24 ;  /* 0x0000000a1418723c */ /* 0x008fe40000041818 */
[----:B----4-:R-:W-:Y:S01]  /*304f0*/  STL.64 [R1+0x2120], R6 ;  /* 0x0021200601007387 */ /* 0x010fe20000100a00 */
[----:B--2---:R0:W-:Y:S03]  /*30500*/  STL.64 [R1+0x2118], R4 ;  /* 0x0021180401007387 */ /* 0x0041e60000100a00 */
[----:B0-----:R-:W2:Y:S01]  /*30510*/  LDL.LU R4, [R1+0xe20] ;  /* 0x000e200001047983 */ /* 0x001ea20000300800 */
[----:B------:R-:W2:Y:S02]  /*30520*/  LDL.LU R5, [R1+0xe24] ;  /* 0x000e240001057983 */ /* 0x000ea40000300800 */
[----:B------:R-:W2:Y:S02]  /*30530*/  LDL.LU R6, [R1+0xe28] ;  /* 0x000e280001067983 */ /* 0x000ea40000300800 */
[----:B------:R-:W2:Y:S01]  /*30540*/  LDL.LU R7, [R1+0xe2c] ;  /* 0x000e2c0001077983 */ /* 0x000ea20000300800 */
[----:B------:R0:W-:Y:S01]  /*30550*/  STL.64 [R1+0x20c0], R14 ;  /* 0x0020c00e01007387 */ /* 0x0001e20000100a00 */
[----:B------:R1:W-:Y:S03]  /*30560*/  STL.64 [R1+0x20b8], R12 ;  /* 0x0020b80c01007387 */ /* 0x0003e60000100a00 */
[----:B0-----:R-:W3:Y:S04]  /*30570*/  LDL.64 R14, [R1+0x18] ;  /* 0x00001800010e7983 */ /* 0x001ee80000100a00 */
[----:B---3--:R0:W-:Y:S01]  /*30580*/  STL.64 [R1+0x20e0], R14 ;  /* 0x0020e00e01007387 */ /* 0x0081e20000100a00 */
[----:B-1----:R-:W3:Y:S02]  /*30590*/  LDL.LU R12, [R1+0xdf0] ;  /* 0x000df000010c7983 */ /* 0x002ee40000300800 */
[----:B------:R-:W3:Y:S01]  /*305a0*/  LDL.LU R13, [R1+0xdf4] ;  /* 0x000df400010d7983 */ /* 0x000ee20000300800 */
[----:B0-----:R-:W3:Y:S01]  /*305b0*/  LDL.LU R14, [R1+0xdf8] ;  /* 0x000df800010e7983 */ /* 0x001ee20000300800 */
[----:B------:R-:W3:Y:S02]  /*305c0*/  LDL.LU R15, [R1+0xdfc] ;  /* 0x000dfc00010f7983 */ /* 0x000ee40000300800 */
[----:B------:R-:W4:Y:S02]  /*305d0*/  LDL.64 R18, [R1+0x8] ;  /* 0x0000080001127983 */ /* 0x000f240000100a00 */
[----:B------:R0:W-:Y:S01]  /*305e0*/  STL.64 [R1+0xe30], R24 ;  /* 0x000e301801007387 */ /* 0x0001e20000100a00 */
[----:B------:R1:W-:Y:S01]  /*305f0*/  STL.64 [R1+0xe38], R26 ;  /* 0x000e381a01007387 */ /* 0x0003e20000100a00 */
        /* <DEDUP_REMOVED lines=37> */
[----:B0-----:R-:W3:Y:S01]  /*30850*/  LDL.LU R9, [R1+0x20f0] ;  /* 0x0020f00001097983 */ /* 0x001ee20000300800 */
        /* <DEDUP_REMOVED lines=16> */
[----:B------:R1:W-:Y:S02]  /*30960*/  STL.64 [R1+0xde8], R6 ;  /* 0x000de80601007387 */ /* 0x0003e40000100a00 */
[----:B0-----:R-:W-:Y:S01]  /*30970*/  IMAD.MOV.U32 R4, RZ, RZ, R14 ;  /* 0x000000ffff047224 */ /* 0x001fe200078e000e */
[----:B-1----:R-:W2:Y:S01]  /*30980*/  LDL.LU.64 R6, [R1+0x20c8] ;  /* 0x0020c80001067983 */ /* 0x002ea20000300a00 */
[----:B------:R-:W-:Y:S02]  /*30990*/  IMAD.MOV.U32 R5, RZ, RZ, R15 ;  /* 0x000000ffff057224 */ /* 0x000fe400078e000f */
[----:B------:R-:W4:Y:S02]  /*309a0*/  LDL.LU.64 R14, [R1+0x20c0] ;  /* 0x0020c000010e7983 */ /* 0x000f240000300a00 */
[----:B------:R-:W4:Y:S02]  /*309b0*/  LDL.LU.64 R12, [R1+0x20b8] ;  /* 0x0020b800010c7983 */ /* 0x000f240000300a00 */
        /* <DEDUP_REMOVED lines=111> */
[----:B------:R-:W4:Y:S02]  /*310b0*/  LDL.LU R6, [R1+0xda8] ;  /* 0x000da80001067983 */ /* 0x000f240000300800 */
[----:B------:R-:W4:Y:S01]  /*310c0*/  LDL.LU R7, [R1+0xdac] ;  /* 0x000dac0001077983 */ /* 0x000f220000300800 */
[----:B------:R-:W4:Y:S01]  /*310d0*/  LDL.LU R24, [R1+0x8d0] ;  /* 0x0008d00001187983 */ /* 0x000f220000300800 */
        /* <DEDUP_REMOVED lines=15> */
[----:B----4-:R-:W-:Y:S01]  /*311d0*/  HMMA.16816.F32.BF16 R4, R20, R10, R4 ;  /* 0x0000000a1404723c */ /* 0x010fe20000041804 */
        /* <DEDUP_REMOVED lines=15> */
[----:B------:R-:W-:-:S02]  /*312d0*/  IMAD.MOV.U32 R18, RZ, RZ, R8 ;  /* 0x000000ffff127224 */ /* 0x000fc400078e0008 */
[----:B------:R0:W-:Y:S02]  /*312e0*/  STL.64 [R1+0x1f30], R10 ;  /* 0x001f300a01007387 */ /* 0x0001e40000100a00 */
[----:B------:R-:W4:Y:S01]  /*312f0*/  LDL.LU R8, [R1+0x640] ;  /* 0x0006400001087983 */ /* 0x000f220000300800 */
[----:B------:R-:W4:Y:S04]  /*31300*/  LDL.LU R9, [R1+0x644] ;  /* 0x0006440001097983 */ /* 0x000f280000300800 */
[----:B0-----:R-:W4:Y:S01]  /*31310*/  LDL.LU R10, [R1+0x648] ;  /* 0x00064800010a7983 */ /* 0x001f220000300800 */
[----:B------:R-:W4:Y:S01]  /*31320*/  LDL.LU R11, [R1+0x64c] ;  /* 0x00064c00010b7983 */ /* 0x000f220000300800 */
[----:B---3--:R-:W-:Y:S02]  /*31330*/  HMMA.16816.F32.BF16 R20, R20, R6, R24 ;  /* 0x000000061414723c */ /* 0x008fe40000041818 */
[----:B------:R-:W2:Y:S01]  /*31340*/  LDL.LU.64 R26, [R1+0x2058] ;  /* 0x00205800011a7983 */ /* 0x000ea20000300a00 */
[----:B------:R-:W2:Y:S02]  /*31350*/  LDL.LU.64 R24, [R1+0x2050] ;  /* 0x0020500001187983 */ /* 0x000ea40000300a00 */
[----:B------:R-:W-:Y:S11]  /*31360*/  IMAD.MOV.U32 R19, RZ, RZ, R3 ;  /* 0x000000ffff137224 */ /* 0x000ff600078e0003 */
[----:B------:R-:W-:Y:S07]  /*31370*/  @!UPT UIADD3 URZ, URZ, URZ, URZ ;  /* 0x0000003f3f3ff290 */ /* 0x000fee000fffe03f */
[----:B------:R-:W-:Y:S01]  /*31380*/  STL.64 [R1+0x8d0], R20 ;  /* 0x0008d01401007387 */ /* 0x000fe20000100a00 */
[----:B------:R-:W-:Y:S02]  /*31390*/  STL.64 [R1+0x8d8], R22 ;  /* 0x0008d81601007387 */ /* 0x000fe40000100a00 */
[----:B------:R0:W-:Y:S02]  /*313a0*/  STL.64 [R1+0x1f28], R6 ;  /* 0x001f280601007387 */ /* 0x0001e40000100a00 */
[----:B------:R-:W3:Y:S01]  /*313b0*/  LDL.LU R4, [R1+0x6d0] ;  /* 0x0006d00001047983 */ /* 0x000ee20000300800 */
[----:B------:R-:W3:Y:S04]  /*313c0*/  LDL.LU R5, [R1+0x6d4] ;  /* 0x0006d40001057983 */ /* 0x000ee80000300800 */
[----:B0-----:R-:W3:Y:S01]  /*313d0*/  LDL.LU R6, [R1+0x6d8] ;  /* 0x0006d80001067983 */ /* 0x001ee20000300800 */
[----:B------:R-:W3:Y:S01]  /*313e0*/  LDL.LU R7, [R1+0x6dc] ;  /* 0x0006dc0001077983 */ /* 0x000ee20000300800 */
        /* <DEDUP_REMOVED lines=21> */
[----:B--2---:R-:W-:Y:S02]  /*31540*/  HMMA.16816.F32.BF16 R16, R24, R18, R12 ;  /* 0x000000121810723c */ /* 0x004fe4000004180c */
[----:B------:R-:W2:Y:S01]  /*31550*/  LDL.LU.64 R14, [R1+0x2000] ;  /* 0x00200000010e7983 */ /* 0x000ea20000300a00 */
[----:B------:R-:W2:Y:S11]  /*31560*/  LDL.LU.64 R12, [R1+0x1ff8] ;  /* 0x001ff800010c7983 */ /* 0x000eb60000300a00 */
[----:B------:R-:W-:Y:S09]  /*31570*/  @!UPT UIADD3 URZ, URZ, URZ, URZ ;  /* 0x0000003f3f3ff290 */ /* 0x000ff2000fffe03f */
[----:B------:R-:W-:Y:S01]  /*31580*/  STL.64 [R1+0x6e0], R16 ;  /* 0x0006e01001007387 */ /* 0x000fe20000100a00 */
[----:B------:R0:W-:Y:S03]  /*31590*/  STL.64 [R1+0x6e8], R18 ;  /* 0x0006e81201007387 */ /* 0x0001e60000100a00 */
[----:B0-----:R-:W2:Y:S01]  /*315a0*/  LDL.LU.64 R18, [R1+0x1ff0] ;  /* 0x001ff00001127983 */ /* 0x001ea20000300a00 */
[----:B------:R-:W-:Y:S02]  /*315b0*/  IMAD.MOV.U32 R22, RZ, RZ, R2 ;  /* 0x000000ffff167224 */ /* 0x000fe400078e0002 */
[----:B------:R-:W-:-:S07]  /*315c0*/  IMAD.MOV.U32 R23, RZ, RZ, R0 ;  /* 0x000000ffff177224 */ /* 0x000fce00078e0000 */
[C---:B---3--:R-:W-:Y:S01]  /*315d0*/  HMMA.16816.F32.BF16 R20, R24.reuse, R22, R4 ;  /* 0x000000161814723c */ /* 0x048fe20000041804 */
[----:B------:R-:W3:Y:S11]  /*315e0*/  LDL.LU R4, [R1+0x630] ;  /* 0x0006300001047983 */ /* 0x000ef60000300800 */
[----:B------:R-:W-:Y:S11]  /*315f0*/  @!UPT UIADD3 URZ, URZ, URZ, URZ ;  /* 0x0000003f3f3ff290 */ /* 0x000ff6000fffe03f */
[----:B------:R0:W-:Y:S01]  /*31600*/  STL.64 [R1+0x6d0], R20 ;  /* 0x0006d01401007387 */ /* 0x0001e20000100a00 */
[----:B------:R1:W-:Y:S02]  /*31610*/  STL.64 [R1+0x6d8], R22 ;  /* 0x0006d81601007387 */ /* 0x0003e40000100a00 */
[----:B------:R-:W3:Y:S02]  /*31620*/  LDL.LU R5, [R1+0x634] ;  /* 0x0006340001057983 */ /* 0x000ee40000300800 */
[----:B------:R-:W3:Y:S01]  /*31630*/  LDL.LU R6, [R1+0x638] ;  /* 0x0006380001067983 */ /* 0x000ee20000300800 */
[----:B------:R-:W3:Y:S04]  /*31640*/  LDL.LU R7, [R1+0x63c] ;  /* 0x00063c0001077983 */ /* 0x000ee80000300800 */
        /* <DEDUP_REMOVED lines=64> */
[C---:B----4-:R-:W-:Y:S03]  /*31a50*/  HMMA.16816.F32.BF16 R8, R24.reuse, R14, R8 ;  /* 0x0000000e1808723c */ /* 0x050fe60000041808 */
[----:B--2---:R0:W-:Y:S04]  /*31a60*/  STL.64 [R1+0x1f10], R18 ;  /* 0x001f101201007387 */ /* 0x0041e80000100a00 */
[----:B0-----:R-:W2:Y:S11]  /*31a70*/  LDL.64 R18, [R1+0xb8] ;  /* 0x0000b80001127983 */ /* 0x001eb60000100a00 */
[----:B------:R-:W-:Y:S05]  /*31a80*/  @!UPT UIADD3 URZ, URZ, URZ, URZ ;  /* 0x0000003f3f3ff290 */ /* 0x000fea000fffe03f */
[----:B------:R-:W-:Y:S02]  /*31a90*/  STL.64 [R1+0x640], R8 ;  /* 0x0006400801007387 */ /* 0x000fe40000100a00 */
[----:B------:R0:W-:Y:S02]  /*31aa0*/  STL.64 [R1+0x648], R10 ;  /* 0x0006480a01007387 */ /* 0x0001e40000100a00 */
[----:B0-----:R-:W3:Y:S01]  /*31ab0*/  LDL.LU.64 R10, [R1+0x1f30] ;  /* 0x001f3000010a7983 */ /* 0x001ee20000300a00 */
[----:B------:R0:W-:Y:S02]  /*31ac0*/  STL.64 [R1+0x1e58], R14 ;  /* 0x001e580e01007387 */ /* 0x0001e40000100a00 */
[----:B------:R-:W4:Y:S02]  /*31ad0*/  LDL.LU R12, [R1+0xaa0] ;  /* 0x000aa000010c7983 */ /* 0x000f240000300800 */
[----:B------:R-:W4:Y:S01]  /*31ae0*/  LDL.LU R13, [R1+0xaa4] ;  /* 0x000aa400010d7983 */ /* 0x000f220000300800 */
[----:B0-----:R-:W2:Y:S01]  /*31af0*/  LDL.LU R14, [R1+0xaa8] ;  /* 0x000aa800010e7983 */ /* 0x001ea20000300800 */
[----:B------:R-:W2:Y:S01]  /*31b00*/  LDL.LU R15, [R1+0xaac] ;  /* 0x000aac00010f7983 */ /* 0x000ea20000300800 */
[----:B---3--:R-:W-:Y:S02]  /*31b10*/  HMMA.16816.F32.BF16 R4, R24, R10, R4 ;  /* 0x0000000a1804723c */ /* 0x008fe40000041804 */
[----:B--2---:R-:W-:Y:S01]  /*31b20*/  STL.64 [R1+0x1f20], R14 ;  /* 0x001f200e01007387 */ /* 0x004fe20000100a00 */
[----:B----4-:R0:W-:Y:S03]  /*31b30*/  STL.64 [R1+0x1f18], R12 ;  /* 0x001f180c01007387 */ /* 0x0101e60000100a00 */
        /* <DEDUP_REMOVED lines=8> */
[----:B------:R-:W-:Y:S02]  /*31bc0*/  STL [R1+0x1e2c], R10 ;  /* 0x001e2c0a01007387 */ /* 0x000fe40000100800 */
[----:B------:R0:W-:Y:S02]  /*31bd0*/  STL [R1+0x1e28], R11 ;  /* 0x001e280b01007387 */ /* 0x0001e40000100800 */
[----:B0-----:R-:W4:Y:S01]  /*31be0*/  LDL.64 R10, [R1+0x98] ;  /* 0x00009800010a7983 */ /* 0x001f220000100a00 */
[----:B------:R-:W-:-:S02]  /*31bf0*/  IMAD.MOV.U32 R2, RZ, RZ, R18 ;  /* 0x000000ffff027224 */ /* 0x000fc400078e0012 */
[----:B------:R-:W-:Y:S01]  /*31c00*/  IMAD.MOV.U32 R0, RZ, RZ, R19 ;  /* 0x000000ffff007224 */ /* 0x000fe200078e0013 */
[----:B---3--:R-:W-:Y:S01]  /*31c10*/  HMMA.16816.F32.BF16 R20, R24, R6, R20 ;  /* 0x000000061814723c */ /* 0x008fe20000041814 */
[----:B------:R0:W-:Y:S01]  /*31c20*/  STL.64 [R1+0x1e20], R6 ;  /* 0x001e200601007387 */ /* 0x0001e20000100a00 */
[----:B------:R-:W3:Y:S03]  /*31c30*/  LDL.LU R4, [R1+0xac0] ;  /* 0x000ac00001047983 */ /* 0x000ee60000300800 */
[----:B------:R-:W1:Y:S11]  /*31c40*/  LDSM.16.MT88.4 R24, [R17+0xa180] ;  /* 0x00a180001118783b */ /* 0x000e760000004200 */
[----:B------:R-:W-:Y:S07]  /*31c50*/  @!UPT UIADD3 URZ, URZ, URZ, URZ ;  /* 0x0000003f3f3ff290 */ /* 0x000fee000fffe03f */
[----:B------:R-:W-:Y:S01]  /*31c60*/  STL.64 [R1+0x110], R20 ;  /* 0x0001101401007387 */ /* 0x000fe20000100a00 */
[----:B------:R-:W-:Y:S02]  /*31c70*/  STL.64 [R1+0x118], R22 ;  /* 0x0001181601007387 */ /* 0x000fe40000100a00 */
[----:B------:R-:W2:Y:S04]  /*31c80*/  LDSM.16.MT88.4 R20, [R17+0xa100] ;  /* 0x00a100001114783b */ /* 0x000ea80000004200 */
[----:B------:R-:W3:Y:S01]  /*31c90*/  LDL.LU R5, [R1+0xac4] ;  /* 0x000ac40001057983 */ /* 0x000ee20000300800 */
[----:B0-----:R-:W3:Y:S01]  /*31ca0*/  LDL.LU R6, [R1+0xac8] ;  /* 0x000ac80001067983 */ /* 0x001ee20000300800 */
[----:B------:R-:W3:Y:S03]  /*31cb0*/  LDL.LU R7, [R1+0xacc] ;  /* 0x000acc0001077983 */ /* 0x000ee60000300800 */
        /* <DEDUP_REMOVED lines=20> */
[----:B------:R1:W-:Y:S02]  /*31e00*/  STL.64 [R1+0xac8], R6 ;  /* 0x000ac80601007387 */ /* 0x0003e40000100a00 */
[----:B0-----:R-:W-:Y:S02]  /*31e10*/  IMAD.MOV.U32 R4, RZ, RZ, R18 ;  /* 0x000000ffff047224 */ /* 0x001fe400078e0012 */
[----:B------:R-:W2:Y:S01]  /*31e20*/  LDL.LU.64 R18, [R1+0x1f08] ;  /* 0x001f080001127983 */ /* 0x000ea20000300a00 */
[C---:B----4-:R-:W-:Y:S01]  /*31e30*/  HMMA.16816.F32.BF16 R24, R20.reuse, R10, R24 ;  /* 0x0000000a1418723c */ /* 0x050fe20000041818 */
[----:B-1----:R-:W-:Y:S02]  /*31e40*/  IMAD.MOV.U32 R6, RZ, RZ, R10 ;  /* 0x000000ffff067224 */ /* 0x002fe400078e000a */
[----:B------:R-:W-:Y:S01]  /*31e50*/  STL [R1+0x1e3c], R3 ;  /* 0x001e3c0301007387 */ /* 0x000fe20000100800 */
[----:B------:R-:W-:Y:S01]  /*31e60*/  STL [R1+0x1e38], R4 ;  /* 0x001e380401007387 */ /* 0x000fe20000100800 */
[----:B------:R-:W-:Y:S11]  /*31e70*/  IMAD.MOV.U32 R5, RZ, RZ, R11 ;  /* 0x000000ffff057224 */ /* 0x000ff600078e000b */
[----:B------:R-:W-:Y:S07]  /*31e80*/  @!UPT UIADD3 URZ, URZ, URZ, URZ ;  /* 0x0000003f3f3ff290 */ /* 0x000fee000fffe03f */
[----:B------:R-:W-:Y:S01]  /*31e90*/  STL.64 [R1+0xab0], R24 ;  /* 0x000ab01801007387 */ /* 0x000fe20000100a00 */
[----:B------:R-:W-:Y:S02]  /*31ea0*/  STL.64 [R1+0xab8], R26 ;  /* 0x000ab81a01007387 */ /* 0x000fe40000100a00 */
[----:B------:R-:W-:Y:S01]  /*31eb0*/  STL [R1+0x1e40], R6 ;  /* 0x001e400601007387 */ /* 0x000fe20000100800 */
[C---:B--2---:R-:W-:Y:S01]  /*31ec0*/  HMMA.16816.F32.BF16 R12, R20.reuse, R18, R12 ;  /* 0x00000012140c723c */ /* 0x044fe2000004180c */
[----:B------:R-:W-:Y:S02]  /*31ed0*/  IMAD.MOV.U32 R8, RZ, RZ, R18 ;  /* 0x000000ffff087224 */ /* 0x000fe400078e0012 */
[----:B------:R-:W-:Y:S11]  /*31ee0*/  IMAD.MOV.U32 R7, RZ, RZ, R19 ;  /* 0x000000ffff077224 */ /* 0x000ff600078e0013 */
[----:B------:R-:W-:Y:S09]  /*31ef0*/  @!UPT UIADD3 URZ, URZ, URZ, URZ ;  /* 0x0000003f3f3ff290 */ /* 0x000ff2000fffe03f */
[----:B------:R0:W-:Y:S01]  /*31f00*/  STL.64 [R1+0xaa0], R12 ;  /* 0x000aa00c01007387 */ /* 0x0001e20000100a00 */
[----:B------:R1:W-:Y:S02]  /*31f10*/  STL.64 [R1+0xaa8], R14 ;  /* 0x000aa80e01007387 */ /* 0x0003e40000100a00 */
[----:B------:R-:W-:Y:S02]  /*31f20*/  STL [R1+0x1ef8], R8 ;  /* 0x001ef80801007387 */ /* 0x000fe40000100800 */
[----:B------:R-:W-:Y:S01]  /*31f30*/  STL [R1+0x1e8c], R7 ;  /* 0x001e8c0701007387 */ /* 0x000fe20000100800 */
[----:B------:R2:W-:Y:S04]  /*31f40*/  STL [R1+0x1e88], R5 ;  /* 0x001e880501007387 */ /* 0x0005e80000100800 */
[----:B0-----:R-:W3:Y:S01]  /*31f50*/  LDL.LU R12, [R1+0xa10] ;  /* 0x000a1000010c7983 */ /* 0x001ee20000300800 */
[----:B------:R-:W3:Y:S02]  /*31f60*/  LDL.LU R13, [R1+0xa14] ;  /* 0x000a1400010d7983 */ /* 0x000ee40000300800 */
[----:B-1----:R-:W4:Y:S02]  /*31f70*/  LDL.LU R14, [R1+0xa18] ;  /* 0x000a1800010e7983 */ /* 0x002f240000300800 */
[----:B------:R-:W4:Y:S01]  /*31f80*/  LDL.LU R15, [R1+0xa1c] ;  /* 0x000a1c00010f7983 */ /* 0x000f220000300800 */
[----:B------:R-:W3:Y:S01]  /*31f90*/  LDL.LU R4, [R1+0xa30] ;  /* 0x000a300001047983 */ /* 0x000ee20000300800 */
[----:B--2---:R-:W3:Y:S02]  /*31fa0*/  LDL.LU R5, [R1+0xa34] ;  /* 0x000a340001057983 */ /* 0x004ee40000300800 */
[----:B------:R-:W2:Y:S02]  /*31fb0*/  LDL.LU R6, [R1+0xa38] ;  /* 0x000a380001067983 */ /* 0x000ea40000300800 */
[----:B------:R-:W2:Y:S01]  /*31fc0*/  LDL.LU R7, [R1+0xa3c] ;  /* 0x000a3c0001077983 */ /* 0x000ea20000300800 */
[----:B------:R-:W3:Y:S01]  /*31fd0*/  LDL.LU R24, [R1+0xa80] ;  /* 0x000a800001187983 */ /* 0x000ee20000300800 */
[----:B------:R-:W4:Y:S02]  /*31fe0*/  LDL.LU R25, [R1+0xa84] ;  /* 0x000a840001197983 */ /* 0x000f240000300800 */
[----:B------:R-:W4:Y:S02]  /*31ff0*/  LDL.LU R26, [R1+0xa88] ;  /* 0x000a8800011a7983 */ /* 0x000f240000300800 */
[----:B------:R-:W4:Y:S01]  /*32000*/  LDL.LU R27, [R1+0xa8c] ;  /* 0x000a8c00011b7983 */ /* 0x000f220000300800 */
[----:B------:R-:W4:Y:S01]  /*32010*/  LDL.LU R16, [R1+0xa90] ;  /* 0x000a900001107983 */ /* 0x000f220000300800 */
[----:B------:R-:W4:Y:S02]  /*32020*/  LDL.LU R17, [R1+0xa94] ;  /* 0x000a940001117983 */ /* 0x000f240000300800 */
[----:B------:R-:W4:Y:S02]  /*32030*/  LDL.LU R18, [R1+0xa98] ;  /* 0x000a980001127983 */ /* 0x000f240000300800 */
[----:B------:R-:W4:Y:S01]  /*32040*/  LDL.LU R19, [R1+0xa9c] ;  /* 0x000a9c0001137983 */ /* 0x000f220000300800 */
[----:B------:R-:W4:Y:S04]  /*32050*/  LDL.64 R10, [R1+0x78] ;  /* 0x00007800010a7983 */ /* 0x000f280000100a00 */
[----:B--2---:R0:W-:Y:S01]  /*32060*/  STL.64 [R1+0x1e98], R6 ;  /* 0x001e980601007387 */ /* 0x0041e20000100a00 */
[----:B---3--:R-:W-:Y:S03]  /*32070*/  STL.64 [R1+0x1e90], R4 ;  /* 0x001e900401007387 */ /* 0x008fe60000100a00 */
[----:B0-----:R-:W2:Y:S04]  /*32080*/  LDL.64 R6, [R1+0x28] ;  /* 0x0000280001067983 */ /* 0x001ea80000100a00 */
[----:B--2---:R0:W-:Y:S04]  /*32090*/  STL.64 [R1+0x1ea8], R6 ;  /* 0x001ea80601007387 */ /* 0x0041e80000100a00 */
[----:B0-----:R-:W2:Y:S04]  /*320a0*/  LDL.64 R6, [R1+0x38] ;  /* 0x0000380001067983 */ /* 0x001ea80000100a00 */
[----:B--2---:R0:W-:Y:S04]  /*320b0*/  STL.64 [R1+0x1ec0], R6 ;  /* 0x001ec00601007387 */ /* 0x0041e80000100a00 */
[----:B0-----:R-:W2:Y:S04]  /*320c0*/  LDL.64 R6, [R1+0x48] ;  /* 0x0000480001067983 */ /* 0x001ea80000100a00 */
[----:B--2---:R0:W-:Y:S04]  /*320d0*/  STL.64 [R1+0x1ed8], R6 ;  /* 0x001ed80601007387 */ /* 0x0041e80000100a00 */
[----:B0-----:R-:W2:Y:S04]  /*320e0*/  LDL.64 R6, [R1+0x58] ;  /* 0x0000580001067983 */ /* 0x001ea80000100a00 */
[----:B--2---:R0:W-:Y:S04]  /*320f0*/  STL.64 [R1+0x1ef0], R6 ;  /* 0x001ef00601007387 */ /* 0x0041e80000100a00 */
[----:B0-----:R-:W2:Y:S01]  /*32100*/  LDL.64 R6, [R1+0x68] ;  /* 0x0000680001067983 */ /* 0x001ea20000100a00 */
[----:B----4-:R0:W-:Y:S02]  /*32110*/  STL.64 [R1+0x1e68], R14 ;  /* 0x001e680e01007387 */ /* 0x0101e40000100a00 */
        /* <DEDUP_REMOVED lines=8> */
[----:B------:R-:W4:Y:S03]  /*321a0*/  LDL.LU R15, [R1+0xa4c] ;  /* 0x000a4c00010f7983 */ /* 0x000f260000300800 */
[----:B----4-:R-:W-:Y:S01]  /*321b0*/  STL.64 [R1+0x1eb8], R14 ;  /* 0x001eb80e01007387 */ /* 0x010fe20000100a00 */
[----:B---3--:R0:W-:Y:S03]  /*321c0*/  STL.64 [R1+0x1eb0], R12 ;  /* 0x001eb00c01007387 */ /* 0x0081e60000100a00 */
[----:B0-----:R-:W3:Y:S01]  /*321d0*/  LDL.LU R12, [R1+0xa50] ;  /* 0x000a5000010c7983 */ /* 0x001ee20000300800 */
[----:B------:R-:W3:Y:S02]  /*321e0*/  LDL.LU R13, [R1+0xa54] ;  /* 0x000a5400010d7983 */ /* 0x000ee40000300800 */
[----:B------:R-:W4:Y:S02]  /*321f0*/  LDL.LU R14, [R1+0xa58] ;  /* 0x000a5800010e7983 */ /* 0x000f240000300800 */
[----:B------:R-:W4:Y:S01]  /*32200*/  LDL.LU R15, [R1+0xa5c] ;  /* 0x000a5c00010f7983 */ /* 0x000f220000300800 */
[C---:B------:R-:W-:Y:S08]  /*32210*/  HMMA.16816.F32.BF16 R16, R20.reuse, R10, R16 ;  /* 0x0000000a1410723c */ /* 0x040ff00000041810 */
[----:B--2---:R-:W-:Y:S01]  /*32220*/  HMMA.16816.F32.BF16 R24, R20, R6, R24 ;  /* 0x000000061418723c */ /* 0x004fe20000041818 */
        /* <DEDUP_REMOVED lines=12> */
[----:B------:R-:W-:Y:S01]  /*322f0*/  STL.64 [R1+0xa90], R16 ;  /* 0x000a901001007387 */ /* 0x000fe20000100a00 */
[----:B------:R0:W-:Y:S03]  /*32300*/  STL.64 [R1+0xa98], R18 ;  /* 0x000a981201007387 */ /* 0x0001e60000100a00 */
[----:B0-----:R-:W3:Y:S01]  /*32310*/  LDL.LU.64 R18, [R1+0x1f00] ;  /* 0x001f000001127983 */ /* 0x001ee20000300a00 */
[----:B------:R-:W4:Y:S02]  /*32320*/  LDL.LU R8, [R1+0x1ef8] ;  /* 0x001ef80001087983 */ /* 0x000f240000300800 */
[----:B------:R0:W-:Y:S02]  /*32330*/  STL.64 [R1+0xa80], R24 ;  /* 0x000a801801007387 */ /* 0x0001e40000100a00 */
[----:B------:R1:W-:Y:S02]  /*32340*/  STL.64 [R1+0xa88], R26 ;  /* 0x000a881a01007387 */ /* 0x0003e40000100a00 */
[----:B------:R-:W-:-:S02]  /*32350*/  IMAD.MOV.U32 R17, RZ, RZ, R7 ;  /* 0x000000ffff117224 */ /* 0x000fc400078e0007 */
[----:B0-----:R-:W-:Y:S02]  /*32360*/  IMAD.MOV.U32 R24, RZ, RZ, R6 ;  /* 0x000000ffff187224 */ /* 0x001fe400078e0006 */
[----:B------:R-:W2:Y:S01]  /*32370*/  LDL.LU.64 R6, [R1+0x1ef0] ;  /* 0x001ef00001067983 */ /* 0x000ea20000300a00 */
[----:B------:R-:W-:Y:S01]  /*32380*/  IMAD.MOV.U32 R16, RZ, RZ, R10 ;  /* 0x000000ffff107224 */ /* 0x000fe200078e000a */
[----:B--2---:R-:W-:Y:S02]  /*32390*/  HMMA.16816.F32.BF16 R12, R20, R6, R12 ;  /* 0x00000006140c723c */ /* 0x004fe4000004180c */
[----:B---3--:R-:W-:Y:S02]  /*323a0*/  STL.64 [R1+0x1e78], R18 ;  /* 0x001e781201007387 */ /* 0x008fe40000100a00 */
[----:B------:R0:W-:Y:S02]  /*323b0*/  STL.64 [R1+0x1e70], R16 ;  /* 0x001e701001007387 */ /* 0x0001e40000100a00 */
[----:B-1----:R-:W-:-:S02]  /*323c0*/  IMAD.MOV.U32 R26, RZ, RZ, R6 ;  /* 0x000000ffff1a7224 */ /* 0x002fc400078e0006 */
[----:B------:R-:W-:Y:S01]  /*323d0*/  IMAD.MOV.U32 R25, RZ, RZ, R7 ;  /* 0x000000ffff197224 */ /* 0x000fe200078e0007 */
[----:B0-----:R-:W2:Y:S01]  /*323e0*/  LDL.LU R16, [R1+0xa20] ;  /* 0x000a200001107983 */ /* 0x001ea20000300800 */
[----:B------:R-:W2:Y:S02]  /*323f0*/  LDL.LU R17, [R1+0xa24] ;  /* 0x000a240001117983 */ /* 0x000ea40000300800 */
[----:B------:R-:W2:Y:S02]  /*32400*/  LDL.LU R18, [R1+0xa28] ;  /* 0x000a280001127983 */ /* 0x000ea40000300800 */
[----:B------:R-:W2:Y:S09]  /*32410*/  LDL.LU R19, [R1+0xa2c] ;  /* 0x000a2c0001137983 */ /* 0x000eb20000300800 */
        /* <DEDUP_REMOVED lines=15> */
[----:B------:R0:W-:Y:S01]  /*32510*/  STL.64 [R1+0x1e48], R24 ;  /* 0x001e481801007387 */ /* 0x0001e20000100a00 */
[----:B------:R-:W-:-:S03]  /*32520*/  IMAD.MOV.U32 R9, RZ, RZ, R11 ;  /* 0x000000ffff097224 */ /* 0x000fc600078e000b */
[----:B0-----:R-:W2:Y:S01]  /*32530*/  LDL.LU R24, [R1+0xa00] ;  /* 0x000a000001187983 */ /* 0x001ea20000300800 */
[----:B------:R-:W2:Y:S02]  /*32540*/  LDL.LU R25, [R1+0xa04] ;  /* 0x000a040001197983 */ /* 0x000ea40000300800 */
[----:B------:R-:W2:Y:S02]  /*32550*/  LDL.LU R26, [R1+0xa08] ;  /* 0x000a0800011a7983 */ /* 0x000ea40000300800 */
[----:B------:R-:W2:Y:S01]  /*32560*/  LDL.LU R27, [R1+0xa0c] ;  /* 0x000a0c00011b7983 */ /* 0x000ea20000300800 */
        /* <DEDUP_REMOVED lines=21> */
[----:B------:R-:W-:Y:S01]  /*326c0*/  STL.64 [R1+0xa30], R4 ;  /* 0x000a300401007387 */ /* 0x000fe20000100a00 */
[----:B------:R0:W-:Y:S03]  /*326d0*/  STL.64 [R1+0xa38], R6 ;  /* 0x000a380601007387 */ /* 0x0001e60000100a00 */
[----:B0-----:R-:W3:Y:S01]  /*326e0*/  LDL.LU R7, [R1+0x1e8c] ;  /* 0x001e8c0001077983 */ /* 0x001ee20000300800 */
[----:B------:R-:W2:Y:S02]  /*326f0*/  LDL.LU R5, [R1+0x1e88] ;  /* 0x001e880001057983 */ /* 0x000ea40000300800 */
        /* <DEDUP_REMOVED lines=31> */
[----:B------:R-:W-:-:S02]  /*328f0*/  IMAD.MOV.U32 R18, RZ, RZ, R6 ;  /* 0x000000ffff127224 */ /* 0x000fc400078e0006 */
[----:B------:R-:W-:Y:S01]  /*32900*/  IMAD.MOV.U32 R19, RZ, RZ, R3 ;  /* 0x000000ffff137224 */ /* 0x000fe200078e0003 */
[----:B------:R-:W3:Y:S01]  /*32910*/  LDL.LU R6, [R1+0x1e40] ;  /* 0x001e400001067983 */ /* 0x000ee20000300800 */
[----:B------:R-:W3:Y:S03]  /*32920*/  LDL.LU R3, [R1+0x1e3c] ;  /* 0x001e3c0001037983 */ /* 0x000ee60000300800 */
[----:B------:R0:W-:Y:S02]  /*32930*/  STL.64 [R1+0x1d20], R18 ;  /* 0x001d201201007387 */ /* 0x0001e40000100a00 */
[----:B0-----:R-:W-:Y:S02]  /*32940*/  IMAD.MOV.U32 R18, RZ, RZ, R2 ;  /* 0x000000ffff127224 */ /* 0x001fe400078e0002 */
[----:B------:R-:W-:Y:S01]  /*32950*/  IMAD.MOV.U32 R19, RZ, RZ, R10 ;  /* 0x000000ffff137224 */ /* 0x000fe200078e000a */
[----:B--2---:R0:W-:Y:S01]  /*32960*/  STL.64 [R1+0x1cf8], R14 ;  /* 0x001cf80e01007387 */ /* 0x0041e20000100a00 */
[----:B------:R1:W-:Y:S02]  /*32970*/  STL.64 [R1+0x1cf0], R12 ;  /* 0x001cf00c01007387 */ /* 0x0003e40000100a00 */
[----:B0-----:R-:W-:-:S02]  /*32980*/  IMAD.MOV.U32 R14, RZ, RZ, R4 ;  /* 0x000000ffff0e7224 */ /* 0x001fc400078e0004 */
[----:B------:R-:W-:Y:S01]  /*32990*/  IMAD.MOV.U32 R15, RZ, RZ, R0 ;  /* 0x000000ffff0f7224 */ /* 0x000fe200078e0000 */
[----:B------:R-:W2:Y:S01]  /*329a0*/  LDL.LU R4, [R1+0x1e38] ;  /* 0x001e380001047983 */ /* 0x000ea20000300800 */
[----:B------:R-:W2:Y:S02]  /*329b0*/  LDL.LU R0, [R1+0x1e34] ;  /* 0x001e340001007983 */ /* 0x000ea40000300800 */
[----:B------:R-:W2:Y:S02]  /*329c0*/  LDL.LU R2, [R1+0x1e30] ;  /* 0x001e300001027983 */ /* 0x000ea40000300800 */
[----:B------:R-:W2:Y:S01]  /*329d0*/  LDL.LU R10, [R1+0x1e2c] ;  /* 0x001e2c00010a7983 */ /* 0x000ea20000300800 */
[----:B------:R-:W-:Y:S01]  /*329e0*/  STL.64 [R1+0x1d38], R18 ;  /* 0x001d381201007387 */ /* 0x000fe20000100a00 */
[----:B------:R0:W-:Y:S02]  /*329f0*/  STL.64 [R1+0x1d18], R14 ;  /* 0x001d180e01007387 */ /* 0x0001e40000100a00 */
[----:B-1----:R-:W2:Y:S02]  /*32a00*/  LDL.LU R12, [R1+0x270] ;  /* 0x00027000010c7983 */ /* 0x002ea40000300800 */
[----:B------:R-:W2:Y:S01]  /*32a10*/  LDL.LU R13, [R1+0x274] ;  /* 0x00027400010d7983 */ /* 0x000ea20000300800 */
[----:B0-----:R-:W2:Y:S01]  /*32a20*/  LDL.LU R14, [R1+0x278] ;  /* 0x00027800010e7983 */ /* 0x001ea20000300800 */
[----:B------:R-:W2:Y:S02]  /*32a30*/  LDL.LU R15, [R1+0x27c] ;  /* 0x00027c00010f7983 */ /* 0x000ea40000300800 */
[----:B------:R-:W-:-:S02]  /*32a40*/  IMAD.MOV.U32 R18, RZ, RZ, R11 ;  /* 0x000000ffff127224 */ /* 0x000fc400078e000b */
        /* <DEDUP_REMOVED lines=11> */
[----:B------:R0:W-:Y:S02]  /*32b00*/  STL.64 [R1+0x1d68], R18 ;  /* 0x001d681201007387 */ /* 0x0001e40000100a00 */
        /* <DEDUP_REMOVED lines=28> */
[----:B---3--:R-:W-:-:S05]  /*32cd0*/  IMAD.MOV.U32 R19, RZ, RZ, R7 ;  /* 0x000000ffff137224 */ /* 0x008fca00078e0007 */
[----:B------:R-:W-:Y:S04]  /*32ce0*/  STL.64 [R1+0x1dc8], R18 ;  /* 0x001dc81201007387 */ /* 0x000fe80000100a00 */
[----:B--2---:R-:W-:Y:S01]  /*32cf0*/  STL.64 [R1+0x1d90], R14 ;  /* 0x001d900e01007387 */ /* 0x004fe20000100a00 */
[----:B------:R0:W-:Y:S03]  /*32d00*/  STL.64 [R1+0x1d88], R12 ;  /* 0x001d880c01007387 */ /* 0x0001e60000100a00 */
        /* <DEDUP_REMOVED lines=14> */
[----:B------:R-:W-:Y:S01]  /*32df0*/  IMAD.MOV.U32 R19, RZ, RZ, R3 ;  /* 0x000000ffff137224 */ /* 0x000fe200078e0003 */
[----:B------:R-:W4:Y:S01]  /*32e00*/  LDL.LU R4, [R1+0x9f0] ;  /* 0x0009f00001047983 */ /* 0x000f220000300800 */
[----:B------:R-:W4:Y:S02]  /*32e10*/  LDL.LU R5, [R1+0x9f4] ;  /* 0x0009f40001057983 */ /* 0x000f240000300800 */
[----:B------:R-:W4:Y:S02]  /*32e20*/  LDL.LU R6, [R1+0x9f8] ;  /* 0x0009f80001067983 */ /* 0x000f240000300800 */
[----:B------:R-:W4:Y:S01]  /*32e30*/  LDL.LU R7, [R1+0x9fc] ;  /* 0x0009fc0001077983 */ /* 0x000f220000300800 */
[----:B------:R-:W-:Y:S04]  /*32e40*/  STL.64 [R1+0x1df8], R18 ;  /* 0x001df81201007387 */ /* 0x000fe80000100a00 */
        /* <DEDUP_REMOVED lines=43> */
[----:B------:R-:W2:Y:S01]  /*33100*/  LDL.LU R11, [R1+0x26c] ;  /* 0x00026c00010b7983 */ /* 0x000ea20000300800 */
[----:B------:R-:W3:Y:S01]  /*33110*/  LDL.LU.64 R26, [R1+0x1e18] ;  /* 0x001e1800011a7983 */ /* 0x000ee20000300a00 */
[----:B------:R-:W3:Y:S02]  /*33120*/  LDL.LU.64 R24, [R1+0x1e10] ;  /* 0x001e100001187983 */ /* 0x000ee40000300a00 */
[----:B------:R-:W-:-:S02]  /*33130*/  IMAD.MOV.U32 R18, RZ, RZ, R2 ;  /* 0x000000ffff127224 */ /* 0x000fc400078e0002 */
[----:B------:R-:W-:-:S06]  /*33140*/  IMAD.MOV.U32 R19, RZ, RZ, R0 ;  /* 0x000000ffff137224 */ /* 0x000fcc00078e0000 */
        /* <DEDUP_REMOVED lines=82> */
[C---:B--2---:R-:W-:Y:S03]  /*33670*/  HMMA.16816.F32.BF16 R12, R24.reuse, R14, R8 ;  /* 0x0000000e180c723c */ /* 0x044fe60000041808 */
[----:B------:R-:W2:Y:S01]  /*33680*/  LDL.LU.64 R10, [R1+0x1d08] ;  /* 0x001d0800010a7983 */ /* 0x000ea20000300a00 */
[----:B------:R-:W2:Y:S11]  /*33690*/  LDL.LU.64 R8, [R1+0x1d00] ;  /* 0x001d000001087983 */ /* 0x000eb60000300a00 */
[----:B------:R-:W-:Y:S08]  /*336a0*/  @!UPT UIADD3 URZ, URZ, URZ, URZ ;  /* 0x0000003f3f3ff290 */ /* 0x000ff0000fffe03f */
[----:B------:R-:W-:Y:S01]  /*336b0*/  STL.64 [R1+0x260], R12 ;  /* 0x0002600c01007387 */ /* 0x000fe20000100a00 */
[----:B------:R0:W-:Y:S03]  /*336c0*/  STL.64 [R1+0x268], R14 ;  /* 0x0002680e01007387 */ /* 0x0001e60000100a00 */
[----:B0-----:R-:W3:Y:S01]  /*336d0*/  LDL.LU.64 R14, [R1+0x1cf8] ;  /* 0x001cf800010e7983 */ /* 0x001ee20000300a00 */
[----:B------:R-:W3:Y:S02]  /*336e0*/  LDL.LU.64 R12, [R1+0x1cf0] ;  /* 0x001cf000010c7983 */ /* 0x000ee40000300a00 */
[----:B---3--:R-:W-:Y:S11]  /*336f0*/  HMMA.16816.F32.BF16 R12, R24, R18, R12 ;  /* 0x00000012180c723c */ /* 0x008ff6000004180c */
[----:B------:R-:W-:Y:S11]  /*33700*/  @!UPT UIADD3 URZ, URZ, URZ, URZ ;  /* 0x0000003f3f3ff290 */ /* 0x000ff6000fffe03f */
[----:B------:R-:W-:Y:S01]  /*33710*/  @!UPT UIADD3 URZ, URZ, URZ, URZ ;  /* 0x0000003f3f3ff290 */ /* 0x000fe2000fffe03f */
[----:B------:R-:W-:Y:S01]  /*33720*/  STL.64 [R1+0x250], R12 ;  /* 0x0002500c01007387 */ /* 0x000fe20000100a00 */
[----:B------:R0:W-:Y:S03]  /*33730*/  STL.64 [R1+0x258], R14 ;  /* 0x0002580e01007387 */ /* 0x0001e60000100a00 */
[----:B0-----:R-:W2:Y:S04]  /*33740*/  LDL.LU.64 R14, [R1+0x1ce8] ;  /* 0x001ce800010e7983 */ /* 0x001ea80000300a00 */
[----:B------:R-:W0:Y:S01]  /*33750*/  S2R R17, SR_TID.X ;  /* 0x0000000000117919 */ /* 0x000e220000002100 */
[----:B------:R1:W-:Y:S02]  /*33760*/  STL.64 [R1+0x1cc8], R18 ;  /* 0x001cc81201007387 */ /* 0x0003e40000100a00 */
[----:B------:R-:W3:Y:S01]  /*33770*/  LDL.LU R16, [R1+0x230] ;  /* 0x0002300001107983 */ /* 0x000ee20000300800 */
[----:B0-----:R-:W-:-:S02]  /*33780*/  LOP3.LUT R2, R17, 0x7, RZ, 0xc0, !PT ;  /* 0x0000000711027812 */ /* 0x001fc400078ec0ff */
[----:B------:R-:W3:Y:S01]  /*33790*/  LDL.LU R17, [R1+0x234] ;  /* 0x0002340001117983 */ /* 0x000ee20000300800 */
[----:B-1----:R-:W3:Y:S02]  /*337a0*/  LDL.LU R18, [R1+0x238] ;  /* 0x0002380001127983 */ /* 0x002ee40000300800 */
[----:B------:R-:W3:Y:S01]  /*337b0*/  LDL.LU R19, [R1+0x23c] ;  /* 0x00023c0001137983 */ /* 0x000ee20000300800 */
[C---:B--2---:R-:W-:Y:S11]  /*337c0*/  HMMA.16816.F32.BF16 R8, R24.reuse, R14, R8 ;  /* 0x0000000e1808723c */ /* 0x044ff60000041808 */
[----:B------:R-:W-:Y:S11]  /*337d0*/  @!UPT UIADD3 URZ, URZ, URZ, URZ ;  /* 0x0000003f3f3ff290 */ /* 0x000ff6000fffe03f */
[----:B------:R-:W-:Y:S01]  /*337e0*/  @!UPT UIADD3 URZ, URZ, URZ, URZ ;  /* 0x0000003f3f3ff290 */ /* 0x000fe2000fffe03f */
[----:B------:R-:W-:Y:S01]  /*337f0*/  STL.64 [R1+0x240], R8 ;  /* 0x0002400801007387 */ /* 0x000fe20000100a00 */
[----:B------:R0:W-:Y:S03]  /*33800*/  STL.64 [R1+0x248], R10 ;  /* 0x0002480a01007387 */ /* 0x0001e60000100a00 */
[----:B0-----:R-:W3:Y:S01]  /*33810*/  LDL.LU.64 R10, [R1+0x1ce0] ;  /* 0x001ce000010a7983 */ /* 0x001ee20000300a00 */
[----:B------:R3:W-:Y:S02]  /*33820*/  STL.64 [R1+0x1c30], R14 ;  /* 0x001c300e01007387 */ /* 0x0007e40000100a00 */
[C---:B---3--:R-:W-:Y:S01]  /*33830*/  HMMA.16816.F32.BF16 R12, R24.reuse, R10, R16 ;  /* 0x0000000a180c723c */ /* 0x048fe20000041810 */
[----:B------:R-:W-:Y:S01]  /*33840*/  STL [R1+0x1bd4], R10 ;  /* 0x001bd40a01007387 */ /* 0x000fe20000100800 */
[----:B------:R-:W-:Y:S11]  /*33850*/  STL [R1+0x1bd0], R11 ;  /* 0x001bd00b01007387 */ /* 0x000ff60000100800 */
[----:B------:R-:W-:Y:S10]  /*33860*/  @!UPT UIADD3 URZ, URZ, URZ, URZ ;  /* 0x0000003f3f3ff290 */ /* 0x000ff4000fffe03f */
[----:B------:R-:W-:Y:S01]  /*33870*/  STL.64 [R1+0x230], R12 ;  /* 0x0002300c01007387 */ /* 0x000fe20000100a00 */
[----:B------:R4:W-:Y:S02]  /*33880*/  STL.64 [R1+0x238], R14 ;  /* 0x0002380e01007387 */ /* 0x0009e40000100a00 */
[----:B------:R-:W2:Y:S01]  /*33890*/  LDL.LU R8, [R1+0xfc0] ;  /* 0x000fc00001087983 */ /* 0x000ea20000300800 */
[----:B----4-:R-:W-:Y:S11]  /*338a0*/  HMMA.16816.F32.BF16 R12, R24, R6, R20 ;  /* 0x00000006180c723c */ /* 0x010ff60000041814 */
[----:B------:R-:W-:Y:S11]  /*338b0*/  @!UPT UIADD3 URZ, URZ, URZ, URZ ;  /* 0x0000003f3f3ff290 */ /* 0x000ff6000fffe03f */
[----:B------:R-:W-:Y:S01]  /*338c0*/  @!UPT UIADD3 URZ, URZ, URZ, URZ ;  /* 0x0000003f3f3ff290 */ /* 0x000fe2000fffe03f */
[----:B------:R-:W-:Y:S01]  /*338d0*/  STL.64 [R1+0xd0], R12 ;  /* 0x0000d00c01007387 */ /* 0x000fe20000100a00 */
[----:B------:R-:W-:Y:S02]  /*338e0*/  STL.64 [R1+0xd8], R14 ;  /* 0x0000d80e01007387 */ /* 0x000fe40000100a00 */
[----:B------:R-:W2:Y:S02]  /*338f0*/  LDL.LU R9, [R1+0xfc4] ;  /* 0x000fc40001097983 */ /* 0x000ea40000300800 */
[----:B------:R-:W3:Y:S01]  /*33900*/  LDL.LU R10, [R1+0xfc8] ;  /* 0x000fc800010a7983 */ /* 0x000ee20000300800 */
[----:B------:R-:W3:Y:S01]  /*33910*/  LDL.LU R11, [R1+0xfcc] ;  /* 0x000fcc00010b7983 */ /* 0x000ee20000300800 */
[----:B------:R-:W4:Y:S02]  /*33920*/  LDL.LU R16, [R1+0xff0] ;  /* 0x000ff00001107983 */ /* 0x000f240000300800 */
[----:B------:R-:W4:Y:S02]  /*33930*/  LDL.LU R17, [R1+0xff4] ;  /* 0x000ff40001117983 */ /* 0x000f240000300800 */
[----:B------:R-:W4:Y:S01]  /*33940*/  LDL.LU R18, [R1+0xff8] ;  /* 0x000ff80001127983 */ /* 0x000f220000300800 */
[----:B------:R-:W4:Y:S04]  /*33950*/  LDL.LU R19, [R1+0xffc] ;  /* 0x000ffc0001137983 */ /* 0x000f280000300800 */
[----:B---3--:R0:W-:Y:S01]  /*33960*/  STL.64 [R1+0x1ca0], R10 ;  /* 0x001ca00a01007387 */ /* 0x0081e20000100a00 */
[----:B--2---:R1:W-:Y:S03]  /*33970*/  STL.64 [R1+0x1c98], R8 ;  /* 0x001c980801007387 */ /* 0x0043e60000100a00 */
[----:B0-----:R-:W2:Y:S04]  /*33980*/  LDL.64 R10, [R1+0x98] ;  /* 0x00009800010a7983 */ /* 0x001ea80000100a00 */
[----:B--2---:R0:W-:Y:S01]  /*33990*/  STL.64 [R1+0x1cb0], R10 ;  /* 0x001cb00a01007387 */ /* 0x0041e20000100a00 */
[----:B-1----:R-:W2:Y:S02]  /*339a0*/  LDL.LU R8, [R1+0xfe0] ;  /* 0x000fe00001087983 */ /* 0x002ea40000300800 */
[----:B------:R-:W2:Y:S01]  /*339b0*/  LDL.LU R9, [R1+0xfe4] ;  /* 0x000fe40001097983 */ /* 0x000ea20000300800 */
[----:B0-----:R-:W3:Y:S01]  /*339c0*/  LDL.LU R10, [R1+0xfe8] ;  /* 0x000fe800010a7983 */ /* 0x001ee20000300800 */
[----:B------:R-:W3:Y:S03]  /*339d0*/  LDL.LU R11, [R1+0xfec] ;  /* 0x000fec00010b7983 */ /* 0x000ee60000300800 */
[----:B---3--:R0:W-:Y:S01]  /*339e0*/  STL.64 [R1+0x1cd8], R10 ;  /* 0x001cd80a01007387 */ /* 0x0081e20000100a00 */
[----:B--2---:R-:W-:Y:S02]  /*339f0*/  STL.64 [R1+0x1cd0], R8 ;  /* 0x001cd00801007387 */ /* 0x004fe40000100a00 */
[----:B------:R-:W2:Y:S01]  /*33a00*/  LDL.64 R14, [R1+0x68] ;  /* 0x00006800010e7983 */ /* 0x000ea20000100a00 */
[----:B0-----:R-:W3:Y:S04]  /*33a10*/  LDL.64 R10, [R1+0xb8] ;  /* 0x0000b800010a7983 */ /* 0x001ee80000100a00 */
[----:B--2---:R0:W-:Y:S04]  /*33a20*/  STL.64 [R1+0x1c90], R14 ;  /* 0x001c900e01007387 */ /* 0x0041e80000100a00 */
[----:B0-----:R-:W2:Y:S04]  /*33a30*/  LDL.64 R14, [R1+0x88] ;  /* 0x00008800010e7983 */ /* 0x001ea80000100a00 */
[----:B------:R-:W0:Y:S01]  /*33a40*/  S2R R5, SR_TID.X ;  /* 0x0000000000057919 */ /* 0x000e220000002100 */
[----:B------:R-:W-:-:S02]  /*33a50*/  IMAD R2, R2, 0x210, RZ ;  /* 0x0000021002027824 */ /* 0x000fc400078e02ff */
[C---:B0-----:R-:W-:Y:S02]  /*33a60*/  IMAD.SHL.U32 R4, R5.reuse, 0x2, RZ ;  /* 0x0000000205047824 */ /* 0x041fe400078e00ff */
[----:B------:R-:W-:-:S03]  /*33a70*/  IMAD.SHL.U32 R5, R5, 0x100, RZ ;  /* 0x0000010005057824 */ /* 0x000fc600078e00ff */
[----:B------:R-:W-:-:S04]  /*33a80*/  LOP3.LUT R2, R2, 0x10, R4, 0x78, !PT ;  /* 0x0000001002027812 */ /* 0x000fc800078e7804 */
[----:B------:R-:W-:Y:S01]  /*33a90*/  LOP3.LUT R2, R2, 0x1000, R5, 0xf8, !PT ;  /* 0x0000100002027812 */ /* 0x000fe200078ef805 */
[----:B--2---:R0:W-:Y:S01]  /*33aa0*/  STL.64 [R1+0x1ca8], R14 ;  /* 0x001ca80e01007387 */ /* 0x0041e20000100a00 */
[----:B------:R-:W2:Y:S02]  /*33ab0*/  LDL.LU R12, [R1+0xfd0] ;  /* 0x000fd000010c7983 */ /* 0x000ea40000300800 */
[----:B------:R-:W2:Y:S01]  /*33ac0*/  LDL.LU R13, [R1+0xfd4] ;  /* 0x000fd400010d7983 */ /* 0x000ea20000300800 */
[----:B0-----:R-:W2:Y:S01]  /*33ad0*/  LDL.LU R14, [R1+0xfd8] ;  /* 0x000fd800010e7983 */ /* 0x001ea20000300800 */
[----:B------:R-:W2:Y:S01]  /*33ae0*/  LDL.LU R15, [R1+0xfdc] ;  /* 0x000fdc00010f7983 */ /* 0x000ea20000300800 */
[----:B------:R-:W-:-:S05]  /*33af0*/  LOP3.LUT R2, R2, 0x60, RZ, 0x3c, !PT ;  /* 0x0000006002027812 */ /* 0x000fca00078e3cff */
[----:B------:R-:W-:Y:S04]  /*33b00*/  LDSM.16.MT88.4 R24, [R2+0xa080] ;  /* 0x00a080000218783b */ /* 0x000fe80000004200 */
[----:B------:R-:W4:Y:S01]  /*33b10*/  LDSM.16.MT88.4 R20, [R2+0xa000] ;  /* 0x00a000000214783b */ /* 0x000f220000004200 */
[----:B---3--:R-:W-:Y:S02]  /*33b20*/  IMAD.MOV.U32 R5, RZ, RZ, R10 ;  /* 0x000000ffff057224 */ /* 0x008fe400078e000a */
[----:B------:R-:W-:Y:S01]  /*33b30*/  IMAD.MOV.U32 R4, RZ, RZ, R11 ;  /* 0x000000ffff047224 */ /* 0x000fe200078e000b */
[----:B----4-:R-:W-:Y:S01]  /*33b40*/  HMMA.16816.F32.BF16 R16, R20, R10, R16 ;  /* 0x0000000a1410723c */ /* 0x010fe20000041810 */
[----:B--2---:R0:W-:Y:S01]  /*33b50*/  STL.64 [R1+0x1cc0], R14 ;  /* 0x001cc00e01007387 */ /* 0x0041e20000100a00 */
[----:B------:R-:W-:Y:S03]  /*33b60*/  STL.64 [R1+0x1cb8], R12 ;  /* 0x001cb80c01007387 */ /* 0x000fe60000100a00 */
[----:B0-----:R-:W2:Y:S01]  /*33b70*/  LDL.64 R14, [R1+0xa8] ;  /* 0x0000a800010e7983 */ /* 0x001ea20000100a00 */
[----:B------:R-:W-:Y:S02]  /*33b80*/  STL.64 [R1+0x1bc8], R6 ;  /* 0x001bc80601007387 */ /* 0x000fe40000100a00 */
[----:B------:R-:W-:Y:S02]  /*33b90*/  STL [R1+0x1bd8], R2 ;  /* 0x001bd80201007387 */ /* 0x000fe40000100800 */
[----:B------:R-:W-:Y:S01]  /*33ba0*/  STL.64 [R1+0x1bc0], R26 ;  /* 0x001bc01a01007387 */ /* 0x000fe20000100a00 */
[----:B------:R0:W-:Y:S04]  /*33bb0*/  STL.64 [R1+0x1bb8], R24 ;  /* 0x001bb81801007387 */ /* 0x0001e80000100a00 */
[----:B0-----:R-:W3:Y:S01]  /*33bc0*/  LDL.LU R24, [R1+0xd80] ;  /* 0x000d800001187983 */ /* 0x001ee20000300800 */
[----:B------:R-:W3:Y:S02]  /*33bd0*/  LDL.LU R25, [R1+0xd84] ;  /* 0x000d840001197983 */ /* 0x000ee40000300800 */
[----:B------:R-:W3:Y:S02]  /*33be0*/  LDL.LU R26, [R1+0xd88] ;  /* 0x000d8800011a7983 */ /* 0x000ee40000300800 */
[----:B------:R-:W3:Y:S01]  /*33bf0*/  LDL.LU R27, [R1+0xd8c] ;  /* 0x000d8c00011b7983 */ /* 0x000ee20000300800 */
[----:B------:R-:W4:Y:S01]  /*33c00*/  LDL.LU.64 R10, [R1+0x1cd8] ;  /* 0x001cd800010a7983 */ /* 0x000f220000300a00 */
[----:B------:R-:W4:Y:S02]  /*33c10*/  LDL.LU.64 R8, [R1+0x1cd0] ;  /* 0x001cd00001087983 */ /* 0x000f240000300a00 */
[----:B------:R-:W-:Y:S02]  /*33c20*/  STL.64 [R1+0xff0], R16 ;  /* 0x000ff01001007387 */ /* 0x000fe40000100a00 */
[----:B------:R0:W-:Y:S02]  /*33c30*/  STL.64 [R1+0xff8], R18 ;  /* 0x000ff81201007387 */ /* 0x0001e40000100a00 */
[----:B0-----:R-:W3:Y:S01]  /*33c40*/  LDL.LU.64 R18, [R1+0x1cc8] ;  /* 0x001cc80001127983 */ /* 0x001ee20000300a00 */
[----:B------:R-:W-:Y:S02]  /*33c50*/  STL [R1+0x1bf0], R4 ;  /* 0x001bf00401007387 */ /* 0x000fe40000100800 */
[----:B------:R-:W-:Y:S02]  /*33c60*/  STL [R1+0x1bdc], R5 ;  /* 0x001bdc0501007387 */ /* 0x000fe40000100800 */
[----:B------:R-:W-:Y:S02]  /*33c70*/  STL [R1+0x17c8], R16 ;  /* 0x0017c81001007387 */ /* 0x000fe40000100800 */
[----:B--2---:R-:W-:-:S02]  /*33c80*/  IMAD.MOV.U32 R7, RZ, RZ, R14 ;  /* 0x000000ffff077224 */ /* 0x004fc400078e000e */
[----:B------:R-:W-:Y:S01]  /*33c90*/  IMAD.MOV.U32 R6, RZ, RZ, R15 ;  /* 0x000000ffff067224 */ /* 0x000fe200078e000f */
[C---:B----4-:R-:W-:Y:S01]  /*33ca0*/  HMMA.16816.F32.BF16 R8, R20.reuse, R14, R8 ;  /* 0x0000000e1408723c */ /* 0x050fe20000041808 */
[----:B------:R-:W2:Y:S01]  /*33cb0*/  LDL.LU.64 R14, [R1+0x1cc0] ;  /* 0x001cc000010e7983 */ /* 0x000ea20000300a00 */
[----:B------:R-:W2:Y:S11]  /*33cc0*/  LDL.LU.64 R12, [R1+0x1cb8] ;  /* 0x001cb800010c7983 */ /* 0x000eb60000300a00 */
[----:B------:R-:W-:Y:S10]  /*33cd0*/  @!UPT UIADD3 URZ, URZ, URZ, URZ ;  /* 0x0000003f3f3ff290 */ /* 0x000ff4000fffe03f */
[----:B------:R-:W-:Y:S01]  /*33ce0*/  STL.64 [R1+0xfe0], R8 ;  /* 0x000fe00801007387 */ /* 0x000fe20000100a00 */
[----:B------:R0:W-:Y:S03]  /*33cf0*/  STL.64 [R1+0xfe8], R10 ;  /* 0x000fe80a01007387 */ /* 0x0001e60000100a00 */
[----:B0-----:R-:W2:Y:S01]  /*33d00*/  LDL.LU.64 R10, [R1+0x1cb0] ;  /* 0x001cb000010a7983 */ /* 0x001ea20000300a00 */
[----:B------:R-:W-:Y:S02]  /*33d10*/  IMAD.MOV.U32 R17, RZ, RZ, R8 ;  /* 0x000000ffff117224 */ /* 0x000fe400078e0008 */
[----:B------:R-:W-:Y:S02]  /*33d20*/  STL [R1+0x1bf4], R7 ;  /* 0x001bf40701007387 */ /* 0x000fe40000100800 */
[----:B------:R0:W-:Y:S02]  /*33d30*/  STL [R1+0x1c48], R6 ;  /* 0x001c480601007387 */ /* 0x0001e40000100800 */
[----:B0-----:R-:W4:Y:S01]  /*33d40*/  LDL.64 R6, [R1+0x78] ;  /* 0x0000780001067983 */ /* 0x001f220000100a00 */
[----:B------:R-:W-:Y:S01]  /*33d50*/  STL [R1+0x17cc], R17 ;  /* 0x0017cc1101007387 */ /* 0x000fe20000100800 */
        /* <DEDUP_REMOVED lines=9> */
[----:B--2---:R-:W-:Y:S11]  /*33df0*/  HMMA.16816.F32.BF16 R8, R20, R14, R8 ;  /* 0x0000000e1408723c */ /* 0x004ff60000041808 */
[----:B------:R-:W-:Y:S11]  /*33e00*/  @!UPT UIADD3 URZ, URZ, URZ, URZ ;  /* 0x0000003f3f3ff290 */ /* 0x000ff6000fffe03f */
[----:B------:R-:W-:Y:S01]  /*33e10*/  @!UPT UIADD3 URZ, URZ, URZ, URZ ;  /* 0x0000003f3f3ff290 */ /* 0x000fe2000fffe03f */
[----:B------:R0:W-:Y:S01]  /*33e20*/  STL.64 [R1+0xfc0], R8 ;  /* 0x000fc00801007387 */ /* 0x0001e20000100a00 */
[----:B------:R-:W-:Y:S02]  /*33e30*/  STL.64 [R1+0xfc8], R10 ;  /* 0x000fc80a01007387 */ /* 0x000fe40000100a00 */
[----:B0-----:R-:W-:Y:S02]  /*33e40*/  IMAD.MOV.U32 R9, RZ, RZ, R14 ;  /* 0x000000ffff097224 */ /* 0x001fe400078e000e */
[----:B------:R-:W-:Y:S02]  /*33e50*/  IMAD.MOV.U32 R8, RZ, RZ, R15 ;  /* 0x000000ffff087224 */ /* 0x000fe400078e000f */
[----:B------:R-:W2:Y:S03]  /*33e60*/  LDL.LU.64 R14, [R1+0x1c90] ;  /* 0x001c9000010e7983 */ /* 0x000ea60000300a00 */
[----:B------:R0:W-:Y:S02]  /*33e70*/  STL.64 [R1+0x1c60], R8 ;  /* 0x001c600801007387 */ /* 0x0001e40000100a00 */
[----:B0-----:R-:W2:Y:S01]  /*33e80*/  LDL.LU R8, [R1+0xd90] ;  /* 0x000d900001087983 */ /* 0x001ea20000300800 */
[----:B------:R-:W2:Y:S02]  /*33e90*/  LDL.LU R9, [R1+0xd94] ;  /* 0x000d940001097983 */ /* 0x000ea40000300800 */
[----:B------:R-:W2:Y:S02]  /*33ea0*/  LDL.LU R10, [R1+0xd98] ;  /* 0x000d9800010a7983 */ /* 0x000ea40000300800 */
[----:B------:R-:W2:Y:S02]  /*33eb0*/  LDL.LU R11, [R1+0xd9c] ;  /* 0x000d9c00010b7983 */ /* 0x000ea40000300800 */
[----:B----4-:R-:W-:-:S02]  /*33ec0*/  IMAD.MOV.U32 R17, RZ, RZ, R6 ;  /* 0x000000ffff117224 */ /* 0x010fc400078e0006 */
[----:B------:R-:W-:Y:S01]  /*33ed0*/  IMAD.MOV.U32 R16, RZ, RZ, R7 ;  /* 0x000000ffff107224 */ /* 0x000fe200078e0007 */
[C---:B--2---:R-:W-:Y:S11]  /*33ee0*/  HMMA.16816.F32.BF16 R8, R20.reuse, R6, R8 ;  /* 0x000000061408723c */ /* 0x044ff60000041808 */
[----:B------:R-:W-:Y:S11]  /*33ef0*/  @!UPT UIADD3 URZ, URZ, URZ, URZ ;  /* 0x0000003f3f3ff290 */ /* 0x000ff6000fffe03f */
[----:B------:R-:W-:Y:S01]  /*33f00*/  @!UPT UIADD3 URZ, URZ, URZ, URZ ;  /* 0x0000003f3f3ff290 */ /* 0x000fe2000fffe03f */
[----:B------:R-:W-:Y:S01]  /*33f10*/  STL.64 [R1+0xd90], R8 ;  /* 0x000d900801007387 */ /* 0x000fe20000100a00 */
[----:B------:R-:W-:Y:S02]  /*33f20*/  STL.64 [R1+0xd98], R10 ;  /* 0x000d980a01007387 */ /* 0x000fe40000100a00 */
[----:B---3--:R0:W-:Y:S02]  /*33f30*/  STL.64 [R1+0x1c10], R18 ;  /* 0x001c101201007387 */ /* 0x0081e40000100a00 */
[----:B------:R-:W-:Y:S01]  /*33f40*/  STL.64 [R1+0x1c08], R16 ;  /* 0x001c081001007387 */ /* 0x000fe20000100a00 */
[----:B0-----:R-:W2:Y:S01]  /*33f50*/  LDL.64 R18, [R1+0x8] ;  /* 0x0000080001127983 */ /* 0x001ea20000100a00 */
[----:B------:R-:W-:Y:S07]  /*33f60*/  HMMA.16816.F32.BF16 R4, R20, R14, R24 ;  /* 0x0000000e1404723c */ /* 0x000fee0000041818 */
[----:B------:R-:W-:-:S02]  /*33f70*/  IMAD.MOV.U32 R25, RZ, RZ, R14 ;  /* 0x000000ffff197224 */ /* 0x000fc400078e000e */
[----:B------:R-:W-:Y:S01]  /*33f80*/  IMAD.MOV.U32 R24, RZ, RZ, R15 ;  /* 0x000000ffff187224 */ /* 0x000fe200078e000f */
[----:B--2---:R-:W-:Y:S11]  /*33f90*/  STL.64 [R1+0x1c28], R18 ;  /* 0x001c281201007387 */ /* 0x004ff60000100a00 */
[----:B------:R-:W-:Y:S02]  /*33fa0*/  @!UPT UIADD3 URZ, URZ, URZ, URZ ;  /* 0x0000003f3f3ff290 */ /* 0x000fe4000fffe03f */
[----:B------:R-:W-:Y:S02]  /*33fb0*/  STL.64 [R1+0xd80], R4 ;  /* 0x000d800401007387 */ /* 0x000fe40000100a00 */
[----:B------:R-:W-:Y:S02]  /*33fc0*/  STL.64 [R1+0xd88], R6 ;  /* 0x000d880601007387 */ /* 0x000fe40000100a00 */
[----:B------:R0:W-:Y:S02]  /*33fd0*/  STL.64 [R1+0x1c88], R24 ;  /* 0x001c881801007387 */ /* 0x0001e40000100a00 */
[----:B0-----:R-:W2:Y:S01]  /*33fe0*/  LDL.LU R24, [R1+0xd70] ;  /* 0x000d700001187983 */ /* 0x001ea20000300800 */
[----:B------:R-:W2:Y:S02]  /*33ff0*/  LDL.LU R25, [R1+0xd74] ;  /* 0x000d740001197983 */ /* 0x000ea40000300800 */
[----:B------:R-:W2:Y:S02]  /*34000*/  LDL.LU R26, [R1+0xd78] ;  /* 0x000d7800011a7983 */ /* 0x000ea40000300800 */
[----:B------:R-:W2:Y:S01]  /*34010*/  LDL.LU R27, [R1+0xd7c] ;  /* 0x000d7c00011b7983 */ /* 0x000ea20000300800 */
[----:B------:R-:W3:Y:S01]  /*34020*/  LDL.LU R12, [R1+0xd30] ;  /* 0x000d3000010c7983 */ /* 0x000ee20000300800 */
[----:B------:R-:W3:Y:S02]  /*34030*/  LDL.LU R13, [R1+0xd34] ;  /* 0x000d3400010d7983 */ /* 0x000ee40000300800 */
[----:B------:R-:W4:Y:S02]  /*34040*/  LDL.LU R14, [R1+0xd38] ;  /* 0x000d3800010e7983 */ /* 0x000f240000300800 */
[----:B------:R-:W4:Y:S01]  /*34050*/  LDL.LU R15, [R1+0xd3c] ;  /* 0x000d3c00010f7983 */ /* 0x000f220000300800 */
[----:B------:R-:W2:Y:S01]  /*34060*/  LDL.LU R4, [R1+0xd40] ;  /* 0x000d400001047983 */ /* 0x000ea20000300800 */
[----:B------:R-:W2:Y:S02]  /*34070*/  LDL.LU R5, [R1+0xd44] ;  /* 0x000d440001057983 */ /* 0x000ea40000300800 */
        /* <DEDUP_REMOVED lines=12> */
[----:B------:R1:W-:Y:S01]  /*34140*/  STL.64 [R1+0x1c50], R4 ;  /* 0x001c500401007387 */ /* 0x0003e20000100a00 */
[----:B0-----:R-:W3:Y:S01]  /*34150*/  LDL.64 R6, [R1+0x38] ;  /* 0x0000380001067983 */ /* 0x001ee20000100a00 */
[----:B--2---:R-:W-:Y:S03]  /*34160*/  HMMA.16816.F32.BF16 R24, R20, R10, R24 ;  /* 0x0000000a1418723c */ /* 0x004fe60000041818 */
[----:B---3--:R0:W-:Y:S01]  /*34170*/  STL.64 [R1+0x1c78], R6 ;  /* 0x001c780601007387 */ /* 0x0081e20000100a00 */
[----:B-1----:R-:W2:Y:S02]  /*34180*/  LDL.LU R4, [R1+0xd60] ;  /* 0x000d600001047983 */ /* 0x002ea40000300800 */
[----:B------:R-:W2:Y:S01]  /*34190*/  LDL.LU R5, [R1+0xd64] ;  /* 0x000d640001057983 */ /* 0x000ea20000300800 */
[----:B0-----:R-:W2:Y:S01]  /*341a0*/  LDL.LU R6, [R1+0xd68] ;  /* 0x000d680001067983 */ /* 0x001ea20000300800 */
[----:B------:R-:W2:Y:S02]  /*341b0*/  LDL.LU R7, [R1+0xd6c] ;  /* 0x000d6c0001077983 */ /* 0x000ea40000300800 */
[----:B----4-:R0:W-:Y:S02]  /*341c0*/  STL.64 [R1+0x1c40], R14 ;  /* 0x001c400e01007387 */ /* 0x0101e40000100a00 */
[----:B------:R-:W-:Y:S01]  /*341d0*/  STL.64 [R1+0x1c38], R12 ;  /* 0x001c380c01007387 */ /* 0x000fe20000100a00 */
[----:B------:R-:W3:Y:S04]  /*341e0*/  LDL.64 R18, [R1+0x18] ;  /* 0x0000180001127983 */ /* 0x000ee80000100a00 */
[----:B0-----:R-:W4:Y:S06]  /*341f0*/  LDL.64 R14, [R1+0x28] ;  /* 0x00002800010e7983 */ /* 0x001f2c0000100a00 */
[----:B------:R0:W-:Y:S02]  /*34200*/  STL.64 [R1+0xd70], R24 ;  /* 0x000d701801007387 */ /* 0x0001e40000100a00 */
[----:B------:R1:W-:Y:S01]  /*34210*/  STL.64 [R1+0xd78], R26 ;  /* 0x000d781a01007387 */ /* 0x0003e20000100a00 */
[----:B0-----:R-:W2:Y:S01]  /*34220*/  LDL.LU.64 R24, [R1+0x1c88] ;  /* 0x001c880001187983 */ /* 0x001ea20000300a00 */
[----:B-1----:R-:W-:-:S02]  /*34230*/  IMAD.MOV.U32 R27, RZ, RZ, R10 ;  /* 0x000000ffff1b7224 */ /* 0x002fc400078e000a */
[----:B------:R-:W-:Y:S02]  /*34240*/  IMAD.MOV.U32 R26, RZ, RZ, R11 ;  /* 0x000000ffff1a7224 */ /* 0x000fe400078e000b */
[----:B------:R-:W3:Y:S03]  /*34250*/  LDL.LU.64 R10, [R1+0x1c80] ;  /* 0x001c8000010a7983 */ /* 0x000ee60000300a00 */
[----:B------:R-:W-:Y:S01]  /*34260*/  STL.64 [R1+0x1be8], R26 ;  /* 0x001be81a01007387 */ /* 0x000fe20000100a00 */
[----:B--2---:R0:W-:Y:S04]  /*34270*/  STL.64 [R1+0x1be0], R24 ;  /* 0x001be01801007387 */ /* 0x0041e80000100a00 */
        /* <DEDUP_REMOVED lines=9> */
[----:B------:R-:W3:Y:S02]  /*34310*/  LDL.LU R26, [R1+0xd18] ;  /* 0x000d1800011a7983 */ /* 0x000ee40000300800 */
[----:B------:R-:W3:Y:S02]  /*34320*/  LDL.LU R27, [R1+0xd1c] ;  /* 0x000d1c00011b7983 */ /* 0x000ee40000300800 */
[----:B------:R-:W-:-:S02]  /*34330*/  IMAD.MOV.U32 R29, RZ, RZ, R10 ;  /* 0x000000ffff1d7224 */ /* 0x000fc400078e000a */
[----:B------:R-:W-:Y:S01]  /*34340*/  IMAD.MOV.U32 R28, RZ, RZ, R11 ;  /* 0x000000ffff1c7224 */ /* 0x000fe200078e000b */
        /* <DEDUP_REMOVED lines=19> */
[----:B------:R-:W2:Y:S01]  /*34480*/  LDL.LU.64 R6, [R1+0x1c58] ;  /* 0x001c580001067983 */ /* 0x000ea20000300a00 */
[----:B------:R-:W2:Y:S02]  /*34490*/  LDL.LU.64 R4, [R1+0x1c50] ;  /* 0x001c500001047983 */ /* 0x000ea40000300a00 */
[----:B----4-:R-:W-:Y:S01]  /*344a0*/  IMAD.MOV.U32 R2, RZ, RZ, R15 ;  /* 0x000000ffff027224 */ /* 0x010fe200078e000f */
[C---:B--2---:R-:W-:Y:S11]  /*344b0*/  HMMA.16816.F32.BF16 R4, R20.reuse, R14, R4 ;  /* 0x0000000e1404723c */ /* 0x044ff60000041804 */
[----:B------:R-:W-:Y:S11]  /*344c0*/  @!UPT UIADD3 URZ, URZ, URZ, URZ ;  /* 0x0000003f3f3ff290 */ /* 0x000ff6000fffe03f */
[----:B------:R-:W-:Y:S01]  /*344d0*/  @!UPT UIADD3 URZ, URZ, URZ, URZ ;  /* 0x0000003f3f3ff290 */ /* 0x000fe2000fffe03f */
[----:B------:R0:W-:Y:S01]  /*344e0*/  STL.64 [R1+0xd40], R4 ;  /* 0x000d400401007387 */ /* 0x0001e20000100a00 */
[----:B------:R1:W-:Y:S02]  /*344f0*/  STL.64 [R1+0xd48], R6 ;  /* 0x000d480601007387 */ /* 0x0003e40000100a00 */
[----:B0-----:R-:W-:Y:S01]  /*34500*/  IMAD.MOV.U32 R5, RZ, RZ, R14 ;  /* 0x000000ffff057224 */ /* 0x001fe200078e000e */
[----:B-1----:R-:W2:Y:S01]  /*34510*/  LDL.LU R6, [R1+0x1c48] ;  /* 0x001c480001067983 */ /* 0x002ea20000300800 */
        /* <DEDUP_REMOVED lines=36> */
[----:B----4-:R-:W-:Y:S11]  /*34760*/  HMMA.16816.F32.BF16 R24, R20, R14, R24 ;  /* 0x0000000e1418723c */ /* 0x010ff60000041818 */
[----:B------:R-:W-:Y:S11]  /*34770*/  @!UPT UIADD3 URZ, URZ, URZ, URZ ;  /* 0x0000003f3f3ff290 */ /* 0x000ff6000fffe03f */
[----:B------:R-:W-:Y:S01]  /*34780*/  @!UPT UIADD3 URZ, URZ, URZ, URZ ;  /* 0x0000003f3f3ff290 */ /* 0x000fe2000fffe03f */
[----:B------:R-:W-:Y:S01]  /*34790*/  STL.64 [R1+0xd00], R24 ;  /* 0x000d001801007387 */ /* 0x000fe20000100a00 */
[----:B------:R0:W-:Y:S03]  /*347a0*/  STL.64 [R1+0xd08], R26 ;  /* 0x000d081a01007387 */ /* 0x0001e60000100a00 */
[----:B0-----:R-:W4:Y:S01]  /*347b0*/  LDL.LU.64 R26, [R1+0x1be8] ;  /* 0x001be800011a7983 */ /* 0x001f220000300a00 */
[----:B------:R-:W2:Y:S02]  /*347c0*/  LDL.LU.64 R24, [R1+0x1be0] ;  /* 0x001be00001187983 */ /* 0x000ea40000300a00 */
[----:B------:R-:W-:Y:S02]  /*347d0*/  STL.64 [R1+0x1ad0], R18 ;  /* 0x001ad01201007387 */ /* 0x000fe40000100a00 */
[----:B------:R0:W-:Y:S01]  /*347e0*/  STL.64 [R1+0x1a98], R14 ;  /* 0x001a980e01007387 */ /* 0x0001e20000100a00 */
[----:B------:R-:W2:Y:S01]  /*347f0*/  LDL.LU R12, [R1+0x560] ;  /* 0x00056000010c7983 */ /* 0x000ea20000300800 */
[----:B------:R-:W2:Y:S03]  /*34800*/  LDL.LU R13, [R1+0x564] ;  /* 0x00056400010d7983 */ /* 0x000ea60000300800 */
        /* <DEDUP_REMOVED lines=49> */
[----:B------:R-:W-:Y:S01]  /*34b20*/  IMAD.MOV.U32 R19, RZ, RZ, R8 ;  /* 0x000000ffff137224 */ /* 0x000fe200078e0008 */
[----:B----4-:R-:W-:Y:S01]  /*34b30*/  STL.64 [R1+0x1b10], R14 ;  /* 0x001b100e01007387 */ /* 0x010fe20000100a00 */
[----:B--2---:R0:W-:Y:S03]  /*34b40*/  STL.64 [R1+0x1b08], R12 ;  /* 0x001b080c01007387 */ /* 0x0041e60000100a00 */
[----:B0-----:R-:W2:Y:S01]  /*34b50*/  LDL.LU R12, [R1+0x5b0] ;  /* 0x0005b000010c7983 */ /* 0x001ea20000300800 */
[----:B------:R-:W2:Y:S02]  /*34b60*/  LDL.LU R13, [R1+0x5b4] ;  /* 0x0005b400010d7983 */ /* 0x000ea40000300800 */
[----:B------:R-:W3:Y:S02]  /*34b70*/  LDL.LU R14, [R1+0x5b8] ;  /* 0x0005b800010e7983 */ /* 0x000ee40000300800 */
[----:B------:R-:W3:Y:S01]  /*34b80*/  LDL.LU R15, [R1+0x5bc] ;  /* 0x0005bc00010f7983 */ /* 0x000ee20000300800 */
[----:B------:R0:W-:Y:S01]  /*34b90*/  STL.64 [R1+0x1b78], R18 ;  /* 0x001b781201007387 */ /* 0x0001e20000100a00 */
[----:B------:R-:W4:Y:S02]  /*34ba0*/  LDL.LU R16, [R1+0x600] ;  /* 0x0006000001107983 */ /* 0x000f240000300800 */
[----:B------:R-:W4:Y:S01]  /*34bb0*/  LDL.LU R17, [R1+0x604] ;  /* 0x0006040001117983 */ /* 0x000f220000300800 */
[----:B0-----:R-:W2:Y:S01]  /*34bc0*/  LDL.LU R18, [R1+0x608] ;  /* 0x0006080001127983 */ /* 0x001ea20000300800 */
[----:B------:R-:W2:Y:S03]  /*34bd0*/  LDL.LU R19, [R1+0x60c] ;  /* 0x00060c0001137983 */ /* 0x000ea60000300800 */
[----:B--2---:R0:W-:Y:S01]  /*34be0*/  STL.64 [R1+0x1b88], R18 ;  /* 0x001b881201007387 */ /* 0x0041e20000100a00 */
[----:B----4-:R-:W-:Y:S02]  /*34bf0*/  STL.64 [R1+0x1b80], R16 ;  /* 0x001b801001007387 */ /* 0x010fe40000100a00 */
[----:B0-----:R-:W-:-:S02]  /*34c00*/  IMAD.MOV.U32 R18, RZ, RZ, R7 ;  /* 0x000000ffff127224 */ /* 0x001fc400078e0007 */
[----:B------:R-:W-:-:S05]  /*34c10*/  IMAD.MOV.U32 R19, RZ, RZ, R6 ;  /* 0x000000ffff137224 */ /* 0x000fca00078e0006 */
[----:B------:R-:W-:Y:S01]  /*34c20*/  STL.64 [R1+0x1ba0], R18 ;  /* 0x001ba01201007387 */ /* 0x000fe20000100a00 */
[----:B---3--:R-:W-:Y:S02]  /*34c30*/  STL.64 [R1+0x1b28], R14 ;  /* 0x001b280e01007387 */ /* 0x008fe40000100a00 */
[----:B------:R0:W-:Y:S02]  /*34c40*/  STL.64 [R1+0x1b20], R12 ;  /* 0x001b200c01007387 */ /* 0x0001e40000100a00 */
        /* <DEDUP_REMOVED lines=54> */
[----:B------:R-:W2:Y:S01]  /*34fb0*/  LDL.LU.64 R26, [R1+0x1bc0] ;  /* 0x001bc000011a7983 */ /* 0x000ea20000300a00 */
[----:B------:R-:W2:Y:S11]  /*34fc0*/  LDL.LU.64 R24, [R1+0x1bb8] ;  /* 0x001bb80001187983 */ /* 0x000eb60000300a00 */
[----:B------:R-:W-:Y:S09]  /*34fd0*/  @!UPT UIADD3 URZ, URZ, URZ, URZ ;  /* 0x0000003f3f3ff290 */ /* 0x000ff2000fffe03f */
[----:B------:R-:W-:Y:S01]  /*34fe0*/  STL.64 [R1+0x8c0], R20 ;  /* 0x0008c01401007387 */ /* 0x000fe20000100a00 */
[----:B------:R-:W-:Y:S01]  /*34ff0*/  STL.64 [R1+0x8c8], R22 ;  /* 0x0008c81601007387 */ /* 0x000fe20000100a00 */
        /* <DEDUP_REMOVED lines=13> */
[----:B0-----:R-:W3:Y:S01]  /*350d0*/  LDL.LU.64 R18, [R1+0x1b88] ;  /* 0x001b880001127983 */ /* 0x001ee20000300a00 */
[----:B------:R-:W3:Y:S02]  /*350e0*/  LDL.LU.64 R16, [R1+0x1b80] ;  /* 0x001b800001107983 */ /* 0x000ee40000300a00 */
[----:B------:R-:W-:Y:S02]  /*350f0*/  IMAD.MOV.U32 R22, RZ, RZ, R3 ;  /* 0x000000ffff167224 */ /* 0x000fe400078e0003 */
[----:B------:R-:W-:-:S07]  /*35100*/  IMAD.MOV.U32 R23, RZ, RZ, R0 ;  /* 0x000000ffff177224 */ /* 0x000fce00078e0000 */
        /* <DEDUP_REMOVED lines=78> */
[----:B------:R0:W-:Y:S02]  /*355f0*/  STL.64 [R1+0x1a70], R18 ;  /* 0x001a701201007387 */ /* 0x0001e40000100a00 */
[----:B------:R-:W2:Y:S02]  /*35600*/  LDL.LU R16, [R1+0x540] ;  /* 0x0005400001107983 */ /* 0x000ea40000300800 */
[----:B------:R-:W2:Y:S01]  /*35610*/  LDL.LU R17, [R1+0x544] ;  /* 0x0005440001117983 */ /* 0x000ea20000300800 */
[----:B0-----:R-:W2:Y:S01]  /*35620*/  LDL.LU R18, [R1+0x548] ;  /* 0x0005480001127983 */ /* 0x001ea20000300800 */
[----:B------:R-:W2:Y:S01]  /*35630*/  LDL.LU R19, [R1+0x54c] ;  /* 0x00054c0001137983 */ /* 0x000ea20000300800 */
[C---:B----4-:R-:W-:Y:S11]  /*35640*/  HMMA.16816.F32.BF16 R8, R24.reuse, R14, R8 ;  /* 0x0000000e1808723c */ /* 0x050ff60000041808 */
[----:B------:R-:W-:Y:S11]  /*35650*/  @!UPT UIADD3 URZ, URZ, URZ, URZ ;  /* 0x0000003f3f3ff290 */ /* 0x000ff6000fffe03f */
[----:B------:R-:W-:Y:S01]  /*35660*/  @!UPT UIADD3 URZ, URZ, URZ, URZ ;  /* 0x0000003f3f3ff290 */ /* 0x000fe2000fffe03f */
[----:B------:R-:W-:Y:S01]  /*35670*/  STL.64 [R1+0x550], R8 ;  /* 0x0005500801007387 */ /* 0x000fe20000100a00 */
[----:B------:R0:W-:Y:S03]  /*35680*/  STL.64 [R1+0x558], R10 ;  /* 0x0005580a01007387 */ /* 0x0001e60000100a00 */
[----:B0-----:R-:W2:Y:S01]  /*35690*/  LDL.LU.64 R10, [R1+0x1a90] ;  /* 0x001a9000010a7983 */ /* 0x001ea20000300a00 */
[----:B------:R0:W-:Y:S02]  /*356a0*/  STL [R1+0x19cc], R14 ;  /* 0x0019cc0e01007387 */ /* 0x0001e40000100800 */
[----:B------:R1:W-:Y:S02]  /*356b0*/  STL [R1+0x19c8], R15 ;  /* 0x0019c80f01007387 */ /* 0x0003e40000100800 */
[----:B------:R-:W4:Y:S01]  /*356c0*/  LDL.LU R12, [R1+0x9c0] ;  /* 0x0009c000010c7983 */ /* 0x000f220000300800 */
[----:B------:R-:W4:Y:S04]  /*356d0*/  LDL.LU R13, [R1+0x9c4] ;  /* 0x0009c400010d7983 */ /* 0x000f280000300800 */
[----:B0-----:R-:W2:Y:S01]  /*356e0*/  LDL.LU R14, [R1+0x9c8] ;  /* 0x0009c800010e7983 */ /* 0x001ea20000300800 */
[----:B-1----:R-:W2:Y:S03]  /*356f0*/  LDL.LU R15, [R1+0x9cc] ;  /* 0x0009cc00010f7983 */ /* 0x002ea60000300800 */
[----:B--2---:R0:W-:Y:S01]  /*35700*/  STL.64 [R1+0x1a80], R14 ;  /* 0x001a800e01007387 */ /* 0x0041e20000100a00 */
[----:B----4-:R-:W-:Y:S03]  /*35710*/  STL.64 [R1+0x1a78], R12 ;  /* 0x001a780c01007387 */ /* 0x010fe60000100a00 */
[----:B0-----:R-:W2:Y:S01]  /*35720*/  LDL.LU.64 R14, [R1+0xa8] ;  /* 0x0000a800010e7983 */ /* 0x001ea20000300a00 */
[C---:B------:R-:W-:Y:S03]  /*35730*/  HMMA.16816.F32.BF16 R16, R24.reuse, R10, R16 ;  /* 0x0000000a1810723c */ /* 0x040fe60000041810 */
[----:B--2---:R0:W-:Y:S04]  /*35740*/  STL.64 [R1+0x1a88], R14 ;  /* 0x001a880e01007387 */ /* 0x0041e80000100a00 */
[----:B0-----:R-:W2:Y:S01]  /*35750*/  LDL.LU.64 R14, [R1+0xb8] ;  /* 0x0000b800010e7983 */ /* 0x001ea20000300a00 */
[----:B------:R0:W-:Y:S02]  /*35760*/  STL [R1+0x19bc], R10 ;  /* 0x0019bc0a01007387 */ /* 0x0001e40000100800 */
[----:B------:R1:W-:Y:S11]  /*35770*/  STL [R1+0x19b8], R11 ;  /* 0x0019b80b01007387 */ /* 0x0003f60000100800 */
[----:B------:R-:W-:Y:S02]  /*35780*/  @!UPT UIADD3 URZ, URZ, URZ, URZ ;  /* 0x0000003f3f3ff290 */ /* 0x000fe4000fffe03f */
[----:B------:R-:W-:Y:S01]  /*35790*/  STL.64 [R1+0x540], R16 ;  /* 0x0005401001007387 */ /* 0x000fe20000100a00 */
[----:B------:R3:W-:Y:S01]  /*357a0*/  STL.64 [R1+0x548], R18 ;  /* 0x0005481201007387 */ /* 0x0007e20000100a00 */
[----:B------:R-:W2:Y:S02]  /*357b0*/  LDL.LU R8, [R1+0x9e0] ;  /* 0x0009e00001087983 */ /* 0x000ea40000300800 */
[----:B------:R-:W2:Y:S01]  /*357c0*/  LDL.LU R9, [R1+0x9e4] ;  /* 0x0009e40001097983 */ /* 0x000ea20000300800 */
[----:B0-----:R-:W2:Y:S01]  /*357d0*/  LDL.LU R10, [R1+0x9e8] ;  /* 0x0009e800010a7983 */ /* 0x001ea20000300800 */
[----:B-1----:R-:W2:Y:S01]  /*357e0*/  LDL.LU R11, [R1+0x9ec] ;  /* 0x0009ec00010b7983 */ /* 0x002ea20000300800 */
[----:B---3--:R-:W-:Y:S02]  /*357f0*/  HMMA.16816.F32.BF16 R16, R24, R6, R20 ;  /* 0x000000061810723c */ /* 0x008fe40000041814 */
[----:B------:R-:W-:Y:S04]  /*35800*/  LDSM.16.MT88.4 R20, [R2+0xa100] ;  /* 0x00a100000214783b */ /* 0x000fe80000004200 */
[----:B------:R-:W0:Y:S04]  /*35810*/  LDSM.16.MT88.4 R24, [R2+0xa180] ;  /* 0x00a180000218783b */ /* 0x000e280000004200 */
[----:B------:R1:W-:Y:S01]  /*35820*/  STL [R1+0x19c4], R6 ;  /* 0x0019c40601007387 */ /* 0x0003e20000100800 */
[----:B------:R3:W-:Y:S11]  /*35830*/  STL [R1+0x19c0], R7 ;  /* 0x0019c00701007387 */ /* 0x0007f60000100800 */
[----:B------:R-:W-:Y:S01]  /*35840*/  @!UPT UIADD3 URZ, URZ, URZ, URZ ;  /* 0x0000003f3f3ff290 */ /* 0x000fe2000fffe03f */
[----:B------:R4:W-:Y:S01]  /*35850*/  STL.64 [R1+0x100], R16 ;  /* 0x0001001001007387 */ /* 0x0009e20000100a00 */
[----:B------:R4:W-:Y:S02]  /*35860*/  STL.64 [R1+0x108], R18 ;  /* 0x0001081201007387 */ /* 0x0009e40000100a00 */
[----:B------:R-:W2:Y:S02]  /*35870*/  LDL.LU R4, [R1+0x9d0] ;  /* 0x0009d00001047983 */ /* 0x000ea40000300800 */
[----:B------:R-:W2:Y:S01]  /*35880*/  LDL.LU R5, [R1+0x9d4] ;  /* 0x0009d40001057983 */ /* 0x000ea20000300800 */
[----:B-1----:R-:W2:Y:S01]  /*35890*/  LDL.LU R6, [R1+0x9d8] ;  /* 0x0009d80001067983 */ /* 0x002ea20000300800 */
[----:B---3--:R-:W3:Y:S03]  /*358a0*/  LDL.LU R7, [R1+0x9dc] ;  /* 0x0009dc0001077983 */ /* 0x008ee60000300800 */
[----:B----4-:R-:W4:Y:S01]  /*358b0*/  LDL.LU R16, [R1+0x9b0] ;  /* 0x0009b00001107983 */ /* 0x010f220000300800 */
[----:B------:R-:W4:Y:S02]  /*358c0*/  LDL.LU R17, [R1+0x9b4] ;  /* 0x0009b40001117983 */ /* 0x000f240000300800 */
[----:B------:R-:W4:Y:S02]  /*358d0*/  LDL.LU R18, [R1+0x9b8] ;  /* 0x0009b80001127983 */ /* 0x000f240000300800 */
[----:B------:R-:W4:Y:S01]  /*358e0*/  LDL.LU R19, [R1+0x9bc] ;  /* 0x0009bc0001137983 */ /* 0x000f220000300800 */
[----:B0-----:R0:W-:Y:S01]  /*358f0*/  STL.64 [R1+0x1990], R26 ;  /* 0x0019901a01007387 */ /* 0x0011e20000100a00 */
[----:B------:R-:W-:Y:S03]  /*35900*/  STL.64 [R1+0x1988], R24 ;  /* 0x0019881801007387 */ /* 0x000fe60000100a00 */
[----:B0-----:R-:W4:Y:S01]  /*35910*/  LDL.LU.64 R26, [R1+0x88] ;  /* 0x00008800011a7983 */ /* 0x001f220000300a00 */
[C---:B--2---:R-:W-:Y:S11]  /*35920*/  HMMA.16816.F32.BF16 R8, R20.reuse, R14, R8 ;  /* 0x0000000e1408723c */ /* 0x044ff60000041808 */
        /* <DEDUP_REMOVED lines=8> */
[----:B0-----:R-:W2:Y:S01]  /*359b0*/  LDL.LU.64 R10, [R1+0x98] ;  /* 0x00009800010a7983 */ /* 0x001ea20000300a00 */
[C---:B---3--:R-:W-:Y:S11]  /*359c0*/  HMMA.16816.F32.BF16 R4, R20.reuse, R14, R4 ;  /* 0x0000000e1404723c */ /* 0x048ff60000041804 */
[----:B------:R-:W-:Y:S11]  /*359d0*/  @!UPT UIADD3 URZ, URZ, URZ, URZ ;  /* 0x0000003f3f3ff290 */ /* 0x000ff6000fffe03f */
[----:B------:R-:W-:Y:S01]  /*359e0*/  @!UPT UIADD3 URZ, URZ, URZ, URZ ;  /* 0x0000003f3f3ff290 */ /* 0x000fe2000fffe03f */
[----:B------:R-:W-:Y:S01]  /*359f0*/  STL.64 [R1+0x9d0], R4 ;  /* 0x0009d00401007387 */ /* 0x000fe20000100a00 */
[----:B------:R0:W-:Y:S02]  /*35a00*/  STL.64 [R1+0x9d8], R6 ;  /* 0x0009d80601007387 */ /* 0x0001e40000100a00 */
[----:B0-----:R-:W-:Y:S02]  /*35a10*/  IMAD.MOV.U32 R6, RZ, RZ, R14 ;  /* 0x000000ffff067224 */ /* 0x001fe400078e000e */
[----:B------:R-:W-:Y:S02]  /*35a20*/  IMAD.MOV.U32 R7, RZ, RZ, R15 ;  /* 0x000000ffff077224 */ /* 0x000fe400078e000f */
[----:B------:R-:W2:Y:S01]  /*35a30*/  LDL.LU.64 R14, [R1+0x1a80] ;  /* 0x001a8000010e7983 */ /* 0x000ea20000300a00 */
[----:B------:R-:W2:Y:S02]  /*35a40*/  LDL.LU.64 R12, [R1+0x1a78] ;  /* 0x001a7800010c7983 */ /* 0x000ea40000300a00 */
[----:B------:R2:W-:Y:S02]  /*35a50*/  STL.64 [R1+0x1a68], R6 ;  /* 0x001a680601007387 */ /* 0x0005e40000100a00 */
[----:B--2---:R-:W-:Y:S07]  /*35a60*/  HMMA.16816.F32.BF16 R4, R20, R10, R12 ;  /* 0x0000000a1404723c */ /* 0x004fee000004180c */
[----:B------:R-:W-:-:S02]  /*35a70*/  IMAD.MOV.U32 R14, RZ, RZ, R10 ;  /* 0x000000ffff0e7224 */ /* 0x000fc400078e000a */
[----:B------:R-:W-:Y:S11]  /*35a80*/  IMAD.MOV.U32 R15, RZ, RZ, R11 ;  /* 0x000000ffff0f7224 */ /* 0x000ff600078e000b */
[----:B------:R-:W-:Y:S03]  /*35a90*/  @!UPT UIADD3 URZ, URZ, URZ, URZ ;  /* 0x0000003f3f3ff290 */ /* 0x000fe6000fffe03f */
[----:B------:R0:W-:Y:S01]  /*35aa0*/  STL.64 [R1+0x9c0], R4 ;  /* 0x0009c00401007387 */ /* 0x0001e20000100a00 */
[----:B------:R1:W-:Y:S03]  /*35ab0*/  STL.64 [R1+0x9c8], R6 ;  /* 0x0009c80601007387 */ /* 0x0003e60000100a00 */
[----:B0-----:R-:W2:Y:S01]  /*35ac0*/  LDL.LU R4, [R1+0x9a0] ;  /* 0x0009a00001047983 */ /* 0x001ea20000300800 */
[----:B------:R-:W2:Y:S02]  /*35ad0*/  LDL.LU R5, [R1+0x9a4] ;  /* 0x0009a40001057983 */ /* 0x000ea40000300800 */
[----:B-1----:R-:W2:Y:S02]  /*35ae0*/  LDL.LU R6, [R1+0x9a8] ;  /* 0x0009a80001067983 */ /* 0x002ea40000300800 */
[----:B------:R-:W2:Y:S01]  /*35af0*/  LDL.LU R7, [R1+0x9ac] ;  /* 0x0009ac0001077983 */ /* 0x000ea20000300800 */
[----:B------:R-:W3:Y:S01]  /*35b00*/  LDL.LU R8, [R1+0x990] ;  /* 0x0009900001087983 */ /* 0x000ee20000300800 */
[----:B------:R-:W3:Y:S02]  /*35b10*/  LDL.LU R9, [R1+0x994] ;  /* 0x0009940001097983 */ /* 0x000ee40000300800 */
[----:B------:R-:W2:Y:S02]  /*35b20*/  LDL.LU R10, [R1+0x998] ;  /* 0x00099800010a7983 */ /* 0x000ea40000300800 */
[----:B------:R-:W2:Y:S02]  /*35b30*/  LDL.LU R11, [R1+0x99c] ;  /* 0x00099c00010b7983 */ /* 0x000ea40000300800 */
[----:B--2---:R0:W-:Y:S01]  /*35b40*/  STL.64 [R1+0x1a60], R10 ;  /* 0x001a600a01007387 */ /* 0x0041e20000100a00 */
[----:B---3--:R-:W-:Y:S03]  /*35b50*/  STL.64 [R1+0x1a58], R8 ;  /* 0x001a580801007387 */ /* 0x008fe60000100a00 */
[----:B0-----:R-:W2:Y:S01]  /*35b60*/  LDL.LU.64 R10, [R1+0x78] ;  /* 0x00007800010a7983 */ /* 0x001ea20000300a00 */
[----:B------:R0:W-:Y:S03]  /*35b70*/  STL.64 [R1+0x19f0], R14 ;  /* 0x0019f00e01007387 */ /* 0x0001e60000100a00 */
[----:B0-----:R-:W3:Y:S04]  /*35b80*/  LDL.LU.64 R14, [R1+0x38] ;  /* 0x00003800010e7983 */ /* 0x001ee80000300a00 */
[----:B---3--:R0:W-:Y:S04]  /*35b90*/  STL.64 [R1+0x1a20], R14 ;  /* 0x001a200e01007387 */ /* 0x0081e80000100a00 */
[----:B0-----:R-:W3:Y:S01]  /*35ba0*/  LDL.LU.64 R14, [R1+0x48] ;  /* 0x00004800010e7983 */ /* 0x001ee20000300a00 */
[----:B----4-:R-:W-:Y:S03]  /*35bb0*/  HMMA.16816.F32.BF16 R16, R20, R26, R16 ;  /* 0x0000001a1410723c */ /* 0x010fe60000041810 */
[----:B---3--:R0:W-:Y:S04]  /*35bc0*/  STL.64 [R1+0x1a30], R14 ;  /* 0x001a300e01007387 */ /* 0x0081e80000100a00 */
[----:B0-----:R-:W3:Y:S04]  /*35bd0*/  LDL.LU.64 R14, [R1+0x58] ;  /* 0x00005800010e7983 */ /* 0x001ee80000300a00 */
[----:B---3--:R0:W-:Y:S04]  /*35be0*/  STL.64 [R1+0x1a48], R14 ;  /* 0x001a480e01007387 */ /* 0x0081e80000100a00 */
[----:B0-----:R-:W3:Y:S08]  /*35bf0*/  LDL.LU.64 R14, [R1+0x68] ;  /* 0x00006800010e7983 */ /* 0x001ef00000300a00 */
[----:B------:R0:W-:Y:S02]  /*35c00*/  STL.64 [R1+0x9b0], R16 ;  /* 0x0009b01001007387 */ /* 0x0001e40000100a00 */
[----:B------:R1:W-:Y:S02]  /*35c10*/  STL.64 [R1+0x9b8], R18 ;  /* 0x0009b81201007387 */ /* 0x0003e40000100a00 */
[----:B0-----:R-:W-:Y:S01]  /*35c20*/  IMAD.MOV.U32 R17, RZ, RZ, R26 ;  /* 0x000000ffff117224 */ /* 0x001fe200078e001a */
[----:B-1----:R-:W4:Y:S01]  /*35c30*/  LDL.LU.64 R18, [R1+0x1a70] ;  /* 0x001a700001127983 */ /* 0x002f220000300a00 */
[----:B------:R-:W-:-:S02]  /*35c40*/  IMAD.MOV.U32 R16, RZ, RZ, R27 ;  /* 0x000000ffff107224 */ /* 0x000fc400078e001b */
[----:B------:R-:W3:Y:S01]  /*35c50*/  LDL.LU.64 R26, [R1+0x28] ;  /* 0x00002800011a7983 */ /* 0x000ee20000300a00 */
[----:B--2---:R-:W-:Y:S01]  /*35c60*/  HMMA.16816.F32.BF16 R4, R20, R10, R4 ;  /* 0x0000000a1404723c */ /* 0x004fe20000041804 */
[----:B---3--:R0:W-:Y:S01]  /*35c70*/  STL.64 [R1+0x1a28], R26 ;  /* 0x001a281a01007387 */ /* 0x0081e20000100a00 */
[----:B------:R-:W2:Y:S02]  /*35c80*/  LDL.LU R24, [R1+0x970] ;  /* 0x0009700001187983 */ /* 0x000ea40000300800 */
[----:B------:R-:W2:Y:S01]  /*35c90*/  LDL.LU R25, [R1+0x974] ;  /* 0x0009740001197983 */ /* 0x000ea20000300800 */
[----:B0-----:R-:W3:Y:S01]  /*35ca0*/  LDL.LU R26, [R1+0x978] ;  /* 0x00097800011a7983 */ /* 0x001ee20000300800 */
[----:B------:R-:W3:Y:S03]  /*35cb0*/  LDL.LU R27, [R1+0x97c] ;  /* 0x00097c00011b7983 */ /* 0x000ee60000300800 */
[----:B---3--:R-:W-:Y:S01]  /*35cc0*/  STL.64 [R1+0x1a40], R26 ;  /* 0x001a401a01007387 */ /* 0x008fe20000100a00 */
[----:B--2---:R0:W-:Y:S03]  /*35cd0*/  STL.64 [R1+0x1a38], R24 ;  /* 0x001a381801007387 */ /* 0x0041e60000100a00 */
[----:B0-----:R-:W2:Y:S01]  /*35ce0*/  LDL.LU R24, [R1+0x980] ;  /* 0x0009800001187983 */ /* 0x001ea20000300800 */
[----:B------:R-:W2:Y:S02]  /*35cf0*/  LDL.LU R25, [R1+0x984] ;  /* 0x0009840001197983 */ /* 0x000ea40000300800 */
[----:B------:R-:W2:Y:S02]  /*35d00*/  LDL.LU R26, [R1+0x988] ;  /* 0x00098800011a7983 */ /* 0x000ea40000300800 */
[----:B------:R-:W2:Y:S01]  /*35d10*/  LDL.LU R27, [R1+0x98c] ;  /* 0x00098c00011b7983 */ /* 0x000ea20000300800 */
[----:B------:R-:W-:Y:S01]  /*35d20*/  STL [R1+0x1944], R16 ;  /* 0x0019441001007387 */ /* 0x000fe20000100800 */
[----:B------:R-:W-:Y:S03]  /*35d30*/  STL [R1+0x1940], R17 ;  /* 0x0019401101007387 */ /* 0x000fe60000100800 */
[----:B------:R0:W-:Y:S02]  /*35d40*/  STL.64 [R1+0x9a0], R4 ;  /* 0x0009a00401007387 */ /* 0x0001e40000100a00 */
[----:B------:R1:W-:Y:S02]  /*35d50*/  STL.64 [R1+0x9a8], R6 ;  /* 0x0009a80601007387 */ /* 0x0003e40000100a00 */
[----:B0-----:R-:W-:Y:S01]  /*35d60*/  IMAD.MOV.U32 R5, RZ, RZ, R10 ;  /* 0x000000ffff057224 */ /* 0x001fe200078e000a */
[----:B-1----:R-:W3:Y:S01]  /*35d70*/  LDL.LU.64 R6, [R1+0x1a68] ;  /* 0x001a680001067983 */ /* 0x002ee20000300a00 */
[----:B------:R-:W-:-:S02]  /*35d80*/  IMAD.MOV.U32 R4, RZ, RZ, R11 ;  /* 0x000000ffff047224 */ /* 0x000fc400078e000b */
[----:B------:R-:W2:Y:S02]  /*35d90*/  LDL.LU.64 R10, [R1+0x1a60] ;  /* 0x001a6000010a7983 */ /* 0x000ea40000300a00 */
[----:B------:R-:W2:Y:S01]  /*35da0*/  LDL.LU.64 R8, [R1+0x1a58] ;  /* 0x001a580001087983 */ /* 0x000ea20000300a00 */
[----:B------:R0:W-:Y:S01]  /*35db0*/  STL [R1+0x194c], R4 ;  /* 0x00194c0401007387 */ /* 0x0001e20000100800 */
[----:B------:R1:W-:Y:S01]  /*35dc0*/  STL [R1+0x1948], R5 ;  /* 0x0019480501007387 */ /* 0x0003e20000100800 */
[C---:B--2---:R-:W-:Y:S02]  /*35dd0*/  HMMA.16816.F32.BF16 R8, R20.reuse, R14, R8 ;  /* 0x0000000e1408723c */ /* 0x044fe40000041808 */
[----:B---3--:R2:W-:Y:S01]  /*35de0*/  STL.64 [R1+0x1a18], R6 ;  /* 0x001a180601007387 */ /* 0x0085e20000100a00 */
[----:B0-----:R-:W3:Y:S02]  /*35df0*/  LDL.LU R4, [R1+0x950] ;  /* 0x0009500001047983 */ /* 0x001ee40000300800 */
[----:B-1----:R-:W3:Y:S01]  /*35e00*/  LDL.LU R5, [R1+0x954] ;  /* 0x0009540001057983 */ /* 0x002ee20000300800 */
[----:B--2---:R-:W3:Y:S01]  /*35e10*/  LDL.LU R6, [R1+0x958] ;  /* 0x0009580001067983 */ /* 0x004ee20000300800 */
[----:B------:R-:W3:Y:S11]  /*35e20*/  LDL.LU R7, [R1+0x95c] ;  /* 0x00095c0001077983 */ /* 0x000ef60000300800 */
[----:B------:R-:W-:Y:S05]  /*35e30*/  @!UPT UIADD3 URZ, URZ, URZ, URZ ;  /* 0x0000003f3f3ff290 */ /* 0x000fea000fffe03f */
[----:B------:R0:W-:Y:S01]  /*35e40*/  STL.64 [R1+0x990], R8 ;  /* 0x0009900801007387 */ /* 0x0001e20000100a00 */
[----:B------:R1:W-:Y:S02]  /*35e50*/  STL.64 [R1+0x998], R10 ;  /* 0x0009980a01007387 */ /* 0x0003e40000100a00 */
[----:B0-----:R-:W-:Y:S01]  /*35e60*/  IMAD.MOV.U32 R9, RZ, RZ, R14 ;  /* 0x000000ffff097224 */ /* 0x001fe200078e000e */
[----:B-1----:R-:W2:Y:S01]  /*35e70*/  LDL.LU.64 R10, [R1+0x1a50] ;  /* 0x001a5000010a7983 */ /* 0x002ea20000300a00 */
[----:B------:R-:W-:Y:S02]  /*35e80*/  IMAD.MOV.U32 R8, RZ, RZ, R15 ;  /* 0x000000ffff087224 */ /* 0x000fe400078e000f */
[----:B------:R-:W2:Y:S01]  /*35e90*/  LDL.LU.64 R14, [R1+0x1a48] ;  /* 0x001a4800010e7983 */ /* 0x000ea20000300a00 */
[----:B------:R-:W-:Y:S01]  /*35ea0*/  STL [R1+0x1950], R9 ;  /* 0x0019500901007387 */ /* 0x000fe20000100800 */
[----:B--2---:R-:W-:Y:S03]  /*35eb0*/  HMMA.16816.F32.BF16 R24, R20, R14, R24 ;  /* 0x0000000e1418723c */ /* 0x004fe60000041818 */
[----:B------:R-:W-:Y:S01]  /*35ec0*/  STL.64 [R1+0x1a10], R10 ;  /* 0x001a100a01007387 */ /* 0x000fe20000100a00 */
[----:B------:R0:W-:Y:S02]  /*35ed0*/  STL [R1+0x1a08], R8 ;  /* 0x001a080801007387 */ /* 0x0001e40000100800 */
[----:B------:R-:W-:-:S02]  /*35ee0*/  IMAD.MOV.U32 R29, RZ, RZ, R14 ;  /* 0x000000ffff1d7224 */ /* 0x000fc400078e000e */
[----:B------:R-:W-:Y:S01]  /*35ef0*/  IMAD.MOV.U32 R2, RZ, RZ, R15 ;  /* 0x000000ffff027224 */ /* 0x000fe200078e000f */
[----:B0-----:R-:W2:Y:S01]  /*35f00*/  LDL.LU R8, [R1+0x960] ;  /* 0x0009600001087983 */ /* 0x001ea20000300800 */
[----:B------:R-:W2:Y:S02]  /*35f10*/  LDL.LU R9, [R1+0x964] ;  /* 0x0009640001097983 */ /* 0x000ea40000300800 */
[----:B------:R-:W2:Y:S02]  /*35f20*/  LDL.LU R10, [R1+0x968] ;  /* 0x00096800010a7983 */ /* 0x000ea40000300800 */
[----:B------:R-:W2:Y:S09]  /*35f30*/  LDL.LU R11, [R1+0x96c] ;  /* 0x00096c00010b7983 */ /* 0x000eb20000300800 */
        /* <DEDUP_REMOVED lines=11> */
[----:B0-----:R-:W3:Y:S01]  /*35ff0*/  LDL.LU.64 R26, [R1+0x1a28] ;  /* 0x001a2800011a7983 */ /* 0x001ee20000300a00 */
[----:B------:R-:W2:Y:S02]  /*36000*/  LDL.LU.64 R14, [R1+0x1a20] ;  /* 0x001a2000010e7983 */ /* 0x000ea40000300a00 */
[C---:B--2---:R-:W-:Y:S01]  /*36010*/  HMMA.16816.F32.BF16 R8, R20.reuse, R14, R8 ;  /* 0x0000000e1408723c */ /* 0x044fe20000041808 */
[----:B------:R-:W-:Y:S02]  /*36020*/  IMAD.MOV.U32 R17, RZ, RZ, R14 ;  /* 0x000000ffff117224 */ /* 0x000fe400078e000e */
[----:B------:R-:W-:Y:S11]  /*36030*/  IMAD.MOV.U32 R0, RZ, RZ, R15 ;  /* 0x000000ffff007224 */ /* 0x000ff600078e000f */
[----:B------:R-:W-:Y:S09]  /*36040*/  @!UPT UIADD3 URZ, URZ, URZ, URZ ;  /* 0x0000003f3f3ff290 */ /* 0x000ff2000fffe03f */
[----:B------:R0:W-:Y:S01]  /*36050*/  STL.64 [R1+0x960], R8 ;  /* 0x0009600801007387 */ /* 0x0001e20000100a00 */
[----:B------:R1:W-:Y:S02]  /*36060*/  STL.64 [R1+0x968], R10 ;  /* 0x0009680a01007387 */ /* 0x0003e40000100a00 */
[----:B------:R-:W2:Y:S02]  /*36070*/  LDL.LU R12, [R1+0x930] ;  /* 0x00093000010c7983 */ /* 0x000ea40000300800 */
[----:B------:R-:W2:Y:S01]  /*36080*/  LDL.LU R13, [R1+0x934] ;  /* 0x00093400010d7983 */ /* 0x000ea20000300800 */
[----:B------:R-:W2:Y:S01]  /*36090*/  LDL.LU R14, [R1+0x938] ;  /* 0x00093800010e7983 */ /* 0x000ea20000300800 */
[----:B------:R-:W2:Y:S01]  /*360a0*/  LDL.LU R15, [R1+0x93c] ;  /* 0x00093c00010f7983 */ /* 0x000ea20000300800 */
[C---:B---3--:R-:W-:Y:S02]  /*360b0*/  HMMA.16816.F32.BF16 R4, R20.reuse, R26, R4 ;  /* 0x0000001a1404723c */ /* 0x048fe40000041804 */
[----:B0-----:R-:W3:Y:S01]  /*360c0*/  LDL.LU R8, [R1+0x940] ;  /* 0x0009400001087983 */ /* 0x001ee20000300800 */
[----:B------:R-:W3:Y:S02]  /*360d0*/  LDL.LU R9, [R1+0x944] ;  /* 0x0009440001097983 */ /* 0x000ee40000300800 */
[----:B-1----:R-:W3:Y:S02]  /*360e0*/  LDL.LU R10, [R1+0x948] ;  /* 0x00094800010a7983 */ /* 0x002ee40000300800 */
[----:B------:R-:W3:Y:S02]  /*360f0*/  LDL.LU R11, [R1+0x94c] ;  /* 0x00094c00010b7983 */ /* 0x000ee40000300800 */
[----:B------:R-:W-:Y:S01]  /*36100*/  IMAD.MOV.U32 R16, RZ, RZ, R27 ;  /* 0x000000ffff107224 */ /* 0x000fe200078e001b */
[----:B--2---:R0:W-:Y:S01]  /*36110*/  STL.64 [R1+0x1a00], R14 ;  /* 0x001a000e01007387 */ /* 0x0041e20000100a00 */
[----:B------:R-:W-:Y:S03]  /*36120*/  STL.64 [R1+0x19f8], R12 ;  /* 0x0019f80c01007387 */ /* 0x000fe60000100a00 */
[----:B0-----:R-:W3:Y:S09]  /*36130*/  LDL.LU.64 R14, [R1+0x18] ;  /* 0x00001800010e7983 */ /* 0x001ef20000300a00 */
[----:B------:R-:W-:Y:S02]  /*36140*/  STL.64 [R1+0x950], R4 ;  /* 0x0009500401007387 */ /* 0x000fe40000100a00 */
[----:B------:R0:W-:Y:S02]  /*36150*/  STL.64 [R1+0x958], R6 ;  /* 0x0009580601007387 */ /* 0x0001e40000100a00 */
[----:B0-----:R-:W2:Y:S01]  /*36160*/  LDL.LU.64 R6, [R1+0x1a18] ;  /* 0x001a180001067983 */ /* 0x001ea20000300a00 */
[----:B----4-:R0:W-:Y:S02]  /*36170*/  STL.64 [R1+0x19e8], R18 ;  /* 0x0019e81201007387 */ /* 0x0101e40000100a00 */
[----:B------:R-:W-:Y:S02]  /*36180*/  STL.64 [R1+0x19e0], R16 ;  /* 0x0019e01001007387 */ /* 0x000fe40000100a00 */
[----:B------:R-:W-:Y:S01]  /*36190*/  IMAD.MOV.U32 R5, RZ, RZ, R26 ;  /* 0x000000ffff057224 */ /* 0x000fe200078e001a */
[----:B0-----:R-:W4:Y:S01]  /*361a0*/  LDL.LU.64 R18, [R1+0x8] ;  /* 0x0000080001127983 */ /* 0x001f220000300a00 */
        /* <DEDUP_REMOVED lines=10> */
[C---:B---3--:R-:W-:Y:S01]  /*36250*/  HMMA.16816.F32.BF16 R8, R20.reuse, R14, R8 ;  /* 0x0000000e1408723c */ /* 0x048fe20000041808 */
[----:B--2---:R-:W-:Y:S01]  /*36260*/  STL.64 [R1+0x19b0], R26 ;  /* 0x0019b01a01007387 */ /* 0x004fe20000100a00 */
[----:B------:R0:W-:Y:S03]  /*36270*/  STL.64 [R1+0x19a8], R24 ;  /* 0x0019a81801007387 */ /* 0x0001e60000100a00 */
[----:B0-----:R-:W2:Y:S01]  /*36280*/  LDL.LU R24, [R1+0x910] ;  /* 0x0009100001187983 */ /* 0x001ea20000300800 */
[----:B------:R-:W2:Y:S02]  /*36290*/  LDL.LU R25, [R1+0x914] ;  /* 0x0009140001197983 */ /* 0x000ea40000300800 */
[----:B------:R-:W3:Y:S02]  /*362a0*/  LDL.LU R26, [R1+0x918] ;  /* 0x00091800011a7983 */ /* 0x000ee40000300800 */
[----:B------:R-:W3:Y:S02]  /*362b0*/  LDL.LU R27, [R1+0x91c] ;  /* 0x00091c00011b7983 */ /* 0x000ee40000300800 */
[----:B------:R-:W-:Y:S01]  /*362c0*/  IMAD.MOV.U32 R4, RZ, RZ, R15 ;  /* 0x000000ffff047224 */ /* 0x000fe200078e000f */
[----:B---3--:R-:W-:Y:S01]  /*362d0*/  STL.64 [R1+0x19d8], R26 ;  /* 0x0019d81a01007387 */ /* 0x008fe20000100a00 */
[----:B--2---:R0:W-:Y:S03]  /*362e0*/  STL.64 [R1+0x19d0], R24 ;  /* 0x0019d01801007387 */ /* 0x0041e60000100a00 */
[----:B0-----:R-:W2:Y:S01]  /*362f0*/  LDL.LU R24, [R1+0x920] ;  /* 0x0009200001187983 */ /* 0x001ea20000300800 */
[----:B------:R-:W2:Y:S02]  /*36300*/  LDL.LU R25, [R1+0x924] ;  /* 0x0009240001197983 */ /* 0x000ea40000300800 */
[----:B------:R-:W2:Y:S02]  /*36310*/  LDL.LU R26, [R1+0x928] ;  /* 0x00092800011a7983 */ /* 0x000ea40000300800 */
[----:B------:R-:W2:Y:S01]  /*36320*/  LDL.LU R27, [R1+0x92c] ;  /* 0x00092c00011b7983 */ /* 0x000ea20000300800 */
[----:B------:R0:W-:Y:S01]  /*36330*/  STL.64 [R1+0x940], R8 ;  /* 0x0009400801007387 */ /* 0x0001e20000100a00 */
[----:B------:R1:W-:Y:S02]  /*36340*/  STL.64 [R1+0x948], R10 ;  /* 0x0009480a01007387 */ /* 0x0003e40000100a00 */
[----:B0-----:R-:W-:Y:S01]  /*36350*/  IMAD.MOV.U32 R9, RZ, RZ, R14 ;  /* 0x000000ffff097224 */ /* 0x001fe200078e000e */
[----:B-1----:R-:W3:Y:S01]  /*36360*/  LDL.LU.64 R10, [R1+0x1a10] ;  /* 0x001a1000010a7983 */ /* 0x002ee20000300a00 */
[----:B------:R-:W2:Y:S02]  /*36370*/  LDL.LU R8, [R1+0x1a08] ;  /* 0x001a080001087983 */ /* 0x000ea40000300800 */
        /* <DEDUP_REMOVED lines=20> */
[----:B---3--:R-:W-:Y:S02]  /*364c0*/  STL.64 [R1+0x1958], R16 ;  /* 0x0019581001007387 */ /* 0x008fe40000100a00 */
[----:B----4-:R-:W-:-:S02]  /*364d0*/  IMAD.MOV.U32 R18, RZ, RZ, R14 ;  /* 0x000000ffff127224 */ /* 0x010fc400078e000e */
        /* <DEDUP_REMOVED lines=12> */
[----:B------:R-:W4:Y:S01]  /*365a0*/  LDL.LU R11, [R1+0x19b8] ;  /* 0x0019b800010b7983 */ /* 0x000f220000300800 */
[C---:B--2---:R-:W-:Y:S11]  /*365b0*/  HMMA.16816.F32.BF16 R24, R20.reuse, R14, R24 ;  /* 0x0000000e1418723c */ /* 0x044ff60000041818 */
[----:B------:R-:W-:Y:S11]  /*365c0*/  @!UPT UIADD3 URZ, URZ, URZ, URZ ;  /* 0x0000003f3f3ff290 */ /* 0x000ff6000fffe03f */
[----:B------:R-:W-:Y:S01]  /*365d0*/  @!UPT UIADD3 URZ, URZ, URZ, URZ ;  /* 0x0000003f3f3ff290 */ /* 0x000fe2000fffe03f */
[----:B------:R-:W-:Y:S01]  /*365e0*/  STL.64 [R1+0x910], R24 ;  /* 0x0009101801007387 */ /* 0x000fe20000100a00 */
[----:B------:R0:W-:Y:S03]  /*365f0*/  STL.64 [R1+0x918], R26 ;  /* 0x0009181a01007387 */ /* 0x0001e60000100a00 */
[----:B0-----:R-:W4:Y:S01]  /*36600*/  LDL.LU.64 R26, [R1+0x19b0] ;  /* 0x0019b000011a7983 */ /* 0x001f220000300a00 */
[----:B------:R-:W4:Y:S02]  /*36610*/  LDL.LU.64 R24, [R1+0x19a8] ;  /* 0x0019a80001187983 */ /* 0x000f240000300a00 */
[----:B------:R-:W-:Y:S02]  /*36620*/  STL.64 [R1+0x1878], R14 ;  /* 0x0018780e01007387 */ /* 0x000fe40000100a00 */
[----:B------:R0:W-:Y:S02]  /*36630*/  STL.64 [R1+0x1968], R12 ;  /* 0x0019680c01007387 */ /* 0x0001e40000100a00 */
[----:B0-----:R-:W2:Y:S01]  /*36640*/  LDL.LU R12, [R1+0x210] ;  /* 0x00021000010c7983 */ /* 0x001ea20000300800 */
[----:B------:R-:W2:Y:S02]  /*36650*/  LDL.LU R13, [R1+0x214] ;  /* 0x00021400010d7983 */ /* 0x000ea40000300800 */
[----:B------:R-:W2:Y:S02]  /*36660*/  LDL.LU R14, [R1+0x218] ;  /* 0x00021800010e7983 */ /* 0x000ea40000300800 */
[----:B------:R-:W2:Y:S01]  /*36670*/  LDL.LU R15, [R1+0x21c] ;  /* 0x00021c00010f7983 */ /* 0x000ea20000300800 */
[C---:B----4-:R-:W-:Y:S01]  /*36680*/  HMMA.16816.F32.BF16 R24, R20.reuse, R10, R24 ;  /* 0x0000000a1418723c */ /* 0x050fe20000041818 */
[----:B--2---:R-:W-:Y:S01]  /*36690*/  STL.64 [R1+0x1980], R14 ;  /* 0x0019800e01007387 */ /* 0x004fe20000100a00 */
[----:B------:R0:W-:Y:S03]  /*366a0*/  STL.64 [R1+0x1978], R12 ;  /* 0x0019780c01007387 */ /* 0x0001e60000100a00 */
[----:B0-----:R-:W2:Y:S01]  /*366b0*/  LDL.LU R12, [R1+0x220] ;  /* 0x00022000010c7983 */ /* 0x001ea20000300800 */
[----:B------:R-:W2:Y:S02]  /*366c0*/  LDL.LU R13, [R1+0x224] ;  /* 0x00022400010d7983 */ /* 0x000ea40000300800 */
[----:B------:R-:W2:Y:S02]  /*366d0*/  LDL.LU R14, [R1+0x228] ;  /* 0x00022800010e7983 */ /* 0x000ea40000300800 */
[----:B------:R-:W2:Y:S11]  /*366e0*/  LDL.LU R15, [R1+0x22c] ;  /* 0x00022c00010f7983 */ /* 0x000eb60000300800 */
[----:B------:R-:W-:Y:S02]  /*366f0*/  @!UPT UIADD3 URZ, URZ, URZ, URZ ;  /* 0x0000003f3f3ff290 */ /* 0x000fe4000fffe03f */
[----:B------:R-:W-:Y:S01]  /*36700*/  STL.64 [R1+0x900], R24 ;  /* 0x0009001801007387 */ /* 0x000fe20000100a00 */
[----:B------:R0:W-:Y:S03]  /*36710*/  STL.64 [R1+0x908], R26 ;  /* 0x0009081a01007387 */ /* 0x0001e60000100a00 */
[----:B0-----:R-:W3:Y:S01]  /*36720*/  LDL.LU.64 R26, [R1+0x19a0] ;  /* 0x0019a000011a7983 */ /* 0x001ee20000300a00 */
[----:B------:R-:W3:Y:S02]  /*36730*/  LDL.LU.64 R24, [R1+0x1998] ;  /* 0x0019980001187983 */ /* 0x000ee40000300a00 */
[----:B------:R-:W-:Y:S01]  /*36740*/  STL.64 [R1+0x1868], R10 ;  /* 0x0018680a01007387 */ /* 0x000fe20000100a00 */
[----:B---3--:R-:W-:Y:S01]  /*36750*/  HMMA.16816.F32.BF16 R20, R20, R6, R24 ;  /* 0x000000061414723c */ /* 0x008fe20000041818 */
[----:B------:R-:W2:Y:S01]  /*36760*/  LDL.LU.64 R26, [R1+0x1990] ;  /* 0x00199000011a7983 */ /* 0x000ea20000300a00 */
[----:B------:R-:W2:Y:S11]  /*36770*/  LDL.LU.64 R24, [R1+0x1988] ;  /* 0x0019880001187983 */ /* 0x000eb60000300a00 */
[----:B------:R-:W-:Y:S10]  /*36780*/  @!UPT UIADD3 URZ, URZ, URZ, URZ ;  /* 0x0000003f3f3ff290 */ /* 0x000ff4000fffe03f */
[----:B------:R0:W-:Y:S01]  /*36790*/  STL.64 [R1+0x500], R20 ;  /* 0x0005001401007387 */ /* 0x0001e20000100a00 */
[----:B------:R1:W-:Y:S03]  /*367a0*/  STL.64 [R1+0x508], R22 ;  /* 0x0005081601007387 */ /* 0x0003e60000100a00 */
[----:B0-----:R-:W3:Y:S01]  /*367b0*/  LDL.LU R20, [R1+0x200] ;  /* 0x0002000001147983 */ /* 0x001ee20000300800 */
[----:B------:R-:W3:Y:S02]  /*367c0*/  LDL.LU R21, [R1+0x204] ;  /* 0x0002040001157983 */ /* 0x000ee40000300800 */
[----:B-1----:R-:W3:Y:S02]  /*367d0*/  LDL.LU R22, [R1+0x208] ;  /* 0x0002080001167983 */ /* 0x002ee40000300800 */
[----:B------:R-:W3:Y:S01]  /*367e0*/  LDL.LU R23, [R1+0x20c] ;  /* 0x00020c0001177983 */ /* 0x000ee20000300800 */
[----:B------:R-:W-:Y:S01]  /*367f0*/  STL.64 [R1+0x1850], R6 ;  /* 0x0018500601007387 */ /* 0x000fe20000100a00 */
[C---:B--2---:R-:W-:Y:S03]  /*36800*/  HMMA.16816.F32.BF16 R16, R24.reuse, R18, R12 ;  /* 0x000000121810723c */ /* 0x044fe6000004180c */
[----:B------:R-:W2:Y:S01]  /*36810*/  LDL.LU.64 R14, [R1+0x1980] ;  /* 0x00198000010e7983 */ /* 0x000ea20000300a00 */
[----:B------:R-:W2:Y:S11]  /*36820*/  LDL.LU.64 R12, [R1+0x1978] ;  /* 0x00197800010c7983 */ /* 0x000eb60000300a00 */
[----:B------:R-:W-:Y:S08]  /*36830*/  @!UPT UIADD3 URZ, URZ, URZ, URZ ;  /* 0x0000003f3f3ff290 */ /* 0x000ff0000fffe03f */
[----:B------:R-:W-:Y:S01]  /*36840*/  STL.64 [R1+0x220], R16 ;  /* 0x0002201001007387 */ /* 0x000fe20000100a00 */
[----:B------:R0:W-:Y:S03]  /*36850*/  STL.64 [R1+0x228], R18 ;  /* 0x0002281201007387 */ /* 0x0001e60000100a00 */
[----:B0-----:R-:W2:Y:S02]  /*36860*/  LDL.LU.64 R18, [R1+0x1970] ;  /* 0x0019700001127983 */ /* 0x001ea40000300a00 */
[C---:B--2---:R-:W-:Y:S02]  /*36870*/  HMMA.16816.F32.BF16 R16, R24.reuse, R18, R12 ;  /* 0x000000121810723c */ /* 0x044fe4000004180c */
[----:B------:R-:W2:Y:S11]  /*36880*/  LDL.LU.64 R12, [R1+0x1968] ;  /* 0x00196800010c7983 */ /* 0x000eb60000300a00 */
[----:B------:R-:W-:Y:S10]  /*36890*/  @!UPT UIADD3 URZ, URZ, URZ, URZ ;  /* 0x0000003f3f3ff290 */ /* 0x000ff4000fffe03f */
[----:B------:R-:W-:Y:S01]  /*368a0*/  STL.64 [R1+0x210], R16 ;  /* 0x0002101001007387 */ /* 0x000fe20000100a00 */
[----:B------:R0:W-:Y:S03]  /*368b0*/  STL.64 [R1+0x218], R18 ;  /* 0x0002181201007387 */ /* 0x0001e60000100a00 */
[----:B0-----:R-:W3:Y:S02]  /*368c0*/  LDL.LU.64 R18, [R1+0x1960] ;  /* 0x0019600001127983 */ /* 0x001ee40000300a00 */
[----:B---3--:R-:W-:Y:S11]  /*368d0*/  HMMA.16816.F32.BF16 R16, R24, R18, R20 ;  /* 0x000000121810723c */ /* 0x008ff60000041814 */
[----:B------:R-:W-:Y:S11]  /*368e0*/  @!UPT UIADD3 URZ, URZ, URZ, URZ ;  /* 0x0000003f3f3ff290 */ /* 0x000ff6000fffe03f */
[----:B------:R-:W-:Y:S01]  /*368f0*/  @!UPT UIADD3 URZ, URZ, URZ, URZ ;  /* 0x0000003f3f3ff290 */ /* 0x000fe2000fffe03f */
[----:B------:R0:W-:Y:S01]  /*36900*/  STL.64 [R1+0x200], R16 ;  /* 0x0002001001007387 */ /* 0x0001e20000100a00 */
[----:B------:R2:W-:Y:S02]  /*36910*/  STL.64 [R1+0x208], R18 ;  /* 0x0002081201007387 */ /* 0x0005e40000100a00 */
[----:B------:R-:W-:Y:S02]  /*36920*/  IMAD.MOV.U32 R21, RZ, RZ, R17 ;  /* 0x000000ffff157224 */ /* 0x000fe400078e0011 */
[----:B------:R-:W-:Y:S02]  /*36930*/  IMAD.MOV.U32 R20, RZ, RZ, R16 ;  /* 0x000000ffff147224 */ /* 0x000fe400078e0010 */
[----:B0-----:R-:W3:Y:S01]  /*36940*/  LDL.LU.64 R16, [R1+0x1958] ;  /* 0x0019580001107983 */ /* 0x001ee20000300a00 */
[----:B--2---:R-:W-:Y:S02]  /*36950*/  IMAD.MOV.U32 R18, RZ, RZ, R13 ;  /* 0x000000ffff127224 */ /* 0x004fe400078e000d */
[----:B------:R-:W-:-:S05]  /*36960*/  IMAD.MOV.U32 R19, RZ, RZ, R12 ;  /* 0x000000ffff137224 */ /* 0x000fca00078e000c */
[----:B------:R0:W-:Y:S01]  /*36970*/  STL.64 [R1+0x1880], R18 ;  /* 0x0018801201007387 */ /* 0x0001e20000100a00 */
[----:B------:R-:W2:Y:S02]  /*36980*/  LDL.LU R12, [R1+0x170] ;  /* 0x00017000010c7983 */ /* 0x000ea40000300800 */
[----:B------:R-:W2:Y:S02]  /*36990*/  LDL.LU R13, [R1+0x174] ;  /* 0x00017400010d7983 */ /* 0x000ea40000300800 */
[----:B------:R-:W4:Y:S01]  /*369a0*/  LDL.LU R14, [R1+0x178] ;  /* 0x00017800010e7983 */ /* 0x000f220000300800 */
[----:B------:R-:W4:Y:S01]  /*369b0*/  LDL.LU R15, [R1+0x17c] ;  /* 0x00017c00010f7983 */ /* 0x000f220000300800 */
[----:B0-----:R-:W-:Y:S02]  /*369c0*/  IMAD.MOV.U32 R18, RZ, RZ, R9 ;  /* 0x000000ffff127224 */ /* 0x001fe400078e0009 */
[----:B------:R-:W-:Y:S01]  /*369d0*/  IMAD.MOV.U32 R19, RZ, RZ, R4 ;  /* 0x000000ffff137224 */ /* 0x000fe200078e0004 */
[----:B----4-:R-:W-:Y:S01]  /*369e0*/  STL.64 [R1+0x1890], R14 ;  /* 0x0018900e01007387 */ /* 0x010fe20000100a00 */
[----:B--2---:R0:W-:Y:S02]  /*369f0*/  STL.64 [R1+0x1888], R12 ;  /* 0x0018880c01007387 */ /* 0x0041e40000100a00 */
        /* <DEDUP_REMOVED lines=10> */
[----:B------:R-:W-:Y:S02]  /*36aa0*/  STL.64 [R1+0x18a0], R12 ;  /* 0x0018a00c01007387 */ /* 0x000fe40000100a00 */
[----:B------:R-:W2:Y:S02]  /*36ab0*/  LDL.LU R5, [R1+0x1948] ;  /* 0x0019480001057983 */ /* 0x000ea40000300800 */
[----:B------:R-:W3:Y:S01]  /*36ac0*/  LDL.LU R16, [R1+0x1944] ;  /* 0x0019440001107983 */ /* 0x000ee20000300800 */
[----:B------:R0:W-:Y:S02]  /*36ad0*/  STL.64 [R1+0x18b0], R18 ;  /* 0x0018b01201007387 */ /* 0x0001e40000100a00 */
[----:B0-----:R-:W-:Y:S02]  /*36ae0*/  IMAD.MOV.U32 R18, RZ, RZ, R17 ;  /* 0x000000ffff127224 */ /* 0x001fe400078e0011 */
[----:B------:R-:W-:Y:S01]  /*36af0*/  IMAD.MOV.U32 R19, RZ, RZ, R0 ;  /* 0x000000ffff137224 */ /* 0x000fe200078e0000 */
[----:B------:R-:W2:Y:S01]  /*36b00*/  LDL.LU R17, [R1+0x1940] ;  /* 0x0019400001117983 */ /* 0x000ea20000300800 */
[----:B------:R-:W2:Y:S03]  /*36b10*/  LDL.LU R0, [R1+0x193c] ;  /* 0x00193c0001007983 */ /* 0x000ea60000300800 */
[----:B------:R0:W-:Y:S01]  /*36b20*/  STL.64 [R1+0x18c8], R18 ;  /* 0x0018c81201007387 */ /* 0x0001e20000100a00 */
[----:B------:R-:W2:Y:S02]  /*36b30*/  LDL.LU R12, [R1+0x190] ;  /* 0x00019000010c7983 */ /* 0x000ea40000300800 */
[----:B------:R-:W2:Y:S02]  /*36b40*/  LDL.LU R13, [R1+0x194] ;  /* 0x00019400010d7983 */ /* 0x000ea40000300800 */
[----:B------:R-:W2:Y:S01]  /*36b50*/  LDL.LU R14, [R1+0x198] ;  /* 0x00019800010e7983 */ /* 0x000ea20000300800 */
[----:B------:R-:W2:Y:S01]  /*36b60*/  LDL.LU R15, [R1+0x19c] ;  /* 0x00019c00010f7983 */ /* 0x000ea20000300800 */
[----:B0-----:R-:W-:-:S02]  /*36b70*/  IMAD.MOV.U32 R18, RZ, RZ, R3 ;  /* 0x000000ffff127224 */ /* 0x001fc400078e0003 */
        /* <DEDUP_REMOVED lines=42> */
[----:B------:R-:W2:Y:S01]  /*36e20*/  LDL.LU R8, [R1+0x160] ;  /* 0x0001600001087983 */ /* 0x000ea20000300800 */
[----:B------:R-:W2:Y:S02]  /*36e30*/  LDL.LU R9, [R1+0x164] ;  /* 0x0001640001097983 */ /* 0x000ea40000300800 */
[----:B------:R-:W2:Y:S02]  /*36e40*/  LDL.LU R10, [R1+0x168] ;  /* 0x00016800010a7983 */ /* 0x000ea40000300800 */
[----:B------:R-:W2:Y:S01]  /*36e50*/  LDL.LU R11, [R1+0x16c] ;  /* 0x00016c00010b7983 */ /* 0x000ea20000300800 */
[----:B------:R0:W-:Y:S01]  /*36e60*/  STL [R1+0x17d4], R20 ;  /* 0x0017d41401007387 */ /* 0x0001e20000100800 */
[----:B------:R1:W-:Y:S03]  /*36e70*/  STL [R1+0x17d0], R21 ;  /* 0x0017d01501007387 */ /* 0x0003e60000100800 */
[----:B0-----:R-:W2:Y:S01]  /*36e80*/  LDL.LU R20, [R1+0x1f0] ;  /* 0x0001f00001147983 */ /* 0x001ea20000300800 */
[----:B-1----:R-:W2:Y:S02]  /*36e90*/  LDL.LU R21, [R1+0x1f4] ;  /* 0x0001f40001157983 */ /* 0x002ea40000300800 */
[----:B------:R-:W2:Y:S02]  /*36ea0*/  LDL.LU R22, [R1+0x1f8] ;  /* 0x0001f80001167983 */ /* 0x000ea40000300800 */
[----:B------:R-:W2:Y:S02]  /*36eb0*/  LDL.LU R23, [R1+0x1fc] ;  /* 0x0001fc0001177983 */ /* 0x000ea40000300800 */
[----:B------:R-:W-:-:S02]  /*36ec0*/  IMAD.MOV.U32 R6, RZ, RZ, R17 ;  /* 0x000000ffff067224 */ /* 0x000fc400078e0011 */
[----:B---3--:R-:W-:Y:S02]  /*36ed0*/  IMAD.MOV.U32 R7, RZ, RZ, R16 ;  /* 0x000000ffff077224 */ /* 0x008fe400078e0010 */
[----:B------:R-:W-:Y:S02]  /*36ee0*/  IMAD.MOV.U32 R18, RZ, RZ, R5 ;  /* 0x000000ffff127224 */ /* 0x000fe400078e0005 */
[----:B----4-:R-:W-:-:S03]  /*36ef0*/  IMAD.MOV.U32 R19, RZ, RZ, R4 ;  /* 0x000000ffff137224 */ /* 0x010fc600078e0004 */
[C---:B--2---:R-:W-:Y:S11]  /*36f00*/  HMMA.16816.F32.BF16 R4, R24.reuse, R6, R20 ;  /* 0x000000061804723c */ /* 0x044ff60000041814 */
[----:B------:R-:W-:Y:S11]  /*36f10*/  @!UPT UIADD3 URZ, URZ, URZ, URZ ;  /* 0x0000003f3f3ff290 */ /* 0x000ff6000fffe03f */
[----:B------:R-:W-:Y:S01]  /*36f20*/  @!UPT UIADD3 URZ, URZ, URZ, URZ ;  /* 0x0000003f3f3ff290 */ /* 0x000fe2000fffe03f */
[----:B------:R0:W-:Y:S01]  /*36f30*/  STL.64 [R1+0x1f0], R4 ;  /* 0x0001f00401007387 */ /* 0x0001e20000100a00 */
[----:B------:R1:W-:Y:S02]  /*36f40*/  STL.64 [R1+0x1f8], R6 ;  /* 0x0001f80601007387 */ /* 0x0003e40000100a00 */
[----:B------:R-:W-:Y:S02]  /*36f50*/  IMAD.MOV.U32 R22, RZ, RZ, R4 ;  /* 0x000000ffff167224 */ /* 0x000fe400078e0004 */
[----:B------:R-:W-:Y:S01]  /*36f60*/  IMAD.MOV.U32 R23, RZ, RZ, R5 ;  /* 0x000000ffff177224 */ /* 0x000fe200078e0005 */
[----:B0-----:R-:W2:Y:S01]  /*36f70*/  LDL.LU R4, [R1+0x140] ;  /* 0x0001400001047983 */ /* 0x001ea20000300800 */
[----:B------:R-:W2:Y:S02]  /*36f80*/  LDL.LU R5, [R1+0x144] ;  /* 0x0001440001057983 */ /* 0x000ea40000300800 */
[----:B-1----:R-:W3:Y:S02]  /*36f90*/  LDL.LU R6, [R1+0x148] ;  /* 0x0001480001067983 */ /* 0x002ee40000300800 */
[----:B------:R-:W3:Y:S01]  /*36fa0*/  LDL.LU R7, [R1+0x14c] ;  /* 0x00014c0001077983 */ /* 0x000ee20000300800 */
[----:B------:R-:W-:Y:S01]  /*36fb0*/  HMMA.16816.F32.BF16 R16, R24, R18, R12 ;  /* 0x000000121810723c */ /* 0x000fe2000004180c */
[----:B---3--:R-:W-:Y:S01]  /*36fc0*/  STL.64 [R1+0x1860], R6 ;  /* 0x0018600601007387 */ /* 0x008fe20000100a00 */
[----:B--2---:R0:W-:Y:S03]  /*36fd0*/  STL.64 [R1+0x1858], R4 ;  /* 0x0018580401007387 */ /* 0x0041e60000100a00 */
[----:B0-----:R-:W2:Y:S01]  /*36fe0*/  LDL.LU R4, [R1+0x150] ;  /* 0x0001500001047983 */ /* 0x001ea20000300800 */
[----:B------:R-:W2:Y:S02]  /*36ff0*/  LDL.LU R5, [R1+0x154] ;  /* 0x0001540001057983 */ /* 0x000ea40000300800 */
[----:B------:R-:W2:Y:S02]  /*37000*/  LDL.LU R6, [R1+0x158] ;  /* 0x0001580001067983 */ /* 0x000ea40000300800 */
[----:B------:R-:W-:-:S02]  /*37010*/  IMAD.MOV.U32 R7, RZ, RZ, R2 ;  /* 0x000000ffff077224 */ /* 0x000fc400078e0002 */
[----:B------:R-:W3:Y:S01]  /*37020*/  LDL.LU R2, [R1+0x1928] ;  /* 0x0019280001027983 */ /* 0x000ee20000300800 */
[----:B------:R-:W-:Y:S02]  /*37030*/  STL [R1+0x17dc], R22 ;  /* 0x0017dc1601007387 */ /* 0x000fe40000100800 */
[----:B------:R-:W-:Y:S02]  /*37040*/  STL [R1+0x17d8], R23 ;  /* 0x0017d81701007387 */ /* 0x000fe40000100800 */
[----:B------:R-:W4:Y:S01]  /*37050*/  LDL.LU.64 R14, [R1+0x1920] ;  /* 0x00192000010e7983 */ /* 0x000f220000300a00 */
[----:B------:R-:W4:Y:S05]  /*37060*/  LDL.LU.64 R12, [R1+0x1918] ;  /* 0x00191800010c7983 */ /* 0x000f2a0000300a00 */
        /* <DEDUP_REMOVED lines=45> */
[----:B----4-:R-:W-:Y:S02]  /*37340*/  HMMA.16816.F32.BF16 R16, R24, R18, R12 ;  /* 0x000000121810723c */ /* 0x010fe4000004180c */
[----:B------:R-:W2:Y:S11]  /*37350*/  LDL.LU.64 R14, [R1+0x1878] ;  /* 0x00187800010e7983 */ /* 0x000eb60000300a00 */
[----:B------:R-:W-:Y:S10]  /*37360*/  @!UPT UIADD3 URZ, URZ, URZ, URZ ;  /* 0x0000003f3f3ff290 */ /* 0x000ff4000fffe03f */
[----:B------:R-:W-:Y:S01]  /*37370*/  STL.64 [R1+0x170], R16 ;  /* 0x0001701001007387 */ /* 0x000fe20000100a00 */
[----:B------:R0:W-:Y:S03]  /*37380*/  STL.64 [R1+0x178], R18 ;  /* 0x0001781201007387 */ /* 0x0001e60000100a00 */
[----:B0-----:R-:W4:Y:S01]  /*37390*/  LDL.LU.64 R18, [R1+0x1870] ;  /* 0x0018700001127983 */ /* 0x001f220000300a00 */
[----:B------:R-:W3:Y:S02]  /*373a0*/  LDL.LU R12, [R1+0x1168] ;  /* 0x00116800010c7983 */ /* 0x000ee40000300800 */
[----:B------:R-:W-:Y:S02]  /*373b0*/  IMAD.MOV.U32 R23, RZ, RZ, R0 ;  /* 0x000000ffff177224 */ /* 0x000fe400078e0000 */
[----:B------:R-:W-:Y:S02]  /*373c0*/  IMAD.MOV.U32 R20, RZ, RZ, R29 ;  /* 0x000000ffff147224 */ /* 0x000fe400078e001d */
[----:B------:R-:W-:-:S02]  /*373d0*/  IMAD.MOV.U32 R21, RZ, RZ, R28 ;  /* 0x000000ffff157224 */ /* 0x000fc400078e001c */
[----:B------:R-:W-:Y:S01]  /*373e0*/  IMAD.MOV.U32 R22, RZ, RZ, R3 ;  /* 0x000000ffff167224 */ /* 0x000fe200078e0003 */
[C---:B--2---:R-:W-:Y:S08]  /*373f0*/  HMMA.16816.F32.BF16 R4, R24.reuse, R14, R4 ;  /* 0x0000000e1804723c */ /* 0x044ff00000041804 */
[----:B----4-:R-:W-:Y:S11]  /*37400*/  HMMA.16816.F32.BF16 R8, R24, R18, R8 ;  /* 0x000000121808723c */ /* 0x010ff60000041808 */
[----:B------:R-:W-:Y:S05]  /*37410*/  @!UPT UIADD3 URZ, URZ, URZ, URZ ;  /* 0x0000003f3f3ff290 */ /* 0x000fea000fffe03f */
[----:B------:R-:W-:Y:S02]  /*37420*/  IMAD.MOV.U32 R15, RZ, RZ, R5 ;  /* 0x000000ffff0f7224 */ /* 0x000fe400078e0005 */
[----:B------:R-:W-:-:S05]  /*37430*/  IMAD.MOV.U32 R14, RZ, RZ, R4 ;  /* 0x000000ffff0e7224 */ /* 0x000fca00078e0004 */
[----:B------:R-:W-:Y:S01]  /*37440*/  STL.64 [R1+0x160], R8 ;  /* 0x0001600801007387 */ /* 0x000fe20000100a00 */
[----:B------:R0:W-:Y:S02]  /*37450*/  STL.64 [R1+0x168], R10 ;  /* 0x0001680a01007387 */ /* 0x0001e40000100a00 */
[----:B------:R-:W-:Y:S02]  /*37460*/  IMAD.MOV.U32 R18, RZ, RZ, R8 ;  /* 0x000000ffff127224 */ /* 0x000fe400078e0008 */
[----:B------:R-:W-:Y:S01]  /*37470*/  IMAD.MOV.U32 R19, RZ, RZ, R9 ;  /* 0x000000ffff137224 */ /* 0x000fe200078e0009 */
[----:B0-----:R-:W2:Y:S01]  /*37480*/  LDL.LU.64 R10, [R1+0x1868] ;  /* 0x00186800010a7983 */ /* 0x001ea20000300a00 */
[----:B------:R-:W4:Y:S02]  /*37490*/  LDL.LU.64 R16, [R1+0x10c8] ;  /* 0x0010c80001107983 */ /* 0x000f240000300a00 */
[----:B------:R-:W2:Y:S02]  /*374a0*/  LDL.LU R8, [R1+0x1170] ;  /* 0x0011700001087983 */ /* 0x000ea40000300800 */
[----:B------:R-:W2:Y:S01]  /*374b0*/  LDL.LU R0, [R1+0x1194] ;  /* 0x0011940001007983 */ /* 0x000ea20000300800 */
[----:B------:R-:W2:Y:S01]  /*374c0*/  LDL.LU R29, [R1+0x118c] ;  /* 0x00118c00011d7983 */ /* 0x000ea20000300800 */
[----:B------:R-:W2:Y:S02]  /*374d0*/  LDL.LU R28, [R1+0x1184] ;  /* 0x00118400011c7983 */ /* 0x000ea40000300800 */
[----:B------:R-:W2:Y:S02]  /*374e0*/  LDL.LU R3, [R1+0x1364] ;  /* 0x0013640001037983 */ /* 0x000ea40000300800 */
[----:B------:R-:W-:Y:S01]  /*374f0*/  STL [R1+0x17e4], R18 ;  /* 0x0017e41201007387 */ /* 0x000fe20000100800 */
[----:B------:R-:W-:Y:S01]  /*37500*/  STL [R1+0x17e0], R19 ;  /* 0x0017e01301007387 */ /* 0x000fe20000100800 */
[----:B------:R-:W-:Y:S02]  /*37510*/  STL.64 [R1+0x150], R4 ;  /* 0x0001500401007387 */ /* 0x000fe40000100a00 */
[----:B------:R0:W-:Y:S02]  /*37520*/  STL.64 [R1+0x158], R6 ;  /* 0x0001580601007387 */ /* 0x0001e40000100a00 */
[----:B0-----:R-:W2:Y:S01]  /*37530*/  LDL.LU.64 R6, [R1+0x1860] ;  /* 0x0018600001067983 */ /* 0x001ea20000300a00 */
[----:B------:R-:W2:Y:S02]  /*37540*/  LDL.LU.64 R4, [R1+0x1858] ;  /* 0x0018580001047983 */ /* 0x000ea40000300a00 */
[----:B------:R-:W-:Y:S02]  /*37550*/  STL [R1+0x17ec], R14 ;  /* 0x0017ec0e01007387 */ /* 0x000fe40000100800 */
[----:B------:R-:W-:Y:S01]  /*37560*/  STL [R1+0x17e8], R15 ;  /* 0x0017e80f01007387 */ /* 0x000fe20000100800 */
[----:B--2---:R-:W-:Y:S11]  /*37570*/  HMMA.16816.F32.BF16 R4, R24, R10, R4 ;  /* 0x0000000a1804723c */ /* 0x004ff60000041804 */
[----:B------:R-:W-:Y:S11]  /*37580*/  @!UPT UIADD3 URZ, URZ, URZ, URZ ;  /* 0x0000003f3f3ff290 */ /* 0x000ff6000fffe03f */
[----:B------:R-:W-:Y:S01]  /*37590*/  @!UPT UIADD3 URZ, URZ, URZ, URZ ;  /* 0x0000003f3f3ff290 */ /* 0x000fe2000fffe03f */
[----:B------:R-:W-:Y:S01]  /*375a0*/  STL.64 [R1+0x140], R4 ;  /* 0x0001400401007387 */ /* 0x000fe20000100a00 */
[----:B------:R0:W-:Y:S03]  /*375b0*/  STL.64 [R1+0x148], R6 ;  /* 0x0001480601007387 */ /* 0x0001e60000100a00 */
[----:B0-----:R-:W2:Y:S01]  /*375c0*/  LDL.LU.64 R6, [R1+0x1850] ;  /* 0x0018500001067983 */ /* 0x001ea20000300a00 */
[----:B------:R-:W-:Y:S02]  /*375d0*/  IMAD.MOV.U32 R11, RZ, RZ, R5 ;  /* 0x000000ffff0b7224 */ /* 0x000fe400078e0005 */
[----:B------:R-:W-:Y:S02]  /*375e0*/  IMAD.MOV.U32 R5, RZ, RZ, c[0x0][0x188] ;  /* 0x00006200ff057624 */ /* 0x000fe400078e00ff */
[----:B------:R-:W-:Y:S02]  /*375f0*/  IMAD.MOV.U32 R10, RZ, RZ, R4 ;  /* 0x000000ffff0a7224 */ /* 0x000fe400078e0004 */
[----:B------:R-:W-:-:S04]  /*37600*/  IMAD.SHL.U32 R18, R5, 0x20, RZ ;  /* 0x0000002005127824 */ /* 0x000fc800078e00ff */
[----:B------:R-:W-:Y:S01]  /*37610*/  IMAD.SHL.U32 R18, R18, 0x2, RZ ;  /* 0x0000000212127824 */ /* 0x000fe200078e00ff */
[----:B------:R-:W-:Y:S01]  /*37620*/  STL [R1+0x17f4], R10 ;  /* 0x0017f40a01007387 */ /* 0x000fe20000100800 */
[----:B------:R-:W-:Y:S03]  /*37630*/  STL [R1+0x17f0], R11 ;  /* 0x0017f00b01007387 */ /* 0x000fe60000100800 */
[-C--:B----4-:R-:W-:Y:S02]  /*37640*/  IADD3 R5, P0, R16, R18.reuse, RZ ;  /* 0x0000001210057210 */ /* 0x090fe40007f1e0ff */
[----:B---3--:R-:W-:Y:S02]  /*37650*/  IADD3 R12, R12, 0x1, RZ ;  /* 0x000000010c0c7810 */ /* 0x008fe40007ffe0ff */
[-C--:B------:R-:W-:Y:S02]  /*37660*/  IADD3 R8, P4, R8, R18.reuse, RZ ;  /* 0x0000001208087210 */ /* 0x080fe40007f9e0ff */
[-C--:B------:R-:W-:Y:S01]  /*37670*/  IADD3 R0, P3, R0, R18.reuse, RZ ;  /* 0x0000001200007210 */ /* 0x080fe20007f7e0ff */
[----:B------:R-:W-:Y:S01]  /*37680*/  IMAD.X R4, R17, 0x1, R2, P0 ;  /* 0x0000000111047824 */ /* 0x000fe200000e0602 */
[-C--:B------:R-:W-:Y:S01]  /*37690*/  IADD3 R29, P6, R29, R18.reuse, RZ ;  /* 0x000000121d1d7210 */ /* 0x080fe20007fde0ff */
[----:B--2---:R-:W-:Y:S11]  /*376a0*/  HMMA.16816.F32.BF16 R20, R24, R6, R20 ;  /* 0x000000061814723c */ /* 0x004ff60000041814 */
[----:B------:R-:W-:Y:S11]  /*376b0*/  @!UPT UIADD3 URZ, URZ, URZ, URZ ;  /* 0x0000003f3f3ff290 */ /* 0x000ff6000fffe03f */
[----:B------:R-:W-:Y:S02]  /*376c0*/  @!UPT UIADD3 URZ, URZ, URZ, URZ ;  /* 0x0000003f3f3ff290 */ /* 0x000fe4000fffe03f */
[----:B------:R-:W-:Y:S02]  /*376d0*/  IMAD.MOV.U32 R6, RZ, RZ, R20 ;  /* 0x000000ffff067224 */ /* 0x000fe400078e0014 */
[----:B------:R-:W-:Y:S02]  /*376e0*/  IMAD.MOV.U32 R7, RZ, RZ, R21 ;  /* 0x000000ffff077224 */ /* 0x000fe400078e0015 */
[----:B------:R-:W-:Y:S01]  /*376f0*/  IMAD.MOV.U32 R24, RZ, RZ, R22 ;  /* 0x000000ffff187224 */ /* 0x000fe200078e0016 */
[----:B------:R-:W-:Y:S01]  /*37700*/  STL.64 [R1+0xc0], R20 ;  /* 0x0000c01401007387 */ /* 0x000fe20000100a00 */
[----:B------:R-:W-:Y:S02]  /*37710*/  IMAD.MOV.U32 R25, RZ, RZ, R23 ;  /* 0x000000ffff197224 */ /* 0x000fe400078e0017 */
[----:B------:R-:W-:Y:S02]  /*37720*/  STL.64 [R1+0xc8], R22 ;  /* 0x0000c81601007387 */ /* 0x000fe40000100a00 */
[----:B------:R-:W2:Y:S01]  /*37730*/  LDL R9, [R1+0x1768] ;  /* 0x0017680001097983 */ /* 0x000ea20000100800 */
[----:B------:R-:W-:Y:S01]  /*37740*/  STL [R1+0x1804], R6 ;  /* 0x0018040601007387 */ /* 0x000fe20000100800 */
[----:B------:R-:W-:Y:S02]  /*37750*/  STL [R1+0x1800], R7 ;  /* 0x0018000701007387 */ /* 0x000fe40000100800 */
[----:B------:R-:W-:Y:S02]  /*37760*/  STL [R1+0x17fc], R24 ;  /* 0x0017fc1801007387 */ /* 0x000fe40000100800 */
[----:B------:R-:W-:Y:S01]  /*37770*/  STL [R1+0x17f8], R25 ;  /* 0x0017f81901007387 */ /* 0x000fe20000100800 */
[----:B------:R-:W-:Y:S01]  /*37780*/  STL [R1+0x1808], R5 ;  /* 0x0018080501007387 */ /* 0x000fe20000100800 */
[----:B------:R-:W-:Y:S02]  /*37790*/  STL [R1+0x1168], R12 ;  /* 0x0011680c01007387 */ /* 0x000fe40000100800 */
[----:B------:R0:W-:Y:S02]  /*377a0*/  STL [R1+0x184c], R2 ;  /* 0x00184c0201007387 */ /* 0x0001e40000100800 */
[----:B------:R1:W-:Y:S01]  /*377b0*/  STL [R1+0x180c], R4 ;  /* 0x00180c0401007387 */ /* 0x0003e20000100800 */
[----:B------:R-:W-:Y:S01]  /*377c0*/  STL [R1+0x1170], R8 ;  /* 0x0011700801007387 */ /* 0x000fe20000100800 */
[----:B------:R-:W-:Y:S03]  /*377d0*/  STL [R1+0x1194], R0 ;  /* 0x0011940001007387 */ /* 0x000fe60000100800 */
[----:B0-----:R-:W3:Y:S01]  /*377e0*/  LDL.LU R2, [R1+0x135c] ;  /* 0x00135c0001027983 */ /* 0x001ee20000300800 */
[----:B------:R-:W-:Y:S02]  /*377f0*/  STL [R1+0x118c], R29 ;  /* 0x00118c1d01007387 */ /* 0x000fe40000100800 */
[----:B-1----:R-:W4:Y:S01]  /*37800*/  LDL.LU R4, [R1+0x134c] ;  /* 0x00134c0001047983 */ /* 0x002f220000300800 */
[----:B------:R-:W-:-:S02]  /*37810*/  IADD3 R28, P5, R28, R18, RZ ;  /* 0x000000121c1c7210 */ /* 0x000fc40007fbe0ff */
[----:B------:R-:W-:-:S03]  /*37820*/  IADD3 R3, P2, R3, R18, RZ ;  /* 0x0000001203037210 */ /* 0x000fc60007f5e0ff */
[----:B------:R-:W-:Y:S04]  /*37830*/  STL [R1+0x1184], R28 ;  /* 0x0011841c01007387 */ /* 0x000fe80000100800 */
[----:B----4-:R0:W-:Y:S01]  /*37840*/  STL [R1+0x1840], R4 ;  /* 0x0018400401007387 */ /* 0x0101e20000100800 */
[----:B------:R-:W-:Y:S03]  /*37850*/  STL [R1+0x1364], R3 ;  /* 0x0013640301007387 */ /* 0x000fe60000100800 */
[----:B0-----:R-:W4:Y:S04]  /*37860*/  LDL.LU R4, [R1+0x1190] ;  /* 0x0011900001047983 */ /* 0x001f280000300800 */
[----:B----4-:R0:W-:Y:S04]  /*37870*/  STL [R1+0x1844], R4 ;  /* 0x0018440401007387 */ /* 0x0101e80000100800 */
[----:B0-----:R-:W4:Y:S01]  /*37880*/  LDL.LU R4, [R1+0x1354] ;  /* 0x0013540001047983 */ /* 0x001f220000300800 */
[----:B--2---:R-:W-:-:S02]  /*37890*/  ISETP.NE.U32.AND P0, PT, R12, R9, PT ;  /* 0x000000090c00720c */ /* 0x004fc40003f05070 */
[----:B---3--:R-:W-:Y:S01]  /*378a0*/  IADD3 R2, P1, R2, R18, RZ ;  /* 0x0000001202027210 */ /* 0x008fe20007f3e0ff */
[----:B----4-:R0:W-:Y:S04]  /*378b0*/  STL [R1+0x1848], R4 ;  /* 0x0018480401007387 */ /* 0x0101e80000100800 */
[----:B0-----:R-:W2:Y:S01]  /*378c0*/  LDL.LU R4, [R1+0x116c] ;  /* 0x00116c0001047983 */ /* 0x001ea20000300800 */
[----:B------:R-:W3:Y:S02]  /*378d0*/  LDL.LU R5, [R1+0x1188] ;  /* 0x0011880001057983 */ /* 0x000ee40000300800 */
[----:B------:R-:W4:Y:S02]  /*378e0*/  LDL.LU R25, [R1+0x1344] ;  /* 0x0013440001197983 */ /* 0x000f240000300800 */
[----:B------:R-:W2:Y:S01]  /*378f0*/  LDL.LU R24, [R1+0x1180] ;  /* 0x0011800001187983 */ /* 0x000ea20000300800 */
[----:B------:R-:W2:Y:S01]  /*37900*/  LDL.LU R7, [R1+0x133c] ;  /* 0x00133c0001077983 */ /* 0x000ea20000300800 */
[----:B------:R-:W2:Y:S02]  /*37910*/  LDL.LU R6, [R1+0x1360] ;  /* 0x0013600001067983 */ /* 0x000ea40000300800 */
[----:B------:R-:W2:Y:S02]  /*37920*/  LDL.LU R26, [R1+0x1334] ;  /* 0x00133400011a7983 */ /* 0x000ea40000300800 */
        /* <DEDUP_REMOVED lines=20> */
[----:B------:R0:W-:Y:S02]  /*37a70*/  STL [R1+0x135c], R2 ;  /* 0x00135c0201007387 */ /* 0x0001e40000100800 */
[----:B0-----:R-:W2:Y:S02]  /*37a80*/  LDL.LU R2, [R1+0x184c] ;  /* 0x00184c0001027983 */ /* 0x001ea40000300800 */
[----:B--2---:R-:W-:-:S05]  /*37a90*/  IMAD.X R4, R4, 0x1, R2, P4 ;  /* 0x0000000104047824 */ /* 0x004fca00020e0602 */
[----:B------:R0:W-:Y:S04]  /*37aa0*/  STL [R1+0x116c], R4 ;  /* 0x00116c0401007387 */ /* 0x0001e80000100800 */
[----:B0-----:R-:W2:Y:S02]  /*37ab0*/  LDL.LU R4, [R1+0x1848] ;  /* 0x0018480001047983 */ /* 0x001ea40000300800 */
[----:B--2---:R-:W-:-:S05]  /*37ac0*/  IADD3 R4, P4, R4, R18, RZ ;  /* 0x0000001204047210 */ /* 0x004fca0007f9e0ff */
[----:B------:R0:W-:Y:S04]  /*37ad0*/  STL [R1+0x1354], R4 ;  /* 0x0013540401007387 */ /* 0x0001e80000100800 */
[----:B0-----:R-:W2:Y:S02]  /*37ae0*/  LDL.LU R4, [R1+0x1844] ;  /* 0x0018440001047983 */ /* 0x001ea40000300800 */
[----:B--2---:R-:W-:-:S05]  /*37af0*/  IMAD.X R4, R4, 0x1, R2, P3 ;  /* 0x0000000104047824 */ /* 0x004fca00018e0602 */
[----:B------:R0:W-:Y:S04]  /*37b00*/  STL [R1+0x1190], R4 ;  /* 0x0011900401007387 */ /* 0x0001e80000100800 */
[----:B0-----:R-:W2:Y:S01]  /*37b10*/  LDL.LU R4, [R1+0x1840] ;  /* 0x0018400001047983 */ /* 0x001ea20000300800 */
[--C-:B---3--:R-:W-:Y:S01]  /*37b20*/  IMAD.X R5, R5, 0x1, R2.reuse, P6 ;  /* 0x0000000105057824 */ /* 0x108fe200030e0602 */
[-C--:B----4-:R-:W-:Y:S01]  /*37b30*/  IADD3 R25, P6, R25, R18.reuse, RZ ;  /* 0x0000001219197210 */ /* 0x090fe20007fde0ff */
[--C-:B------:R-:W-:Y:S01]  /*37b40*/  IMAD.X R24, R24, 0x1, R2.reuse, P5 ;  /* 0x0000000118187824 */ /* 0x100fe200028e0602 */
[-C--:B------:R-:W-:Y:S01]  /*37b50*/  IADD3 R7, P5, R7, R18.reuse, RZ ;  /* 0x0000001207077210 */ /* 0x080fe20007fbe0ff */
        /* <DEDUP_REMOVED lines=16> */
[----:B------:R-:W-:Y:S01]  /*37c60*/  IMAD.X R28, R28, 0x1, R2, P6 ;  /* 0x000000011c1c7824 */ /* 0x000fe200030e0602 */
[----:B------:R-:W-:-:S02]  /*37c70*/  IADD3 R3, P6, R3, R18, RZ ;  /* 0x0000001203037210 */ /* 0x000fc40007fde0ff */
[----:B--2---:R-:W-:-:S05]  /*37c80*/  IADD3 R4, P3, R4, R18, RZ ;  /* 0x0000001204047210 */ /* 0x004fca0007f7e0ff */
[----:B------:R-:W-:Y:S01]  /*37c90*/  STL [R1+0x134c], R4 ;  /* 0x00134c0401007387 */ /* 0x000fe20000100800 */
[----:B------:R-:W-:Y:S02]  /*37ca0*/  STL [R1+0x1188], R5 ;  /* 0x0011880501007387 */ /* 0x000fe40000100800 */
[----:B------:R-:W-:Y:S02]  /*37cb0*/  STL [R1+0x1344], R25 ;  /* 0x0013441901007387 */ /* 0x000fe40000100800 */
[----:B------:R-:W-:Y:S01]  /*37cc0*/  STL [R1+0x1180], R24 ;  /* 0x0011801801007387 */ /* 0x000fe20000100800 */
[----:B------:R-:W-:Y:S01]  /*37cd0*/  STL [R1+0x133c], R7 ;  /* 0x00133c0701007387 */ /* 0x000fe20000100800 */
[----:B------:R-:W-:Y:S02]  /*37ce0*/  STL [R1+0x1360], R6 ;  /* 0x0013600601007387 */ /* 0x000fe40000100800 */
[----:B------:R-:W-:Y:S02]  /*37cf0*/  STL [R1+0x1334], R26 ;  /* 0x0013341a01007387 */ /* 0x000fe40000100800 */
[--C-:B------:R-:W-:Y:S01]  /*37d00*/  IMAD.X R14, R14, 0x1, R2.reuse, P3 ;  /* 0x000000010e0e7824 */ /* 0x100fe200018e0602 */
[----:B------:R-:W-:Y:S01]  /*37d10*/  STL [R1+0x1358], R27 ;  /* 0x0013581b01007387 */ /* 0x000fe20000100800 */
[----:B------:R-:W-:Y:S01]  /*37d20*/  IADD3 R19, P3, R19, R18, RZ ;  /* 0x0000001213137210 */ /* 0x000fe20007f7e0ff */
[----:B------:R-:W-:Y:S02]  /*37d30*/  STL [R1+0x132c], R11 ;  /* 0x00132c0b01007387 */ /* 0x000fe40000100800 */
[----:B------:R-:W-:Y:S01]  /*37d40*/  STL [R1+0x1350], R10 ;  /* 0x0013500a01007387 */ /* 0x000fe20000100800 */
[----:B------:R-:W-:Y:S01]  /*37d50*/  STL [R1+0x1324], R15 ;  /* 0x0013240f01007387 */ /* 0x000fe20000100800 */
[----:B------:R-:W-:Y:S02]  /*37d60*/  STL [R1+0x1348], R14 ;  /* 0x0013480e01007387 */ /* 0x000fe40000100800 */
[----:B------:R-:W-:Y:S02]  /*37d70*/  STL [R1+0x131c], R19 ;  /* 0x00131c1301007387 */ /* 0x000fe40000100800 */
[----:B------:R-:W-:Y:S01]  /*37d80*/  STL [R1+0x1340], R23 ;  /* 0x0013401701007387 */ /* 0x000fe20000100800 */
[----:B------:R-:W-:Y:S01]  /*37d90*/  STL [R1+0x1314], R22 ;  /* 0x0013141601007387 */ /* 0x000fe20000100800 */
[----:B------:R-:W-:Y:S02]  /*37da0*/  STL [R1+0x1338], R21 ;  /* 0x0013381501007387 */ /* 0x000fe40000100800 */
[----:B------:R-:W-:Y:S02]  /*37db0*/  STL [R1+0x130c], R20 ;  /* 0x00130c1401007387 */ /* 0x000fe40000100800 */
[----:B------:R-:W-:Y:S01]  /*37dc0*/  STL [R1+0x1330], R17 ;  /* 0x0013301101007387 */ /* 0x000fe20000100800 */
[----:B------:R-:W-:Y:S01]  /*37dd0*/  STL [R1+0x1304], R16 ;  /* 0x0013041001007387 */ /* 0x000fe20000100800 */
[----:B------:R-:W-:-:S02]  /*37de0*/  IMAD.X R0, R0, 0x1, R2, P3 ;  /* 0x0000000100007824 */ /* 0x000fc400018e0602 */
[----:B------:R-:W-:Y:S02]  /*37df0*/  STL [R1+0x1328], R13 ;  /* 0x0013280d01007387 */ /* 0x000fe40000100800 */
[----:B------:R-:W-:Y:S01]  /*37e00*/  STL [R1+0x12fc], R9 ;  /* 0x0012fc0901007387 */ /* 0x000fe20000100800 */
[----:B------:R-:W-:Y:S01]  /*37e10*/  IADD3 R29, P3, R29, R18, RZ ;  /* 0x000000121d1d7210 */ /* 0x000fe20007f7e0ff */
[----:B------:R-:W-:Y:S01]  /*37e20*/  STL [R1+0x1320], R12 ;  /* 0x0013200c01007387 */ /* 0x000fe20000100800 */
[----:B------:R-:W-:Y:S02]  /*37e30*/  STL [R1+0x12f4], R8 ;  /* 0x0012f40801007387 */ /* 0x000fe40000100800 */
[----:B------:R-:W-:Y:S02]  /*37e40*/  STL [R1+0x1318], R0 ;  /* 0x0013180001007387 */ /* 0x000fe40000100800 */
[----:B------:R0:W-:Y:S01]  /*37e50*/  STL [R1+0x183c], R18 ;  /* 0x00183c1201007387 */ /* 0x0001e20000100800 */
[----:B------:R-:W-:Y:S04]  /*37e60*/  STL [R1+0x12ec], R29 ;  /* 0x0012ec1d01007387 */ /* 0x000fe80000100800 */
[----:B0-----:R-:W2:Y:S01]  /*37e70*/  LDL.LU R18, [R1+0x1308] ;  /* 0x0013080001127983 */ /* 0x001ea20000300800 */
[----:B------:R-:W-:Y:S02]  /*37e80*/  STL [R1+0x1310], R28 ;  /* 0x0013101c01007387 */ /* 0x000fe40000100800 */
[----:B------:R-:W3:Y:S02]  /*37e90*/  LDL.LU R4, [R1+0x12f8] ;  /* 0x0012f80001047983 */ /* 0x000ee40000300800 */
[----:B------:R-:W-:Y:S01]  /*37ea0*/  STL [R1+0x12e4], R3 ;  /* 0x0012e40301007387 */ /* 0x000fe20000100800 */
[----:B---3--:R0:W-:Y:S04]  /*37eb0*/  STL [R1+0x1830], R4 ;  /* 0x0018300401007387 */ /* 0x0081e80000100800 */
[----:B0-----:R-:W3:Y:S04]  /*37ec0*/  LDL.LU R4, [R1+0x12d4] ;  /* 0x0012d40001047983 */ /* 0x001ee80000300800 */
[----:B---3--:R0:W-:Y:S04]  /*37ed0*/  STL [R1+0x1834], R4 ;  /* 0x0018340401007387 */ /* 0x0081e80000100800 */
[----:B0-----:R-:W3:Y:S01]  /*37ee0*/  LDL.LU R4, [R1+0x1300] ;  /* 0x0013000001047983 */ /* 0x001ee20000300800 */
[----:B--2---:R-:W-:-:S03]  /*37ef0*/  IMAD.X R18, R18, 0x1, R2, P5 ;  /* 0x0000000112127824 */ /* 0x004fc600028e0602 */
[----:B---3--:R0:W-:Y:S04]  /*37f00*/  STL [R1+0x1838], R4 ;  /* 0x0018380401007387 */ /* 0x0081e80000100800 */
        /* <DEDUP_REMOVED lines=29> */
[----:B--2---:R-:W-:-:S05]  /*380e0*/  IADD3 R4, P5, R4, R18, RZ ;  /* 0x0000001204047210 */ /* 0x004fca0007fbe0ff */
[----:B------:R0:W-:Y:S04]  /*380f0*/  STL [R1+0x12dc], R4 ;  /* 0x0012dc0401007387 */ /* 0x0001e80000100800 */
[----:B0-----:R-:W2:Y:S02]  /*38100*/  LDL.LU R4, [R1+0x1838] ;  /* 0x0018380001047983 */ /* 0x001ea40000300800 */
[----:B--2---:R-:W-:-:S05]  /*38110*/  IMAD.X R4, R4, 0x1, R2, P2 ;  /* 0x0000000104047824 */ /* 0x004fca00010e0602 */
[----:B------:R0:W-:Y:S04]  /*38120*/  STL [R1+0x1300], R4 ;  /* 0x0013000401007387 */ /* 0x0001e80000100800 */
[----:B0-----:R-:W2:Y:S02]  /*38130*/  LDL.LU R4, [R1+0x1834] ;  /* 0x0018340001047983 */ /* 0x001ea40000300800 */
[----:B--2---:R-:W-:-:S05]  /*38140*/  IADD3 R4, P2, R4, R18, RZ ;  /* 0x0000001204047210 */ /* 0x004fca0007f5e0ff */
[----:B------:R0:W-:Y:S04]  /*38150*/  STL [R1+0x12d4], R4 ;  /* 0x0012d40401007387 */ /* 0x0001e80000100800 */
[----:B0-----:R-:W2:Y:S01]  /*38160*/  LDL.LU R4, [R1+0x1830] ;  /* 0x0018300001047983 */ /* 0x001ea20000300800 */
[--C-:B----4-:R-:W-:Y:S01]  /*38170*/  IMAD.X R25, R25, 0x1, R2.reuse, P4 ;  /* 0x0000000119197824 */ /* 0x110fe200020e0602 */
        /* <DEDUP_REMOVED lines=18> */
[----:B------:R-:W-:Y:S01]  /*382a0*/  IADD3 R0, P2, R0, R18, RZ ;  /* 0x0000001200007210 */ /* 0x000fe20007f5e0ff */
[----:B------:R-:W-:-:S02]  /*382b0*/  IMAD.X R3, R3, 0x1, R2, P4 ;  /* 0x0000000103037824 */ /* 0x000fc400020e0602 */
[----:B--2---:R-:W-:Y:S01]  /*382c0*/  IMAD.X R4, R4, 0x1, R2, P1 ;  /* 0x0000000104047824 */ /* 0x004fe200008e0602 */
[----:B---3--:R-:W-:-:S04]  /*382d0*/  IADD3 R5, P1, R5, R18, RZ ;  /* 0x0000001205057210 */ /* 0x008fc80007f3e0ff */
[----:B------:R-:W-:Y:S01]  /*382e0*/  STL [R1+0x12f8], R4 ;  /* 0x0012f80401007387 */ /* 0x000fe20000100800 */
[----:B------:R-:W-:Y:S02]  /*382f0*/  STL [R1+0x12cc], R5 ;  /* 0x0012cc0501007387 */ /* 0x000fe40000100800 */
[----:B------:R-:W-:Y:S02]  /*38300*/  STL [R1+0x12f0], R25 ;  /* 0x0012f01901007387 */ /* 0x000fe40000100800 */
[----:B------:R-:W-:Y:S01]  /*38310*/  STL [R1+0x12c4], R24 ;  /* 0x0012c41801007387 */ /* 0x000fe20000100800 */
[----:B------:R-:W-:Y:S01]  /*38320*/  STL [R1+0x12e8], R7 ;  /* 0x0012e80701007387 */ /* 0x000fe20000100800 */
[----:B------:R-:W-:Y:S02]  /*38330*/  STL [R1+0x12bc], R6 ;  /* 0x0012bc0601007387 */ /* 0x000fe40000100800 */
        /* <DEDUP_REMOVED lines=17> */
[----:B------:R-:W-:-:S02]  /*38450*/  IMAD.X R29, R29, 0x1, R2, P1 ;  /* 0x000000011d1d7824 */ /* 0x000fc400008e0602 */
[----:B------:R-:W-:Y:S01]  /*38460*/  STL [R1+0x127c], R12 ;  /* 0x00127c0c01007387 */ /* 0x000fe20000100800 */
[-C--:B------:R-:W-:Y:S01]  /*38470*/  IADD3 R28, P1, R28, R18.reuse, RZ ;  /* 0x000000121c1c7210 */ /* 0x080fe20007f3e0ff */
[----:B------:R-:W-:Y:S01]  /*38480*/  STL [R1+0x12a0], R8 ;  /* 0x0012a00801007387 */ /* 0x000fe20000100800 */
[----:B------:R-:W-:Y:S02]  /*38490*/  STL [R1+0x1274], R0 ;  /* 0x0012740001007387 */ /* 0x000fe40000100800 */
[----:B------:R0:W-:Y:S02]  /*384a0*/  STL [R1+0x182c], R2 ;  /* 0x00182c0201007387 */ /* 0x0001e40000100800 */
[----:B------:R-:W-:Y:S01]  /*384b0*/  STL [R1+0x1298], R29 ;  /* 0x0012981d01007387 */ /* 0x000fe20000100800 */
[----:B0-----:R-:W2:Y:S01]  /*384c0*/  LDL.LU R2, [R1+0x1264] ;  /* 0x0012640001027983 */ /* 0x001ea20000300800 */
[----:B------:R0:W-:Y:S03]  /*384d0*/  STL [R1+0x126c], R28 ;  /* 0x00126c1c01007387 */ /* 0x0001e60000100800 */
[----:B0-----:R-:W3:Y:S01]  /*384e0*/  LDL.LU R28, [R1+0x1288] ;  /* 0x00128800011c7983 */ /* 0x001ee20000300800 */
[----:B------:R-:W-:Y:S02]  /*384f0*/  STL [R1+0x1290], R3 ;  /* 0x0012900301007387 */ /* 0x000fe40000100800 */
[----:B------:R-:W4:Y:S02]  /*38500*/  LDL.LU R4, [R1+0x1254] ;  /* 0x0012540001047983 */ /* 0x000f240000300800 */
[----:B----4-:R0:W-:Y:S04]  /*38510*/  STL [R1+0x1824], R4 ;  /* 0x0018240401007387 */ /* 0x0101e80000100800 */
[----:B0-----:R-:W4:Y:S01]  /*38520*/  LDL.LU R4, [R1+0x1280] ;  /* 0x0012800001047983 */ /* 0x001f220000300800 */
[----:B--2---:R-:W-:-:S03]  /*38530*/  IADD3 R2, P4, R2, R18, RZ ;  /* 0x0000001202027210 */ /* 0x004fc60007f9e0ff */
[----:B----4-:R0:W-:Y:S04]  /*38540*/  STL [R1+0x1828], R4 ;  /* 0x0018280401007387 */ /* 0x0101e80000100800 */
[----:B0-----:R-:W2:Y:S01]  /*38550*/  LDL.LU R4, [R1+0x125c] ;  /* 0x00125c0001047983 */ /* 0x001ea20000300800 */
[----:B------:R-:W4:Y:S02]  /*38560*/  LDL.LU R5, [R1+0x1278] ;  /* 0x0012780001057983 */ /* 0x000f240000300800 */
        /* <DEDUP_REMOVED lines=24> */
[----:B------:R0:W-:Y:S02]  /*386f0*/  STL [R1+0x1264], R2 ;  /* 0x0012640201007387 */ /* 0x0001e40000100800 */
[----:B0-----:R-:W3:Y:S02]  /*38700*/  LDL.LU R2, [R1+0x182c] ;  /* 0x00182c0001027983 */ /* 0x001ee40000300800 */
[----:B---3--:R-:W-:Y:S01]  /*38710*/  IMAD.X R28, R28, 0x1, R2, P3 ;  /* 0x000000011c1c7824 */ /* 0x008fe200018e0602 */
[----:B--2---:R-:W-:-:S04]  /*38720*/  IADD3 R4, P3, R4, R18, RZ ;  /* 0x0000001204047210 */ /* 0x004fc80007f7e0ff */
[----:B------:R0:W-:Y:S04]  /*38730*/  STL [R1+0x1288], R28 ;  /* 0x0012881c01007387 */ /* 0x0001e80000100800 */
[----:B0-----:R-:W2:Y:S01]  /*38740*/  LDL.LU R28, [R1+0x11ec] ;  /* 0x0011ec00011c7983 */ /* 0x001ea20000300800 */
[----:B------:R0:W-:Y:S03]  /*38750*/  STL [R1+0x125c], R4 ;  /* 0x00125c0401007387 */ /* 0x0001e60000100800 */
[----:B0-----:R-:W3:Y:S02]  /*38760*/  LDL.LU R4, [R1+0x1828] ;  /* 0x0018280001047983 */ /* 0x001ee40000300800 */
[----:B---3--:R-:W-:-:S05]  /*38770*/  IMAD.X R4, R4, 0x1, R2, P6 ;  /* 0x0000000104047824 */ /* 0x008fca00030e0602 */
[----:B------:R0:W-:Y:S04]  /*38780*/  STL [R1+0x1280], R4 ;  /* 0x0012800401007387 */ /* 0x0001e80000100800 */
[----:B0-----:R-:W3:Y:S01]  /*38790*/  LDL.LU R4, [R1+0x1824] ;  /* 0x0018240001047983 */ /* 0x001ee20000300800 */
        /* <DEDUP_REMOVED lines=21> */
[----:B---3--:R-:W-:-:S05]  /*388f0*/  IADD3 R4, P6, R4, R18, RZ ;  /* 0x0000001204047210 */ /* 0x008fca0007fde0ff */
        /* <DEDUP_REMOVED lines=24> */
[-C--:B------:R-:W-:Y:S01]  /*38a80*/  IADD3 R29, P6, R29, R18.reuse, RZ ;  /* 0x000000121d1d7210 */ /* 0x080fe20007fde0ff */
[----:B------:R-:W-:Y:S01]  /*38a90*/  STL [R1+0x1228], R12 ;  /* 0x0012280c01007387 */ /* 0x000fe20000100800 */
[----:B------:R-:W-:Y:S02]  /*38aa0*/  STL [R1+0x11fc], R8 ;  /* 0x0011fc0801007387 */ /* 0x000fe40000100800 */
[----:B------:R0:W-:Y:S02]  /*38ab0*/  STL [R1+0x1220], R0 ;  /* 0x0012200001007387 */ /* 0x0001e40000100800 */
[----:B0-----:R-:W3:Y:S01]  /*38ac0*/  LDL.LU R0, [R1+0x1210] ;  /* 0x0012100001007983 */ /* 0x001ee20000300800 */
[----:B------:R0:W-:Y:S02]  /*38ad0*/  STL [R1+0x1218], R3 ;  /* 0x0012180301007387 */ /* 0x0001e40000100800 */
[----:B------:R-:W-:Y:S01]  /*38ae0*/  STL [R1+0x11f4], R29 ;  /* 0x0011f41d01007387 */ /* 0x000fe20000100800 */
[----:B0-----:R-:W4:Y:S01]  /*38af0*/  LDL.LU R3, [R1+0x11e4] ;  /* 0x0011e40001037983 */ /* 0x001f220000300800 */
[----:B------:R-:W3:Y:S01]  /*38b00*/  LDL.LU R4, [R1+0x1200] ;  /* 0x0012000001047983 */ /* 0x000ee20000300800 */
[----:B--2---:R-:W-:-:S02]  /*38b10*/  IADD3 R28, P5, R28, R18, RZ ;  /* 0x000000121c1c7210 */ /* 0x004fc40007fbe0ff */
[----:B---3--:R0:W-:Y:S04]  /*38b20*/  STL [R1+0x181c], R4 ;  /* 0x00181c0401007387 */ /* 0x0081e80000100800 */
[----:B0-----:R-:W2:Y:S01]  /*38b30*/  LDL.LU R4, [R1+0x11dc] ;  /* 0x0011dc0001047983 */ /* 0x001ea20000300800 */
[----:B------:R-:W-:Y:S02]  /*38b40*/  STL [R1+0x11ec], R28 ;  /* 0x0011ec1c01007387 */ /* 0x000fe40000100800 */
[--C-:B------:R-:W-:Y:S01]  /*38b50*/  IMAD.X R0, R0, 0x1, R2.reuse, P2 ;  /* 0x0000000100007824 */ /* 0x100fe200010e0602 */
[----:B--2---:R0:W-:Y:S04]  /*38b60*/  STL [R1+0x1820], R4 ;  /* 0x0018200401007387 */ /* 0x0041e80000100800 */
[----:B0-----:R-:W2:Y:S01]  /*38b70*/  LDL.LU R4, [R1+0x1208] ;  /* 0x0012080001047983 */ /* 0x001ea20000300800 */
[----:B------:R-:W3:Y:S02]  /*38b80*/  LDL.LU R5, [R1+0x11d4] ;  /* 0x0011d40001057983 */ /* 0x000ee40000300800 */
[----:B------:R-:W3:Y:S02]  /*38b90*/  LDL.LU R25, [R1+0x11f8] ;  /* 0x0011f80001197983 */ /* 0x000ee40000300800 */
[----:B------:R-:W3:Y:S01]  /*38ba0*/  LDL.LU R24, [R1+0x11cc] ;  /* 0x0011cc0001187983 */ /* 0x000ee20000300800 */
[----:B------:R-:W3:Y:S01]  /*38bb0*/  LDL.LU R7, [R1+0x11f0] ;  /* 0x0011f00001077983 */ /* 0x000ee20000300800 */
        /* <DEDUP_REMOVED lines=17> */
[----:B------:R-:W3:Y:S01]  /*38cd0*/  LDL.LU R29, [R1+0x11a8] ;  /* 0x0011a800011d7983 */ /* 0x000ee20000300800 */
[----:B----4-:R-:W-:Y:S01]  /*38ce0*/  IADD3 R3, P2, R3, R18, RZ ;  /* 0x0000001203037210 */ /* 0x010fe20007f5e0ff */
[----:B------:R-:W4:Y:S01]  /*38cf0*/  LDL.LU R28, [R1+0x1758] ;  /* 0x00175800011c7983 */ /* 0x000f220000300800 */
[----:B------:R-:W3:Y:S02]  /*38d00*/  LDL.LU R8, [R1+0x11a0] ;  /* 0x0011a00001087983 */ /* 0x000ee40000300800 */
[----:B------:R0:W-:Y:S02]  /*38d10*/  STL [R1+0x1210], R0 ;  /* 0x0012100001007387 */ /* 0x0001e40000100800 */
[----:B0-----:R-:W3:Y:S01]  /*38d20*/  LDL.LU R0, [R1+0x1754] ;  /* 0x0017540001007983 */ /* 0x001ee20000300800 */
[----:B------:R0:W-:Y:S03]  /*38d30*/  STL [R1+0x11e4], R3 ;  /* 0x0011e40301007387 */ /* 0x0001e60000100800 */
[----:B0-----:R-:W3:Y:S01]  /*38d40*/  LDL.LU R3, [R1+0x1198] ;  /* 0x0011980001037983 */ /* 0x001ee20000300800 */
[----:B--2---:R-:W-:-:S05]  /*38d50*/  IMAD.X R4, R4, 0x1, R2, P1 ;  /* 0x0000000104047824 */ /* 0x004fca00008e0602 */
[----:B------:R0:W-:Y:S04]  /*38d60*/  STL [R1+0x1208], R4 ;  /* 0x0012080401007387 */ /* 0x0001e80000100800 */
[----:B0-----:R-:W2:Y:S02]  /*38d70*/  LDL.LU R4, [R1+0x1820] ;  /* 0x0018200001047983 */ /* 0x001ea40000300800 */
[----:B--2---:R-:W-:-:S05]  /*38d80*/  IADD3 R4, P1, R4, R18, RZ ;  /* 0x0000001204047210 */ /* 0x004fca0007f3e0ff */
[----:B------:R0:W-:Y:S04]  /*38d90*/  STL [R1+0x11dc], R4 ;  /* 0x0011dc0401007387 */ /* 0x0001e80000100800 */
[----:B0-----:R-:W2:Y:S01]  /*38da0*/  LDL.LU R4, [R1+0x181c] ;  /* 0x00181c0001047983 */ /* 0x001ea20000300800 */
[--C-:B---3--:R-:W-:Y:S01]  /*38db0*/  IMAD.X R25, R25, 0x1, R2.reuse, P3 ;  /* 0x0000000119197824 */ /* 0x108fe200018e0602 */
        /* <DEDUP_REMOVED lines=13> */
[--C-:B------:R-:W-:Y:S01]  /*38e90*/  IMAD.X R16, R16, 0x1, R2.reuse, P5 ;  /* 0x0000000110107824 */ /* 0x100fe200028e0602 */
[----:B------:R-:W-:Y:S01]  /*38ea0*/  IADD3 R13, P5, R13, UR8, RZ ;  /* 0x000000080d0d7c10 */ /* 0x000fe2000ffbe0ff */
[----:B------:R-:W-:-:S02]  /*38eb0*/  IMAD.X R9, R9, 0x1, R2, P2 ;  /* 0x0000000109097824 */ /* 0x000fc400010e0602 */
[--C-:B------:R-:W-:Y:S01]  /*38ec0*/  IMAD.X R29, R29, 0x1, R2.reuse, P1 ;  /* 0x000000011d1d7824 */ /* 0x100fe200008e0602 */
[----:B------:R-:W-:Y:S02]  /*38ed0*/  IADD3 R12, P2, R12, UR8, RZ ;  /* 0x000000080c0c7c10 */ /* 0x000fe4000ff5e0ff */
[----:B----4-:R-:W-:Y:S01]  /*38ee0*/  IADD3 R28, P1, R28, UR8, RZ ;  /* 0x000000081c1c7c10 */ /* 0x010fe2000ff3e0ff */
[--C-:B------:R-:W-:Y:S02]  /*38ef0*/  IMAD.X R3, R3, 0x1, R2.reuse, P3 ;  /* 0x0000000103037824 */ /* 0x100fe400018e0602 */
[----:B--2---:R-:W-:Y:S01]  /*38f00*/  IMAD.X R4, R4, 0x1, R2, P4 ;  /* 0x0000000104047824 */ /* 0x004fe200020e0602 */
[----:B------:R-:W-:-:S04]  /*38f10*/  IADD3 R5, P4, R5, R18, RZ ;  /* 0x0000001205057210 */ /* 0x000fc80007f9e0ff */
        /* <DEDUP_REMOVED lines=23> */
[----:B------:R0:W-:Y:S02]  /*39090*/  STL [R1+0x11a8], R29 ;  /* 0x0011a81d01007387 */ /* 0x0001e40000100800 */
[----:B------:R-:W-:Y:S02]  /*390a0*/  STL [R1+0x137c], R12 ;  /* 0x00137c0c01007387 */ /* 0x000fe40000100800 */
[----:B------:R-:W-:Y:S01]  /*390b0*/  IMAD.X R8, R8, 0x1, R2, P4 ;  /* 0x0000000108087824 */ /* 0x000fe200020e0602 */
[----:B------:R-:W-:Y:S01]  /*390c0*/  IADD3 R0, P4, R0, UR8, RZ ;  /* 0x0000000800007c10 */ /* 0x000fe2000ff9e0ff */
[----:B0-----:R-:W2:Y:S01]  /*390d0*/  LDL.LU R29, [R1+0x1750] ;  /* 0x00175000011d7983 */ /* 0x001ea20000300800 */
[----:B------:R0:W-:Y:S03]  /*390e0*/  STL [R1+0x1758], R28 ;  /* 0x0017581c01007387 */ /* 0x0001e60000100800 */
[----:B0-----:R-:W3:Y:S01]  /*390f0*/  LDL.LU R28, [R1+0x1178] ;  /* 0x00117800011c7983 */ /* 0x001ee20000300800 */
[----:B------:R-:W4:Y:S02]  /*39100*/  LDL.LU R4, [R1+0x174c] ;  /* 0x00174c0001047983 */ /* 0x000f240000300800 */
[----:B------:R0:W-:Y:S02]  /*39110*/  STL [R1+0x11a0], R8 ;  /* 0x0011a00801007387 */ /* 0x0001e40000100800 */
[----:B------:R-:W4:Y:S01]  /*39120*/  LDL.LU R5, [R1+0x175c] ;  /* 0x00175c0001057983 */ /* 0x000f220000300800 */
[----:B------:R1:W-:Y:S01]  /*39130*/  STL [R1+0x1754], R0 ;  /* 0x0017540001007387 */ /* 0x0003e20000100800 */
[----:B------:R-:W4:Y:S02]  /*39140*/  LDL.LU R25, [R1+0x1748] ;  /* 0x0017480001197983 */ /* 0x000f240000300800 */
[----:B------:R0:W-:Y:S02]  /*39150*/  STL [R1+0x1198], R3 ;  /* 0x0011980301007387 */ /* 0x0001e40000100800 */
        /* <DEDUP_REMOVED lines=20> */
[----:B0-----:R-:W4:Y:S01]  /*392a0*/  LDL.LU R8, [R1+0x1720] ;  /* 0x0017200001087983 */ /* 0x001f220000300800 */
[----:B-1----:R-:W4:Y:S01]  /*392b0*/  LDL.LU R0, [R1+0x16f4] ;  /* 0x0016f40001007983 */ /* 0x002f220000300800 */
[----:B------:R-:W4:Y:S01]  /*392c0*/  LDL.LU R3, [R1+0x1718] ;  /* 0x0017180001037983 */ /* 0x000f220000300800 */
[----:B--2---:R-:W-:-:S05]  /*392d0*/  IADD3 R29, P3, R29, UR8, RZ ;  /* 0x000000081d1d7c10 */ /* 0x004fca000ff7e0ff */
[----:B------:R0:W-:Y:S01]  /*392e0*/  STL [R1+0x1750], R29 ;  /* 0x0017501d01007387 */ /* 0x0001e20000100800 */
[----:B---3--:R-:W-:Y:S01]  /*392f0*/  IMAD.X R28, R28, 0x1, R2, P6 ;  /* 0x000000011c1c7824 */ /* 0x008fe200030e0602 */
[----:B----4-:R-:W-:Y:S02]  /*39300*/  IADD3 R4, P6, R4, UR8, RZ ;  /* 0x0000000804047c10 */ /* 0x010fe4000ffde0ff */
[----:B0-----:R-:W2:Y:S02]  /*39310*/  LDL.LU R29, [R1+0x16ec] ;  /* 0x0016ec00011d7983 */ /* 0x001ea40000300800 */
[----:B------:R0:W-:Y:S01]  /*39320*/  STL [R1+0x1178], R28 ;  /* 0x0011781c01007387 */ /* 0x0001e20000100800 */
[----:B------:R-:W-:Y:S01]  /*39330*/  IADD3.X R5, R5, UR5, RZ, P5, !PT ;  /* 0x0000000505057c10 */ /* 0x000fe2000affe4ff */
[----:B------:R-:W-:Y:S01]  /*39340*/  IADD3 R25, P5, R25, UR8, RZ ;  /* 0x0000000819197c10 */ /* 0x000fe2000ffbe0ff */
[----:B------:R-:W-:Y:S01]  /*39350*/  IADD3.X R24, R24, UR5, RZ, P2, !PT ;  /* 0x0000000518187c10 */ /* 0x000fe200097fe4ff */
[----:B------:R-:W-:Y:S01]  /*39360*/  IADD3 R7, P2, R7, UR8, RZ ;  /* 0x0000000807077c10 */ /* 0x000fe2000ff5e0ff */
[----:B------:R-:W-:Y:S01]  /*39370*/  IADD3.X R6, R6, UR5, RZ, P1, !PT ;  /* 0x0000000506067c10 */ /* 0x000fe20008ffe4ff */
[----:B0-----:R-:W3:Y:S01]  /*39380*/  LDL.LU R28, [R1+0x1710] ;  /* 0x00171000011c7983 */ /* 0x001ee20000300800 */
[----:B------:R-:W-:Y:S02]  /*39390*/  STL [R1+0x1810], R2 ;  /* 0x0018100201007387 */ /* 0x000fe40000100800 */
[----:B------:R-:W-:Y:S02]  /*393a0*/  STL [R1+0x174c], R4 ;  /* 0x00174c0401007387 */ /* 0x000fe40000100800 */
[----:B------:R-:W-:Y:S01]  /*393b0*/  STL [R1+0x175c], R5 ;  /* 0x00175c0501007387 */ /* 0x000fe20000100800 */
[----:B------:R-:W-:Y:S01]  /*393c0*/  IADD3 R26, P1, R26, UR8, RZ ;  /* 0x000000081a1a7c10 */ /* 0x000fe2000ff3e0ff */
[----:B------:R-:W-:Y:S01]  /*393d0*/  STL [R1+0x1748], R25 ;  /* 0x0017481901007387 */ /* 0x000fe20000100800 */
[----:B------:R-:W-:Y:S01]  /*393e0*/  IADD3.X R27, R27, UR5, RZ, P4, !PT ;  /* 0x000000051b1b7c10 */ /* 0x000fe2000a7fe4ff */
        /* <DEDUP_REMOVED lines=29> */
[----:B------:R-:W-:-:S02]  /*395c0*/  IADD3 R12, P3, R12, UR8, RZ ;  /* 0x000000080c0c7c10 */ /* 0x000fc4000ff7e0ff */
[----:B------:R-:W-:Y:S01]  /*395d0*/  IADD3.X R8, R8, UR5, RZ, P6, !PT ;  /* 0x0000000508087c10 */ /* 0x000fe2000b7fe4ff */
[----:B------:R-:W-:Y:S01]  /*395e0*/  STL [R1+0x170c], R17 ;  /* 0x00170c1101007387 */ /* 0x000fe20000100800 */
[----:B------:R-:W-:Y:S01]  /*395f0*/  IADD3 R0, P6, R0, UR8, RZ ;  /* 0x0000000800007c10 */ /* 0x000fe2000ffde0ff */
[----:B------:R-:W-:Y:S02]  /*39600*/  STL [R1+0x1730], R16 ;  /* 0x0017301001007387 */ /* 0x000fe40000100800 */
[----:B------:R-:W-:Y:S01]  /*39610*/  STL [R1+0x1704], R13 ;  /* 0x0017040d01007387 */ /* 0x000fe20000100800 */
[----:B------:R-:W-:Y:S01]  /*39620*/  STL [R1+0x1728], R9 ;  /* 0x0017280901007387 */ /* 0x000fe20000100800 */
[----:B------:R-:W-:Y:S01]  /*39630*/  IADD3.X R3, R3, UR5, RZ, P5, !PT ;  /* 0x0000000503037c10 */ /* 0x000fe2000affe4ff */
[----:B------:R-:W-:Y:S02]  /*39640*/  STL [R1+0x16fc], R12 ;  /* 0x0016fc0c01007387 */ /* 0x000fe40000100800 */
[----:B------:R0:W-:Y:S01]  /*39650*/  STL [R1+0x16f4], R0 ;  /* 0x0016f40001007387 */ /* 0x0001e20000100800 */
[----:B------:R-:W-:Y:S04]  /*39660*/  STL [R1+0x1720], R8 ;  /* 0x0017200801007387 */ /* 0x000fe80000100800 */
[----:B0-----:R-:W4:Y:S01]  /*39670*/  LDL.LU R0, [R1+0x16e4] ;  /* 0x0016e40001007983 */ /* 0x001f220000300800 */
[----:B------:R0:W-:Y:S03]  /*39680*/  STL [R1+0x1718], R3 ;  /* 0x0017180301007387 */ /* 0x0001e60000100800 */
[----:B0-----:R-:W4:Y:S01]  /*39690*/  LDL.LU R3, [R1+0x1708] ;  /* 0x0017080001037983 */ /* 0x001f220000300800 */
[----:B------:R-:W4:Y:S02]  /*396a0*/  LDL.LU R2, [R1+0x16dc] ;  /* 0x0016dc0001027983 */ /* 0x000f240000300800 */
[----:B------:R-:W4:Y:S01]  /*396b0*/  LDL.LU R4, [R1+0x1700] ;  /* 0x0017000001047983 */ /* 0x000f220000300800 */
[----:B--2---:R-:W-:-:S05]  /*396c0*/  IADD3 R29, P5, R29, UR8, RZ ;  /* 0x000000081d1d7c10 */ /* 0x004fca000ffbe0ff */
[----:B------:R0:W-:Y:S01]  /*396d0*/  STL [R1+0x16ec], R29 ;  /* 0x0016ec1d01007387 */ /* 0x0001e20000100800 */
[----:B------:R-:W2:Y:S01]  /*396e0*/  LDL.LU R5, [R1+0x16d4] ;  /* 0x0016d40001057983 */ /* 0x000ea20000300800 */
[----:B---3--:R-:W-:-:S05]  /*396f0*/  IADD3.X R28, R28, UR5, RZ, P2, !PT ;  /* 0x000000051c1c7c10 */ /* 0x008fca00097fe4ff */
[----:B------:R1:W-:Y:S01]  /*39700*/  STL [R1+0x1710], R28 ;  /* 0x0017101c01007387 */ /* 0x0003e20000100800 */
        /* <DEDUP_REMOVED lines=22> */
[----:B0-----:R-:W3:Y:S01]  /*39870*/  LDL.LU R29, [R1+0x16a0] ;  /* 0x0016a000011d7983 */ /* 0x001ee20000300800 */
[----:B-1----:R-:W3:Y:S01]  /*39880*/  LDL.LU R28, [R1+0x1674] ;  /* 0x00167400011c7983 */ /* 0x002ee20000300800 */
[----:B----4-:R-:W-:-:S05]  /*39890*/  IADD3 R0, P2, R0, UR8, RZ ;  /* 0x0000000800007c10 */ /* 0x010fca000ff5e0ff */
[----:B------:R0:W-:Y:S01]  /*398a0*/  STL [R1+0x16e4], R0 ;  /* 0x0016e40001007387 */ /* 0x0001e20000100800 */
[----:B------:R-:W-:-:S03]  /*398b0*/  IADD3.X R3, R3, UR5, RZ, P1, !PT ;  /* 0x0000000503037c10 */ /* 0x000fc60008ffe4ff */
[----:B0-----:R-:W4:Y:S02]  /*398c0*/  LDL.LU R0, [R1+0x1698] ;  /* 0x0016980001007983 */ /* 0x001f240000300800 */
[----:B------:R0:W-:Y:S02]  /*398d0*/  STL [R1+0x1708], R3 ;  /* 0x0017080301007387 */ /* 0x0001e40000100800 */
[----:B0-----:R-:W4:Y:S01]  /*398e0*/  LDL.LU R3, [R1+0x166c] ;  /* 0x00166c0001037983 */ /* 0x001f220000300800 */
[----:B------:R-:W-:Y:S02]  /*398f0*/  IADD3 R2, P1, R2, UR8, RZ ;  /* 0x0000000802027c10 */ /* 0x000fe4000ff3e0ff */
[----:B------:R-:W-:-:S03]  /*39900*/  IADD3.X R4, R4, UR5, RZ, P4, !PT ;  /* 0x0000000504047c10 */ /* 0x000fc6000a7fe4ff */
[----:B------:R-:W-:Y:S02]  /*39910*/  STL [R1+0x16dc], R2 ;  /* 0x0016dc0201007387 */ /* 0x000fe40000100800 */
[----:B------:R-:W-:Y:S01]  /*39920*/  STL [R1+0x1700], R4 ;  /* 0x0017000401007387 */ /* 0x000fe20000100800 */
[----:B--2---:R-:W-:-:S05]  /*39930*/  IADD3 R5, P4, R5, UR8, RZ ;  /* 0x0000000805057c10 */ /* 0x004fca000ff9e0ff */
[----:B------:R-:W-:Y:S01]  /*39940*/  STL [R1+0x16d4], R5 ;  /* 0x0016d40501007387 */ /* 0x000fe20000100800 */
[----:B---3--:R-:W-:Y:S01]  /*39950*/  IADD3.X R25, R25, UR5, RZ, P3, !PT ;  /* 0x0000000519197c10 */ /* 0x008fe20009ffe4ff */
[----:B------:R-:W-:Y:S01]  /*39960*/  IADD3 R24, P3, R24, UR8, RZ ;  /* 0x0000000818187c10 */ /* 0x000fe2000ff7e0ff */
[----:B------:R-:W-:Y:S01]  /*39970*/  IADD3.X R7, R7, UR5, RZ, P6, !PT ;  /* 0x0000000507077c10 */ /* 0x000fe2000b7fe4ff */
[----:B------:R-:W-:Y:S01]  /*39980*/  IADD3 R6, P6, R6, UR8, RZ ;  /* 0x0000000806067c10 */ /* 0x000fe2000ffde0ff */
        /* <DEDUP_REMOVED lines=34> */
[----:B------:R-:W-:Y:S01]  /*39bb0*/  IADD3.X R29, R29, UR5, RZ, P4, !PT ;  /* 0x000000051d1d7c10 */ /* 0x000fe2000a7fe4ff */
[----:B------:R-:W-:Y:S01]  /*39bc0*/  STL [R1+0x168c], R16 ;  /* 0x00168c1001007387 */ /* 0x000fe20000100800 */
[----:B------:R-:W-:Y:S01]  /*39bd0*/  IADD3 R8, P1, R8, UR8, RZ ;  /* 0x0000000808087c10 */ /* 0x000fe2000ff3e0ff */
[----:B------:R-:W-:Y:S01]  /*39be0*/  STL [R1+0x16b0], R13 ;  /* 0x0016b00d01007387 */ /* 0x000fe20000100800 */
[----:B------:R-:W-:Y:S01]  /*39bf0*/  STL [R1+0x1684], R9 ;  /* 0x0016840901007387 */ /* 0x000fe20000100800 */
[----:B------:R-:W-:Y:S01]  /*39c00*/  IADD3 R28, P4, R28, UR8, RZ ;  /* 0x000000081c1c7c10 */ /* 0x000fe2000ff9e0ff */
[----:B------:R-:W-:Y:S01]  /*39c10*/  STL [R1+0x16a8], R12 ;  /* 0x0016a80c01007387 */ /* 0x000fe20000100800 */
[----:B------:R0:W-:Y:S01]  /*39c20*/  STL [R1+0x16a0], R29 ;  /* 0x0016a01d01007387 */ /* 0x0001e20000100800 */
[----:B------:R-:W-:Y:S03]  /*39c30*/  STL [R1+0x167c], R8 ;  /* 0x00167c0801007387 */ /* 0x000fe60000100800 */
[----:B0-----:R-:W2:Y:S01]  /*39c40*/  LDL.LU R29, [R1+0x1690] ;  /* 0x00169000011d7983 */ /* 0x001ea20000300800 */
[----:B------:R0:W-:Y:S01]  /*39c50*/  STL [R1+0x1674], R28 ;  /* 0x0016741c01007387 */ /* 0x0001e20000100800 */
[----:B----4-:R-:W-:-:S02]  /*39c60*/  IADD3.X R0, R0, UR5, RZ, P3, !PT ;  /* 0x0000000500007c10 */ /* 0x010fc40009ffe4ff */
[----:B0-----:R-:W3:Y:S01]  /*39c70*/  LDL.LU R28, [R1+0x1664] ;  /* 0x00166400011c7983 */ /* 0x001ee20000300800 */
[----:B------:R-:W4:Y:S02]  /*39c80*/  LDL.LU R2, [R1+0x1688] ;  /* 0x0016880001027983 */ /* 0x000f240000300800 */
[----:B------:R-:W4:Y:S02]  /*39c90*/  LDL.LU R4, [R1+0x165c] ;  /* 0x00165c0001047983 */ /* 0x000f240000300800 */
[----:B------:R0:W-:Y:S01]  /*39ca0*/  STL [R1+0x1698], R0 ;  /* 0x0016980001007387 */ /* 0x0001e20000100800 */
[----:B------:R-:W4:Y:S01]  /*39cb0*/  LDL.LU R5, [R1+0x1680] ;  /* 0x0016800001057983 */ /* 0x000f220000300800 */
[----:B------:R-:W-:-:S05]  /*39cc0*/  IADD3 R3, P3, R3, UR8, RZ ;  /* 0x0000000803037c10 */ /* 0x000fca000ff7e0ff */
[----:B------:R1:W-:Y:S01]  /*39cd0*/  STL [R1+0x166c], R3 ;  /* 0x00166c0301007387 */ /* 0x0003e20000100800 */
        /* <DEDUP_REMOVED lines=24> */
[----:B--2---:R-:W-:-:S05]  /*39e60*/  IADD3.X R29, R29, UR5, RZ, P6, !PT ;  /* 0x000000051d1d7c10 */ /* 0x004fca000b7fe4ff */
[----:B------:R0:W-:Y:S01]  /*39e70*/  STL [R1+0x1690], R29 ;  /* 0x0016901d01007387 */ /* 0x0001e20000100800 */
[----:B---3--:R-:W-:Y:S02]  /*39e80*/  IADD3 R28, P6, R28, UR8, RZ ;  /* 0x000000081c1c7c10 */ /* 0x008fe4000ffde0ff */
[----:B----4-:R-:W-:Y:S01]  /*39e90*/  IADD3.X R2, R2, UR5, RZ, P5, !PT ;  /* 0x0000000502027c10 */ /* 0x010fe2000affe4ff */
[----:B------:R-:W-:Y:S01]  /*39ea0*/  IADD3 R4, P5, R4, UR8, RZ ;  /* 0x0000000804047c10 */ /* 0x000fe2000ffbe0ff */
[----:B0-----:R-:W2:Y:S01]  /*39eb0*/  LDL.LU R29, [R1+0x15f4] ;  /* 0x0015f400011d7983 */ /* 0x001ea20000300800 */
[----:B------:R0:W-:Y:S01]  /*39ec0*/  STL [R1+0x1664], R28 ;  /* 0x0016641c01007387 */ /* 0x0001e20000100800 */
[----:B------:R-:W-:Y:S02]  /*39ed0*/  IADD3.X R5, R5, UR5, RZ, P2, !PT ;  /* 0x0000000505057c10 */ /* 0x000fe400097fe4ff */
[----:B0-----:R-:W3:Y:S01]  /*39ee0*/  LDL.LU R28, [R1+0x1618] ;  /* 0x00161800011c7983 */ /* 0x001ee20000300800 */
[----:B------:R-:W-:-:S02]  /*39ef0*/  IADD3 R25, P2, R25, UR8, RZ ;  /* 0x0000000819197c10 */ /* 0x000fc4000ff5e0ff */
        /* <DEDUP_REMOVED lines=143> */
[----:B------:R0:W-:Y:S03]  /*3a7f0*/  STL [R1+0x157c], R28 ;  /* 0x00157c1c01007387 */ /* 0x0001e60000100800 */
[----:B0-----:R-:W3:Y:S01]  /*3a800*/  LDL.LU R28, [R1+0x156c] ;  /* 0x00156c00011c7983 */ /* 0x001ee20000300800 */
[----:B------:R-:W3:Y:S01]  /*3a810*/  LDL.LU R2, [R1+0x1590] ;  /* 0x0015900001027983 */ /* 0x000ee20000300800 */
[----:B----4-:R-:W-:Y:S01]  /*3a820*/  IADD3.X R0, R0, UR5, RZ, P6, !PT ;  /* 0x0000000500007c10 */ /* 0x010fe2000b7fe4ff */
[----:B------:R-:W4:Y:S04]  /*3a830*/  LDL.LU R4, [R1+0x1564] ;  /* 0x0015640001047983 */ /* 0x000f280000300800 */
        /* <DEDUP_REMOVED lines=31> */
[----:B------:R-:W-:Y:S02]  /*3aa30*/  IADD3.X R2, R2, UR5, RZ, P2, !PT ;  /* 0x0000000502027c10 */ /* 0x000fe400097fe4ff */
[----:B----4-:R-:W-:Y:S01]  /*3aa40*/  IADD3 R4, P2, R4, UR8, RZ ;  /* 0x0000000804047c10 */ /* 0x010fe2000ff5e0ff */
[----:B0-----:R-:W2:Y:S01]  /*3aa50*/  LDL.LU R29, [R1+0x14fc] ;  /* 0x0014fc00011d7983 */ /* 0x001ea20000300800 */
[----:B------:R0:W-:Y:S01]  /*3aa60*/  STL [R1+0x156c], R28 ;  /* 0x00156c1c01007387 */ /* 0x0001e20000100800 */
[----:B------:R-:W-:Y:S02]  /*3aa70*/  IADD3.X R5, R5, UR5, RZ, P1, !PT ;  /* 0x0000000505057c10 */ /* 0x000fe40008ffe4ff */
[----:B0-----:R-:W3:Y:S01]  /*3aa80*/  LDL.LU R28, [R1+0x1520] ;  /* 0x00152000011c7983 */ /* 0x001ee20000300800 */
[----:B------:R-:W-:Y:S01]  /*3aa90*/  STL [R1+0x1590], R2 ;  /* 0x0015900201007387 */ /* 0x000fe20000100800 */
[----:B------:R-:W-:-:S02]  /*3aaa0*/  IADD3 R25, P1, R25, UR8, RZ ;  /* 0x0000000819197c10 */ /* 0x000fc4000ff3e0ff */
[----:B------:R-:W-:Y:S01]  /*3aab0*/  IADD3.X R24, R24, UR5, RZ, P4, !PT ;  /* 0x0000000518187c10 */ /* 0x000fe2000a7fe4ff */
        /* <DEDUP_REMOVED lines=143> */
[----:B----4-:R-:W-:-:S02]  /*3b3b0*/  IADD3.X R0, R0, UR5, RZ, P5, !PT ;  /* 0x0000000500007c10 */ /* 0x010fc4000affe4ff */
[----:B------:R-:W-:-:S05]  /*3b3c0*/  IADD3 R3, P5, R3, UR8, RZ ;  /* 0x0000000803037c10 */ /* 0x000fca000ffbe0ff */
[----:B------:R0:W-:Y:S04]  /*3b3d0*/  STL [R1+0x147c], R3 ;  /* 0x00147c0301007387 */ /* 0x0001e80000100800 */
[----:B0-----:R-:W4:Y:S01]  /*3b3e0*/  LDL.LU R3, [R1+0x1498] ;  /* 0x0014980001037983 */ /* 0x001f220000300800 */
[----:B------:R0:W-:Y:S02]  /*3b3f0*/  STL [R1+0x14a8], R0 ;  /* 0x0014a80001007387 */ /* 0x0001e40000100800 */
        /* <DEDUP_REMOVED lines=26> */
[----:B--2---:R-:W-:-:S05]  /*3b5a0*/  IADD3.X R29, R29, UR5, RZ, P2, !PT ;  /* 0x000000051d1d7c10 */ /* 0x004fca00097fe4ff */
[----:B------:R0:W-:Y:S01]  /*3b5b0*/  STL [R1+0x14a0], R29 ;  /* 0x0014a01d01007387 */ /* 0x0001e20000100800 */
[----:B---3--:R-:W-:-:S03]  /*3b5c0*/  IADD3 R28, P2, R28, UR8, RZ ;  /* 0x000000081c1c7c10 */ /* 0x008fc6000ff5e0ff */
[----:B0-----:R-:W2:Y:S02]  /*3b5d0*/  LDL.LU R29, [R1+0x1428] ;  /* 0x00142800011d7983 */ /* 0x001ea40000300800 */
[----:B------:R0:W-:Y:S02]  /*3b5e0*/  STL [R1+0x1474], R28 ;  /* 0x0014741c01007387 */ /* 0x0001e40000100800 */
[----:B0-----:R-:W3:Y:S01]  /*3b5f0*/  LDL.LU R28, [R1+0x13fc] ;  /* 0x0013fc00011c7983 */ /* 0x001ee20000300800 */
[----:B----4-:R-:W-:-:S05]  /*3b600*/  IADD3.X R3, R3, UR5, RZ, P1, !PT ;  /* 0x0000000503037c10 */ /* 0x010fca0008ffe4ff */
[----:B------:R0:W-:Y:S04]  /*3b610*/  STL [R1+0x1498], R3 ;  /* 0x0014980301007387 */ /* 0x0001e80000100800 */
[----:B0-----:R-:W4:Y:S01]  /*3b620*/  LDL.LU R3, [R1+0x1818] ;  /* 0x0018180001037983 */ /* 0x001f220000300800 */
[----:B------:R-:W-:Y:S02]  /*3b630*/  IADD3 R2, P1, R2, UR8, RZ ;  /* 0x0000000802027c10 */ /* 0x000fe4000ff3e0ff */
[----:B------:R-:W-:Y:S01]  /*3b640*/  IADD3.X R4, R4, UR5, RZ, P4, !PT ;  /* 0x0000000504047c10 */ /* 0x000fe2000a7fe4ff */
[----:B------:R-:W-:Y:S01]  /*3b650*/  IADD3 R5, P4, R5, UR8, RZ ;  /* 0x0000000805057c10 */ /* 0x000fe2000ff9e0ff */
        /* <DEDUP_REMOVED lines=39> */
[----:B------:R-:W-:-:S02]  /*3b8d0*/  IADD3.X R12, R12, UR5, RZ, P1, !PT ;  /* 0x000000050c0c7c10 */ /* 0x000fc40008ffe4ff */
[----:B------:R-:W-:Y:S01]  /*3b8e0*/  IADD3.X R0, R0, UR5, RZ, P4, !PT ;  /* 0x0000000500007c10 */ /* 0x000fe2000a7fe4ff */
[----:B------:R-:W-:Y:S01]  /*3b8f0*/  STL [R1+0x1448], R17 ;  /* 0x0014481101007387 */ /* 0x000fe20000100800 */
[----:B------:R-:W-:Y:S01]  /*3b900*/  STL [R1+0x141c], R16 ;  /* 0x00141c1001007387 */ /* 0x000fe20000100800 */
[----:B------:R-:W-:Y:S01]  /*3b910*/  IADD3 R8, P1, R8, UR8, RZ ;  /* 0x0000000808087c10 */ /* 0x000fe2000ff3e0ff */
[----:B------:R-:W-:Y:S02]  /*3b920*/  STL [R1+0x1440], R13 ;  /* 0x0014400d01007387 */ /* 0x000fe40000100800 */
[----:B------:R-:W-:Y:S01]  /*3b930*/  STL [R1+0x1414], R9 ;  /* 0x0014140901007387 */ /* 0x000fe20000100800 */
[----:B------:R-:W-:Y:S01]  /*3b940*/  STL [R1+0x1438], R12 ;  /* 0x0014380c01007387 */ /* 0x000fe20000100800 */
[----:B--2---:R-:W-:Y:S02]  /*3b950*/  IADD3.X R29, R29, UR5, RZ, P3, !PT ;  /* 0x000000051d1d7c10 */ /* 0x004fe40009ffe4ff */
[----:B---3--:R-:W-:-:S02]  /*3b960*/  IADD3 R28, P3, R28, UR8, RZ ;  /* 0x000000081c1c7c10 */ /* 0x008fc4000ff7e0ff */
[----:B----4-:R-:W-:-:S05]  /*3b970*/  IADD3 R3, P4, R3, UR8, RZ ;  /* 0x0000000803037c10 */ /* 0x010fca000ff9e0ff */
[----:B------:R0:W-:Y:S01]  /*3b980*/  STL [R1+0x1404], R3 ;  /* 0x0014040301007387 */ /* 0x0001e20000100800 */
[----:B------:R1:W-:Y:S03]  /*3b990*/  STL [R1+0x140c], R8 ;  /* 0x00140c0801007387 */ /* 0x0003e60000100800 */
[----:B0-----:R-:W2:Y:S01]  /*3b9a0*/  LDL.LU R3, [R1+0x1814] ;  /* 0x0018140001037983 */ /* 0x001ea20000300800 */
[----:B------:R0:W-:Y:S02]  /*3b9b0*/  STL [R1+0x1430], R0 ;  /* 0x0014300001007387 */ /* 0x0001e40000100800 */
[----:B------:R-:W3:Y:S02]  /*3b9c0*/  LDL.LU R27, [R1+0x13f4] ;  /* 0x0013f400011b7983 */ /* 0x000ee40000300800 */
[----:B------:R-:W4:Y:S01]  /*3b9d0*/  LDL.LU R2, [R1+0x1418] ;  /* 0x0014180001027983 */ /* 0x000f220000300800 */
[----:B------:R-:W4:Y:S01]  /*3b9e0*/  LDL.LU R4, [R1+0x13ec] ;  /* 0x0013ec0001047983 */ /* 0x000f220000300800 */
[----:B------:R0:W-:Y:S02]  /*3b9f0*/  STL [R1+0x1428], R29 ;  /* 0x0014281d01007387 */ /* 0x0001e40000100800 */
[----:B------:R-:W4:Y:S02]  /*3ba00*/  LDL.LU R5, [R1+0x1410] ;  /* 0x0014100001057983 */ /* 0x000f240000300800 */
[----:B------:R0:W-:Y:S01]  /*3ba10*/  STL [R1+0x13fc], R28 ;  /* 0x0013fc1c01007387 */ /* 0x0001e20000100800 */
        /* <DEDUP_REMOVED lines=18> */
[----:B-1----:R-:W4:Y:S02]  /*3bb40*/  LDL.LU R8, [R1+0x139c] ;  /* 0x00139c0001087983 */ /* 0x002f240000300800 */
[----:B------:R-:W4:Y:S01]  /*3bb50*/  LDL.LU R12, [R1+0x13c0] ;  /* 0x0013c000010c7983 */ /* 0x000f220000300800 */
[----:B0-----:R-:W4:Y:S01]  /*3bb60*/  LDL.LU R0, [R1+0x1394] ;  /* 0x0013940001007983 */ /* 0x001f220000300800 */
[----:B------:R-:W4:Y:S02]  /*3bb70*/  LDL.LU R29, [R1+0x13b8] ;  /* 0x0013b800011d7983 */ /* 0x000f240000300800 */
[----:B------:R-:W4:Y:S01]  /*3bb80*/  LDL.LU R28, [R1+0x138c] ;  /* 0x00138c00011c7983 */ /* 0x000f220000300800 */
[----:B--2---:R-:W-:-:S02]  /*3bb90*/  IADD3.X R3, R3, UR5, RZ, P6, !PT ;  /* 0x0000000503037c10 */ /* 0x004fc4000b7fe4ff */
[----:B---3--:R-:W-:Y:S02]  /*3bba0*/  IADD3 R27, P6, R27, UR8, RZ ;  /* 0x000000081b1b7c10 */ /* 0x008fe4000ffde0ff */
[----:B----4-:R-:W-:Y:S01]  /*3bbb0*/  IADD3.X R2, R2, UR5, RZ, P5, !PT ;  /* 0x0000000502027c10 */ /* 0x010fe2000affe4ff */
[----:B------:R0:W-:Y:S01]  /*3bbc0*/  STL [R1+0x1420], R3 ;  /* 0x0014200301007387 */ /* 0x0001e20000100800 */
[----:B------:R-:W-:Y:S02]  /*3bbd0*/  IADD3 R4, P5, R4, UR8, RZ ;  /* 0x0000000804047c10 */ /* 0x000fe4000ffbe0ff */
[----:B------:R-:W-:Y:S01]  /*3bbe0*/  IADD3.X R5, R5, UR5, RZ, P2, !PT ;  /* 0x0000000505057c10 */ /* 0x000fe200097fe4ff */
[----:B------:R-:W-:Y:S01]  /*3bbf0*/  IADD3 R6, P2, R6, UR8, RZ ;  /* 0x0000000806067c10 */ /* 0x000fe2000ff5e0ff */
[----:B0-----:R-:W2:Y:S01]  /*3bc00*/  LDL.LU R3, [R1+0x1384] ;  /* 0x0013840001037983 */ /* 0x001ea20000300800 */
[----:B------:R-:W3:Y:S02]  /*3bc10*/  LDL.LU R26, [R1+0x13a0] ;  /* 0x0013a000011a7983 */ /* 0x000ee40000300800 */
[----:B------:R0:W-:Y:S01]  /*3bc20*/  STL [R1+0x13f4], R27 ;  /* 0x0013f41b01007387 */ /* 0x0001e20000100800 */
[----:B------:R-:W-:Y:S01]  /*3bc30*/  IADD3.X R7, R7, UR5, RZ, P1, !PT ;  /* 0x0000000507077c10 */ /* 0x000fe20008ffe4ff */
[----:B------:R-:W-:Y:S01]  /*3bc40*/  IADD3 R24, P1, R24, UR8, RZ ;  /* 0x0000000818187c10 */ /* 0x000fe2000ff3e0ff */
[----:B0-----:R-:W4:Y:S01]  /*3bc50*/  LDL.LU R27, [R1+0x1398] ;  /* 0x00139800011b7983 */ /* 0x001f220000300800 */
[----:B------:R0:W-:Y:S01]  /*3bc60*/  STL [R1+0x1418], R2 ;  /* 0x0014180201007387 */ /* 0x0001e20000100800 */
[----:B------:R-:W-:Y:S01]  /*3bc70*/  IADD3.X R25, R25, UR5, RZ, P4, !PT ;  /* 0x0000000519197c10 */ /* 0x000fe2000a7fe4ff */
[----:B------:R-:W-:Y:S01]  /*3bc80*/  IADD3 R10, P4, R10, UR8, RZ ;  /* 0x000000080a0a7c10 */ /* 0x000fe2000ff9e0ff */
[----:B0-----:R0:W5:Y:S01]  /*3bc90*/  LDL.LU R2, [R1+0x1810] ;  /* 0x0018100001027983 */ /* 0x0011620000300800 */
[----:B------:R1:W-:Y:S01]  /*3bca0*/  STL [R1+0x13ec], R4 ;  /* 0x0013ec0401007387 */ /* 0x0003e20000100800 */
[----:B------:R-:W-:-:S02]  /*3bcb0*/  IADD3.X R11, R11, UR5, RZ, P3, !PT ;  /* 0x000000050b0b7c10 */ /* 0x000fc40009ffe4ff */
[----:B-1----:R-:W2:Y:S01]  /*3bcc0*/  LDL.LU R4, [R1+0x180c] ;  /* 0x00180c0001047983 */ /* 0x002ea20000300800 */
[----:B------:R1:W-:Y:S01]  /*3bcd0*/  STL [R1+0x1410], R5 ;  /* 0x0014100501007387 */ /* 0x0003e20000100800 */
[----:B------:R-:W-:Y:S02]  /*3bce0*/  IADD3 R14, P3, R14, UR8, RZ ;  /* 0x000000080e0e7c10 */ /* 0x000fe4000ff7e0ff */
[----:B-1----:R-:W2:Y:S01]  /*3bcf0*/  LDL.LU R5, [R1+0x1808] ;  /* 0x0018080001057983 */ /* 0x002ea20000300800 */
[----:B------:R1:W-:Y:S01]  /*3bd00*/  STL [R1+0x13e4], R6 ;  /* 0x0013e40601007387 */ /* 0x0003e20000100800 */
[----:B------:R-:W-:Y:S02]  /*3bd10*/  IADD3.X R15, R15, UR5, RZ, P6, !PT ;  /* 0x000000050f0f7c10 */ /* 0x000fe4000b7fe4ff */
[----:B-1----:R0:W5:Y:S01]  /*3bd20*/  LDL.LU R6, [R1+0x1804] ;  /* 0x0018040001067983 */ /* 0x0021620000300800 */
[----:B------:R1:W-:Y:S01]  /*3bd30*/  STL [R1+0x1408], R7 ;  /* 0x0014080701007387 */ /* 0x0003e20000100800 */
[----:B------:R-:W-:-:S02]  /*3bd40*/  IADD3 R18, P6, R18, UR8, RZ ;  /* 0x0000000812127c10 */ /* 0x000fc4000ffde0ff */
[----:B-1----:R0:W5:Y:S01]  /*3bd50*/  LDL.LU R7, [R1+0x1800] ;  /* 0x0018000001077983 */ /* 0x0021620000300800 */
[----:B------:R1:W-:Y:S01]  /*3bd60*/  STL [R1+0x13dc], R24 ;  /* 0x0013dc1801007387 */ /* 0x0003e20000100800 */
[----:B------:R-:W-:Y:S02]  /*3bd70*/  IADD3.X R19, R19, UR5, RZ, P5, !PT ;  /* 0x0000000513137c10 */ /* 0x000fe4000affe4ff */
[----:B-1----:R0:W5:Y:S01]  /*3bd80*/  LDL.LU R24, [R1+0x17fc] ;  /* 0x0017fc0001187983 */ /* 0x0021620000300800 */
[----:B------:R1:W-:Y:S01]  /*3bd90*/  STL [R1+0x1400], R25 ;  /* 0x0014001901007387 */ /* 0x0003e20000100800 */
[----:B------:R-:W-:Y:S02]  /*3bda0*/  IADD3 R22, P5, R22, UR8, RZ ;  /* 0x0000000816167c10 */ /* 0x000fe4000ffbe0ff */
[----:B-1----:R0:W5:Y:S01]  /*3bdb0*/  LDL.LU R25, [R1+0x17f8] ;  /* 0x0017f80001197983 */ /* 0x0021620000300800 */
[----:B------:R1:W-:Y:S01]  /*3bdc0*/  STL [R1+0x13d4], R10 ;  /* 0x0013d40a01007387 */ /* 0x0003e20000100800 */
[----:B------:R-:W-:-:S02]  /*3bdd0*/  IADD3.X R23, R23, UR5, RZ, P2, !PT ;  /* 0x0000000517177c10 */ /* 0x000fc400097fe4ff */
[----:B-1----:R0:W5:Y:S01]  /*3bde0*/  LDL.LU R10, [R1+0x17f4] ;  /* 0x0017f400010a7983 */ /* 0x0021620000300800 */
[----:B------:R1:W-:Y:S01]  /*3bdf0*/  STL [R1+0x13f8], R11 ;  /* 0x0013f80b01007387 */ /* 0x0003e20000100800 */
[----:B------:R-:W-:Y:S02]  /*3be00*/  IADD3 R20, P2, R20, UR8, RZ ;  /* 0x0000000814147c10 */ /* 0x000fe4000ff5e0ff */
[----:B-1----:R0:W5:Y:S01]  /*3be10*/  LDL.LU R11, [R1+0x17f0] ;  /* 0x0017f000010b7983 */ /* 0x0021620000300800 */
        /* <DEDUP_REMOVED lines=30> */
[----:B------:R1:W-:Y:S03]  /*3c000*/  STL [R1+0x13a4], R9 ;  /* 0x0013a40901007387 */ /* 0x0003e60000100800 */
        /* <DEDUP_REMOVED lines=10> */
[----:B-1----:R-:W2:Y:S01]  /*3c0b0*/  LDL.LU R29, [R1+0x17b0] ;  /* 0x0017b000011d7983 */ /* 0x002ea20000300800 */
[----:B------:R1:W-:Y:S03]  /*3c0c0*/  STL [R1+0x138c], R28 ;  /* 0x00138c1c01007387 */ /* 0x0003e60000100800 */
[----:B-1----:R-:W2:Y:S02]  /*3c0d0*/  LDL.LU R28, [R1+0x17ac] ;  /* 0x0017ac00011c7983 */ /* 0x002ea40000300800 */
[----:B--2---:R-:W-:Y:S01]  /*3c0e0*/  IADD3.X R28, R28, UR5, RZ, P2, !PT ;  /* 0x000000051c1c7c10 */ /* 0x004fe200097fe4ff */
[----:B------:R-:W-:-:S04]  /*3c0f0*/  IADD3 R3, P2, R3, UR8, RZ ;  /* 0x0000000803037c10 */ /* 0x000fc8000ff5e0ff */
[----:B------:R1:W-:Y:S04]  /*3c100*/  STL [R1+0x13b0], R28 ;  /* 0x0013b01c01007387 */ /* 0x0003e80000100800 */
[----:B-1----:R-:W2:Y:S01]  /*3c110*/  LDL.LU R28, [R1+0x17a8] ;  /* 0x0017a800011c7983 */ /* 0x002ea20000300800 */
[----:B------:R1:W-:Y:S03]  /*3c120*/  STL [R1+0x1384], R3 ;  /* 0x0013840301007387 */ /* 0x0003e60000100800 */
[----:B-1----:R-:W2:Y:S02]  /*3c130*/  LDL.LU R3, [R1+0x17a4] ;  /* 0x0017a40001037983 */ /* 0x002ea40000300800 */
[----:B--2---:R-:W-:-:S05]  /*3c140*/  IADD3.X R3, R3, UR5, RZ, P1, !PT ;  /* 0x0000000503037c10 */ /* 0x004fca0008ffe4ff */
[----:B------:R1:W-:Y:S04]  /*3c150*/  STL [R1+0x13a8], R3 ;  /* 0x0013a80301007387 */ /* 0x0003e80000100800 */
[----:B-1----:R-:W2:Y:S01]  /*3c160*/  LDL.LU R3, [R1+0x17a0] ;  /* 0x0017a00001037983 */ /* 0x002ea20000300800 */
[----:B------:R-:W-:Y:S02]  /*3c170*/  IADD3.X R29, R29, UR5, RZ, P6, !PT ;  /* 0x000000051d1d7c10 */ /* 0x000fe4000b7fe4ff */
[----:B------:R-:W-:Y:S02]  /*3c180*/  LOP3.LUT R5, R5, R4, RZ, 0x3c, !PT ;  /* 0x0000000405057212 */ /* 0x000fe400078e3cff */
[----:B---3--:R-:W-:Y:S02]  /*3c190*/  IADD3.X R26, R26, UR5, RZ, P4, !PT ;  /* 0x000000051a1a7c10 */ /* 0x008fe4000a7fe4ff */
[----:B----4-:R-:W-:-:S02]  /*3c1a0*/  IADD3.X R27, R27, UR5, RZ, P3, !PT ;  /* 0x000000051b1b7c10 */ /* 0x010fc40009ffe4ff */
[----:B------:R-:W-:Y:S02]  /*3c1b0*/  IADD3.X R28, R28, UR5, RZ, P5, !PT ;  /* 0x000000051c1c7c10 */ /* 0x000fe4000affe4ff */
[C---:B------:R-:W-:Y:S01]  /*3c1c0*/  LOP3.LUT R4, R5.reuse, R4, RZ, 0x3c, !PT ;  /* 0x0000000405047212 */ /* 0x040fe200078e3cff */
[----:B------:R1:W-:Y:S01]  /*3c1d0*/  STL [R1+0x1390], R29 ;  /* 0x0013901d01007387 */ /* 0x0003e20000100800 */
[----:B------:R-:W-:Y:S02]  /*3c1e0*/  STL [R1+0x13a0], R26 ;  /* 0x0013a01a01007387 */ /* 0x000fe40000100800 */
[----:B------:R-:W-:Y:S01]  /*3c1f0*/  LOP3.LUT R5, R5, R4, RZ, 0x3c, !PT ;  /* 0x0000000405057212 */ /* 0x000fe200078e3cff */
[----:B-1----:R0:W5:Y:S01]  /*3c200*/  LDL.LU R29, [R1+0x179c] ;  /* 0x00179c00011d7983 */ /* 0x0021620000300800 */
[----:B------:R-:W-:Y:S02]  /*3c210*/  STL [R1+0x1398], R27 ;  /* 0x0013981b01007387 */ /* 0x000fe40000100800 */
[----:B------:R1:W-:Y:S02]  /*3c220*/  STL [R1+0x1388], R28 ;  /* 0x0013881c01007387 */ /* 0x0003e40000100800 */
[----:B-1----:R0:W5:Y:S01]  /*3c230*/  LDL.LU R28, [R1+0x1798] ;  /* 0x00179800011c7983 */ /* 0x0021620000300800 */
[----:B--2---:R-:W-:-:S05]  /*3c240*/  IADD3.X R3, R3, UR5, RZ, P2, !PT ;  /* 0x0000000503037c10 */ /* 0x004fca00097fe4ff */
[----:B------:R1:W-:Y:S04]  /*3c250*/  STL [R1+0x1380], R3 ;  /* 0x0013800301007387 */ /* 0x0003e80000100800 */
[----:B-1----:R0:W5:Y:S01]  /*3c260*/  LDL.LU R3, [R1+0x1794] ;  /* 0x0017940001037983 */ /* 0x0021620000300800 */
[----:B------:R0:W-:Y:S01]  /*3c270*/  STL.64 [R1+0x10c8], R4 ;  /* 0x0010c80401007387 */ /* 0x0001e20000100a00 */
[----:B------:R-:W-:Y:S01]  /*3c280*/  @!P0 CALL.REL.NOINC `(.L_x_1) ;  /* 0x0000001000008944 */ /* 0x000fe20003c00000 */
[----:B------:R-:W-:Y:S05]  /*3c290*/  BRA `(.L_x_2) ;  /* 0xfffd76d000007947 */ /* 0x000fea000383ffff */
.L_x_1:
[----:B0-----:R-:W2:Y:S01]  /*3c2a0*/  LDL.LU R5, [R1+0x14c] ;  /* 0x00014c0001057983 */ /* 0x001ea20000300800 */
[----:B-----5:R-:W-:Y:S02]  /*3c2b0*/  IMAD.MOV.U32 R2, RZ, RZ, R24 ;  /* 0x000000ffff027224 */ /* 0x020fe400078e0018 */
[----:B------:R-:W-:Y:S01]  /*3c2c0*/  IMAD.MOV.U32 R0, RZ, RZ, R25 ;  /* 0x000000ffff007224 */ /* 0x000fe200078e0019 */
[----:B------:R-:W2:Y:S04]  /*3c2d0*/  LDL.LU R4, [R1+0x148] ;  /* 0x0001480001047983 */ /* 0x000ea80000300800 */
[----:B------:R-:W3:Y:S04]  /*3c2e0*/  LDL.LU R24, [R1+0x15c] ;  /* 0x00015c0001187983 */ /* 0x000ee80000300800 */
[----:B------:R-:W3:Y:S04]  /*3c2f0*/  LDL.LU R25, [R1+0x158] ;  /* 0x0001580001197983 */ /* 0x000ee80000300800 */
[----:B------:R-:W4:Y:S04]  /*3c300*/  LDL.LU R26, [R1+0x16c] ;  /* 0x00016c00011a7983 */ /* 0x000f280000300800 */
[----:B------:R-:W4:Y:S04]  /*3c310*/  LDL.LU R27, [R1+0x168] ;  /* 0x00016800011b7983 */ /* 0x000f280000300800 */
[----:B------:R-:W-:Y:S04]  /*3c320*/  STL [R1+0x19b4], R22 ;  /* 0x0019b41601007387 */ /* 0x000fe80000100800 */
[----:B------:R-:W-:Y:S04]  /*3c330*/  STL [R1+0x19b0], R23 ;  /* 0x0019b01701007387 */ /* 0x000fe80000100800 */
[----:B------:R-:W-:Y:S04]  /*3c340*/  STL [R1+0x19ac], R20 ;  /* 0x0019ac1401007387 */ /* 0x000fe80000100800 */
[----:B------:R-:W-:Y:S04]  /*3c350*/  STL [R1+0x19a8], R21 ;  /* 0x0019a81501007387 */ /* 0x000fe80000100800 */
[----:B------:R-:W-:Y:S04]  /*3c360*/  STL [R1+0x1858], R13 ;  /* 0x0018580d01007387 */ /* 0x000fe80000100800 */
[----:B------:R-:W-:Y:S04]  /*3c370*/  STL [R1+0x1854], R12 ;  /* 0x0018540c01007387 */ /* 0x000fe80000100800 */
[----:B------:R-:W-:Y:S04]  /*3c380*/  STL [R1+0x1850], R9 ;  /* 0x0018500901007387 */ /* 0x000fe80000100800 */
[----:B------:R-:W-:Y:S01]  /*3c390*/  STL [R1+0x184c], R8 ;  /* 0x00184c0801007387 */ /* 0x000fe20000100800 */
[----:B------:R-:W-:-:S03]  /*3c3a0*/  F2FP.BF16.PACK_AB R2, R0, R2 ;  /* 0x000000020002723e */ /* 0x000fc600000010ff */
[----:B------:R-:W-:Y:S04]  /*3c3b0*/  STL [R1+0x1834], R17 ;  /* 0x0018341101007387 */ /* 0x000fe80000100800 */
[----:B------:R-:W-:Y:S04]  /*3c3c0*/  STL [R1+0x1830], R16 ;  /* 0x0018301001007387 */ /* 0x000fe80000100800 */
[----:B------:R-:W-:Y:S04]  /*3c3d0*/  STL [R1+0x179c], R29 ;  /* 0x00179c1d01007387 */ /* 0x000fe80000100800 */
[----:B------:R-:W-:Y:S04]  /*3c3e0*/  STL [R1+0x1798], R28 ;  /* 0x0017981c01007387 */ /* 0x000fe80000100800 */
[----:B------:R3:W-:Y:S04]  /*3c3f0*/  STL [R1+0x1794], R3 ;  /* 0x0017940301007387 */ /* 0x0007e80000100800 */
[----:B------:R4:W-:Y:S01]  /*3c400*/  STL [R1+0x124c], R2 ;  /* 0x00124c0201007387 */ /* 0x0009e20000100800 */
[----:B--2---:R-:W-:-:S02]  /*3c410*/  F2FP.BF16.PACK_AB R0, R5, R4 ;  /* 0x000000040500723e */ /* 0x004fc400000010ff */
[----:B---3--:R-:W-:-:S03]  /*3c420*/  F2FP.BF16.PACK_AB R3, R24, R25 ;  /* 0x000000191803723e */ /* 0x008fc600000010ff */
[----:B------:R0:W-:Y:S04]  /*3c430*/  STL [R1+0x1248], R0 ;  /* 0x0012480001007387 */ /* 0x0001e80000100800 */
[----:B------:R1:W-:Y:S01]  /*3c440*/  STL [R1+0x1244], R3 ;  /* 0x0012440301007387 */ /* 0x0003e20000100800 */
[----:B----4-:R-:W-:Y:S02]  /*3c450*/  F2FP.BF16.PACK_AB R2, R26, R27 ;  /* 0x0000001b1a02723e */ /* 0x010fe400000010ff */
[----:B0-----:R-:W-:Y:S02]  /*3c460*/  F2FP.BF16.PACK_AB R0, R7, R6 ;  /* 0x000000060700723e */ /* 0x001fe400000010ff */
[----:B-1----:R-:W-:Y:S01]  /*3c470*/  F2FP.BF16.PACK_AB R3, R11, R10 ;  /* 0x0000000a0b03723e */ /* 0x002fe200000010ff */
[----:B------:R-:W-:Y:S04]  /*3c480*/  STL [R1+0x1240], R2 ;  /* 0x0012400201007387 */ /* 0x000fe80000100800 */
[----:B------:R-:W-:Y:S04]  /*3c490*/  STL [R1+0x123c], R0 ;  /* 0x00123c0001007387 */ /* 0x000fe80000100800 */
[----:B------:R0:W-:Y:S04]  /*3c4a0*/  STL [R1+0x1238], R3 ;  /* 0x0012380301007387 */ /* 0x0001e80000100800 */
[----:B0-----:R-:W2:Y:S01]  /*3c4b0*/  LDL.LU R3, [R1+0x418] ;  /* 0x0004180001037983 */ /* 0x001ea20000300800 */
[----:B------:R-:W-:-:S02]  /*3c4c0*/  F2FP.BF16.PACK_AB R2, R15, R14 ;  /* 0x0000000e0f02723e */ /* 0x000fc400000010ff */
[----:B------:R-:W-:-:S03]  /*3c4d0*/  F2FP.BF16.PACK_AB R0, R19, R18 ;  /* 0x000000121300723e */ /* 0x000fc600000010ff */
[----:B------:R-:W-:Y:S04]  /*3c4e0*/  STL [R1+0x1234], R2 ;  /* 0x0012340201007387 */ /* 0x000fe80000100800 */
[----:B--2---:R0:W-:Y:S04]  /*3c4f0*/  STL [R1+0x1fa0], R3 ;  /* 0x001fa00301007387 */ /* 0x0041e80000100800 */
[----:B------:R-:W-:Y:S04]  /*3c500*/  STL [R1+0x1230], R0 ;  /* 0x0012300001007387 */ /* 0x000fe80000100800 */
[----:B0-----:R-:W2:Y:S04]  /*3c510*/  LDL.LU R3, [R1+0xf8] ;  /* 0x0000f80001037983 */ /* 0x001ea80000300800 */
[----:B--2---:R0:W-:Y:S04]  /*3c520*/  STL [R1+0x1fa8], R3 ;  /* 0x001fa80301007387 */ /* 0x0041e80000100800 */
        /* <DEDUP_REMOVED lines=31> */
[----:B------:R-:W3:Y:S04]  /*3c720*/  LDL.LU R28, [R1+0x42c] ;  /* 0x00042c00011c7983 */ /* 0x000ee80000300800 */
[----:B---3--:R0:W-:Y:S04]  /*3c730*/  STL [R1+0x1f9c], R28 ;  /* 0x001f9c1c01007387 */ /* 0x0081e80000100800 */
[----:B0-----:R-:W3:Y:S04]  /*3c740*/  LDL.LU R28, [R1+0x41c] ;  /* 0x00041c00011c7983 */ /* 0x001ee80000300800 */
        /* <DEDUP_REMOVED lines=33> */
[----:B0-----:R-:W2:Y:S04]  /*3c960*/  LDL.LU R28, [R1+0xdc] ;  /* 0x0000dc00011c7983 */ /* 0x001ea80000300800 */
[----:B------:R-:W3:Y:S04]  /*3c970*/  LDL.LU R29, [R1+0x428] ;  /* 0x00042800011d7983 */ /* 0x000ee80000300800 */
[----:B------:R-:W4:Y:S04]  /*3c980*/  LDL.LU R16, [R1+0x43c] ;  /* 0x00043c0001107983 */ /* 0x000f280000300800 */
        /* <DEDUP_REMOVED lines=25> */
[----:B--2---:R-:W-:-:S03]  /*3cb20*/  F2FP.BF16.PACK_AB R3, R28, R3 ;  /* 0x000000031c03723e */ /* 0x004fc600000010ff */
[----:B------:R-:W2:Y:S04]  /*3cb30*/  LDL.LU R28, [R1+0x2024] ;  /* 0x00202400011c7983 */ /* 0x000ea80000300800 */
[----:B------:R0:W-:Y:S04]  /*3cb40*/  STL [R1+0x122c], R3 ;  /* 0x00122c0301007387 */ /* 0x0001e80000100800 */
[----:B0-----:R-:W2:Y:S02]  /*3cb50*/  LDL.LU R3, [R1+0x2020] ;  /* 0x0020200001037983 */ /* 0x001ea40000300800 */
[----:B--2---:R-:W-:-:S02]  /*3cb60*/  F2FP.BF16.PACK_AB R3, R28, R3 ;  /* 0x000000031c03723e */ /* 0x004fc400000010ff */
        /* <DEDUP_REMOVED lines=64> */
[----:B------:R-:W2:Y:S01]  /*3cf70*/  LDL.LU R28, [R1+0x1f9c] ;  /* 0x001f9c00011c7983 */ /* 0x000ea20000300800 */
[----:B----4-:R-:W-:-:S03]  /*3cf80*/  F2FP.BF16.PACK_AB R16, R16, R17 ;  /* 0x000000111010723e */ /* 0x010fc600000010ff */
[----:B------:R3:W-:Y:S02]  /*3cf90*/  STL [R1+0x11e8], R3 ;  /* 0x0011e80301007387 */ /* 0x0007e40000100800 */
[----:B---3--:R-:W-:Y:S02]  /*3cfa0*/  F2FP.BF16.PACK_AB R3, R8, R9 ;  /* 0x000000090803723e */ /* 0x008fe400000010ff */
[----:B------:R-:W-:Y:S02]  /*3cfb0*/  F2FP.BF16.PACK_AB R9, R12, R13 ;  /* 0x0000000d0c09723e */ /* 0x000fe400000010ff */
[----:B------:R-:W-:Y:S02]  /*3cfc0*/  F2FP.BF16.PACK_AB R8, R21, R20 ;  /* 0x000000141508723e */ /* 0x000fe400000010ff */
[----:B------:R-:W-:Y:S02]  /*3cfd0*/  F2FP.BF16.PACK_AB R2, R0, R2 ;  /* 0x000000020002723e */ /* 0x000fe400000010ff */
[----:B------:R-:W-:-:S02]  /*3cfe0*/  F2FP.BF16.PACK_AB R0, R5, R4 ;  /* 0x000000040500723e */ /* 0x000fc400000010ff */
[----:B--2---:R-:W-:-:S05]  /*3cff0*/  F2FP.BF16.PACK_AB R28, R28, R29 ;  /* 0x0000001d1c1c723e */ /* 0x004fca00000010ff */
[----:B------:R-:W-:Y:S04]  /*3d000*/  STL [R1+0x11e4], R28 ;  /* 0x0011e41c01007387 */ /* 0x000fe80000100800 */
[----:B------:R-:W-:Y:S04]  /*3d010*/  STL [R1+0x11e0], R16 ;  /* 0x0011e01001007387 */ /* 0x000fe80000100800 */
[----:B------:R0:W-:Y:S04]  /*3d020*/  STL [R1+0x11dc], R3 ;  /* 0x0011dc0301007387 */ /* 0x0001e80000100800 */
[----:B------:R-:W-:Y:S01]  /*3d030*/  STL [R1+0x11d8], R9 ;  /* 0x0011d80901007387 */ /* 0x000fe20000100800 */
[----:B0-----:R-:W-:-:S03]  /*3d040*/  F2FP.BF16.PACK_AB R3, R23, R22 ;  /* 0x000000161703723e */ /* 0x001fc600000010ff */
[----:B------:R-:W-:Y:S04]  /*3d050*/  STL [R1+0x11d4], R8 ;  /* 0x0011d40801007387 */ /* 0x000fe80000100800 */
[----:B------:R0:W-:Y:S04]  /*3d060*/  STL [R1+0x11d0], R3 ;  /* 0x0011d00301007387 */ /* 0x0001e80000100800 */
[----:B------:R1:W-:Y:S01]  /*3d070*/  STL [R1+0x11cc], R2 ;  /* 0x0011cc0201007387 */ /* 0x0003e20000100800 */
[----:B0-----:R-:W-:-:S03]  /*3d080*/  F2FP.BF16.PACK_AB R3, R24, R25 ;  /* 0x000000191803723e */ /* 0x001fc600000010ff */
[----:B------:R0:W-:Y:S01]  /*3d090*/  STL [R1+0x11c8], R0 ;  /* 0x0011c80001007387 */ /* 0x0001e20000100800 */
[----:B-1----:R-:W-:-:S03]  /*3d0a0*/  F2FP.BF16.PACK_AB R2, R26, R27 ;  /* 0x0000001b1a02723e */ /* 0x002fc600000010ff */
[----:B------:R1:W-:Y:S01]  /*3d0b0*/  STL [R1+0x11c4], R3 ;  /* 0x0011c40301007387 */ /* 0x0003e20000100800 */
[----:B0-----:R-:W-:-:S03]  /*3d0c0*/  F2FP.BF16.PACK_AB R0, R6, R7 ;  /* 0x000000070600723e */ /* 0x001fc600000010ff */
[----:B------:R-:W-:Y:S01]  /*3d0d0*/  STL [R1+0x11c0], R2 ;  /* 0x0011c00201007387 */ /* 0x000fe20000100800 */
[----:B-1----:R-:W-:-:S03]  /*3d0e0*/  F2FP.BF16.PACK_AB R3, R10, R11 ;  /* 0x0000000b0a03723e */ /* 0x002fc600000010ff */
[----:B------:R-:W-:Y:S04]  /*3d0f0*/  STL [R1+0x11bc], R0 ;  /* 0x0011bc0001007387 */ /* 0x000fe80000100800 */
[----:B------:R0:W-:Y:S04]  /*3d100*/  STL [R1+0x11b8], R3 ;  /* 0x0011b80301007387 */ /* 0x0001e80000100800 */
[----:B0-----:R-:W2:Y:S01]  /*3d110*/  LDL.LU R3, [R1+0xbd8] ;  /* 0x000bd80001037983 */ /* 0x001ea20000300800 */
[----:B------:R-:W-:Y:S02]  /*3d120*/  F2FP.BF16.PACK_AB R2, R14, R15 ;  /* 0x0000000f0e02723e */ /* 0x000fe400000010ff */
        /* <DEDUP_REMOVED lines=946> */
[----:B------:R-:W2:Y:S03]  /*40c50*/  LDL.LU R28, [R1+0x1d00] ;  /* 0x001d0000011c7983 */ /* 0x000ea60000300800 */
[----:B------:R0:W-:Y:S02]  /*40c60*/  STL [R1+0x818], R3 ;  /* 0x0008180301007387 */ /* 0x0001e40000100800 */
[----:B0-----:R-:W2:Y:S02]  /*40c70*/  LDL.LU R3, [R1+0x1cfc] ;  /* 0x001cfc0001037983 */ /* 0x001ea40000300800 */
[----:B--2---:R-:W-:Y:S02]  /*40c80*/  F2FP.BF16.PACK_AB R3, R28, R3 ;  /* 0x000000031c03723e */ /* 0x004fe400000010ff */
[----:B------:R-:W2:Y:S03]  /*40c90*/  LDL.LU R28, [R1+0x1cf8] ;  /* 0x001cf800011c7983 */ /* 0x000ea60000300800 */
[----:B------:R0:W-:Y:S02]  /*40ca0*/  STL [R1+0x814], R3 ;  /* 0x0008140301007387 */ /* 0x0001e40000100800 */
        /* <DEDUP_REMOVED lines=10> */
[----:B------:R-:W2:Y:S01]  /*40d50*/  LDL.LU R28, [R1+0x1ce0] ;  /* 0x001ce000011c7983 */ /* 0x000ea20000300800 */
[----:B----4-:R-:W-:Y:S02]  /*40d60*/  F2FP.BF16.PACK_AB R16, R16, R17 ;  /* 0x000000111010723e */ /* 0x010fe400000010ff */
[----:B------:R3:W-:Y:S02]  /*40d70*/  STL [R1+0x748], R3 ;  /* 0x0007480301007387 */ /* 0x0007e40000100800 */
[----:B---3--:R-:W-:Y:S01]  /*40d80*/  F2FP.BF16.PACK_AB R3, R8, R9 ;  /* 0x000000090803723e */ /* 0x008fe200000010ff */
[----:B------:R-:W-:Y:S01]  /*40d90*/  F2FP.BF16.PACK_AB R9, R12, R13 ;  /* 0x0000000d0c09723e */ /* 0x000fe200000010ff */
[----:B------:R-:W-:Y:S02]  /*40da0*/  F2FP.BF16.PACK_AB R8, R21, R20 ;  /* 0x000000141508723e */ /* 0x000fe400000010ff */
[----:B------:R-:W-:Y:S01]  /*40db0*/  F2FP.BF16.PACK_AB R2, R0, R2 ;  /* 0x000000020002723e */ /* 0x000fe200000010ff */
[----:B------:R-:W-:Y:S01]  /*40dc0*/  F2FP.BF16.PACK_AB R0, R5, R4 ;  /* 0x000000040500723e */ /* 0x000fe200000010ff */
[----:B--2---:R-:W-:-:S05]  /*40dd0*/  F2FP.BF16.PACK_AB R28, R28, R29 ;  /* 0x0000001d1c1c723e */ /* 0x004fca00000010ff */
[----:B------:R-:W-:Y:S01]  /*40de0*/  STL [R1+0x744], R28 ;  /* 0x0007441c01007387 */ /* 0x000fe20000100800 */
[----:B------:R-:W-:Y:S02]  /*40df0*/  STL [R1+0x740], R16 ;  /* 0x0007401001007387 */ /* 0x000fe40000100800 */
[----:B------:R0:W-:Y:S02]  /*40e00*/  STL [R1+0x73c], R3 ;  /* 0x00073c0301007387 */ /* 0x0001e40000100800 */
[----:B------:R-:W-:Y:S01]  /*40e10*/  STL [R1+0x738], R9 ;  /* 0x0007380901007387 */ /* 0x000fe20000100800 */
[----:B------:R-:W-:Y:S01]  /*40e20*/  STL [R1+0x734], R8 ;  /* 0x0007340801007387 */ /* 0x000fe20000100800 */
[----:B0-----:R-:W-:-:S05]  /*40e30*/  F2FP.BF16.PACK_AB R3, R23, R22 ;  /* 0x000000161703723e */ /* 0x001fca00000010ff */
[----:B------:R0:W-:Y:S01]  /*40e40*/  STL [R1+0x730], R3 ;  /* 0x0007300301007387 */ /* 0x0001e20000100800 */
[----:B------:R1:W-:Y:S02]  /*40e50*/  STL [R1+0x72c], R2 ;  /* 0x00072c0201007387 */ /* 0x0003e40000100800 */
[----:B------:R2:W-:Y:S01]  /*40e60*/  STL [R1+0x728], R0 ;  /* 0x0007280001007387 */ /* 0x0005e20000100800 */
[----:B0-----:R-:W-:Y:S02]  /*40e70*/  F2FP.BF16.PACK_AB R3, R24, R25 ;  /* 0x000000191803723e */ /* 0x001fe400000010ff */
[----:B-1----:R-:W-:Y:S02]  /*40e80*/  F2FP.BF16.PACK_AB R2, R26, R27 ;  /* 0x0000001b1a02723e */ /* 0x002fe400000010ff */
[----:B--2---:R-:W-:Y:S01]  /*40e90*/  F2FP.BF16.PACK_AB R0, R6, R7 ;  /* 0x000000070600723e */ /* 0x004fe200000010ff */
[----:B------:R0:W-:Y:S02]  /*40ea0*/  STL [R1+0x724], R3 ;  /* 0x0007240301007387 */ /* 0x0001e40000100800 */
[----:B------:R-:W-:Y:S02]  /*40eb0*/  STL [R1+0x720], R2 ;  /* 0x0007200201007387 */ /* 0x000fe40000100800 */
[----:B------:R-:W-:Y:S01]  /*40ec0*/  STL [R1+0x65c], R0 ;  /* 0x00065c0001007387 */ /* 0x000fe20000100800 */
[----:B0-----:R-:W-:-:S05]  /*40ed0*/  F2FP.BF16.PACK_AB R3, R10, R11 ;  /* 0x0000000b0a03723e */ /* 0x001fca00000010ff */
[----:B------:R0:W-:Y:S04]  /*40ee0*/  STL [R1+0x658], R3 ;  /* 0x0006580301007387 */ /* 0x0001e80000100800 */
[----:B0-----:R-:W2:Y:S01]  /*40ef0*/  LDL.LU R3, [R1+0x858] ;  /* 0x0008580001037983 */ /* 0x001ea20000300800 */
[----:B------:R-:W-:Y:S02]  /*40f00*/  F2FP.BF16.PACK_AB R2, R14, R15 ;  /* 0x0000000f0e02723e */ /* 0x000fe400000010ff */
[----:B------:R-:W-:-:S03]  /*40f10*/  F2FP.BF16.PACK_AB R0, R18, R19 ;  /* 0x000000131200723e */ /* 0x000fc600000010ff */
[----:B------:R-:W-:Y:S04]  /*40f20*/  STL [R1+0x654], R2 ;  /* 0x0006540201007387 */ /* 0x000fe80000100800 */
[----:B--2---:R0:W-:Y:S01]  /*40f30*/  STL [R1+0x1c58], R3 ;  /* 0x001c580301007387 */ /* 0x0041e20000100800 */
[----:B------:R-:W-:Y:S03]  /*40f40*/  STL [R1+0x650], R0 ;  /* 0x0006500001007387 */ /* 0x000fe60000100800 */
        /* <DEDUP_REMOVED lines=32> */
[----:B0-----:R-:W2:Y:S01]  /*41150*/  LDL.LU R3, [R1+0x668] ;  /* 0x0006680001037983 */ /* 0x001ea20000300800 */
[----:B------:R-:W3:Y:S03]  /*41160*/  LDL.LU R28, [R1+0x86c] ;  /* 0x00086c00011c7983 */ /* 0x000ee60000300800 */
        /* <DEDUP_REMOVED lines=35> */
[----:B0-----:R-:W2:Y:S01]  /*413a0*/  LDL.LU R28, [R1+0x66c] ;  /* 0x00066c00011c7983 */ /* 0x001ea20000300800 */
[----:B------:R-:W3:Y:S02]  /*413b0*/  LDL.LU R29, [R1+0x868] ;  /* 0x00086800011d7983 */ /* 0x000ee40000300800 */
[----:B------:R-:W4:Y:S02]  /*413c0*/  LDL.LU R16, [R1+0x87c] ;  /* 0x00087c0001107983 */ /* 0x000f240000300800 */
[----:B------:R-:W4:Y:S01]  /*413d0*/  LDL.LU R17, [R1+0x878] ;  /* 0x0008780001117983 */ /* 0x000f220000300800 */
        /* <DEDUP_REMOVED lines=93> */
[----:B------:R-:W2:Y:S01]  /*419b0*/  LDL.LU R28, [R1+0x1c54] ;  /* 0x001c5400011c7983 */ /* 0x000ea20000300800 */
[----:B----4-:R-:W-:-:S02]  /*419c0*/  F2FP.BF16.PACK_AB R16, R16, R17 ;  /* 0x000000111010723e */ /* 0x010fc400000010ff */
        /* <DEDUP_REMOVED lines=788> */
[----:B------:R1:W-:Y:S02]  /*44b10*/  STL [R1+0x25c], R2 ;  /* 0x00025c0201007387 */ /* 0x0003e40000100800 */
[----:B------:R2:W-:Y:S01]  /*44b20*/  STL [R1+0x258], R0 ;  /* 0x0002580001007387 */ /* 0x0005e20000100800 */
[----:B0-----:R-:W-:-:S05]  /*44b30*/  F2FP.BF16.PACK_AB R3, R10, R11 ;  /* 0x0000000b0a03723e */ /* 0x001fca00000010ff */
[----:B------:R-:W-:Y:S01]  /*44b40*/  STL [R1+0x254], R3 ;  /* 0x0002540301007387 */ /* 0x000fe20000100800 */
[----:B------:R-:W3:Y:S01]  /*44b50*/  LDL.LU R22, [R1+0xed0] ;  /* 0x000ed00001167983 */ /* 0x000ee20000300800 */
[----:B-1----:R-:W-:Y:S02]  /*44b60*/  F2FP.BF16.PACK_AB R2, R14, R15 ;  /* 0x0000000f0e02723e */ /* 0x002fe400000010ff */
[----:B--2---:R-:W-:-:S03]  /*44b70*/  F2FP.BF16.PACK_AB R0, R18, R19 ;  /* 0x000000131200723e */ /* 0x004fc600000010ff */
[----:B------:R-:W-:Y:S04]  /*44b80*/  STL [R1+0x250], R2 ;  /* 0x0002500201007387 */ /* 0x000fe80000100800 */
[----:B---3--:R0:W-:Y:S01]  /*44b90*/  STL [R1+0x19bc], R22 ;  /* 0x0019bc1601007387 */ /* 0x0081e20000100800 */
        /* <DEDUP_REMOVED lines=160> */
[----:B------:R0:W-:Y:S01]  /*455a0*/  STL [R1+0x1c8], R22 ;  /* 0x0001c81601007387 */ /* 0x0001e20000100800 */
[----:B----4-:R-:W-:Y:S02]  /*455b0*/  F2FP.BF16.PACK_AB R3, R21, R3 ;  /* 0x000000031503723e */ /* 0x010fe400000010ff */
[----:B---3--:R-:W-:Y:S02]  /*455c0*/  F2FP.BF16.PACK_AB R28, R28, R29 ;  /* 0x0000001d1c1c723e */ /* 0x008fe400000010ff */
[----:B------:R-:W-:Y:S01]  /*455d0*/  F2FP.BF16.PACK_AB R16, R16, R17 ;  /* 0x000000111010723e */ /* 0x000fe200000010ff */
[----:B0-----:R-:W3:Y:S01]  /*455e0*/  LDL.LU R22, [R1+0x19b4] ;  /* 0x0019b40001167983 */ /* 0x001ee20000300800 */
[----:B------:R-:W-:Y:S01]  /*455f0*/  F2FP.BF16.PACK_AB R0, R0, R2 ;  /* 0x000000020000723e */ /* 0x000fe200000010ff */
[----:B------:R-:W-:Y:S01]  /*45600*/  F2FP.BF16.PACK_AB R2, R24, R25 ;  /* 0x000000191802723e */ /* 0x000fe200000010ff */
[----:B--2---:R-:W-:-:S02]  /*45610*/  F2FP.BF16.PACK_AB R20, R23, R20 ;  /* 0x000000141714723e */ /* 0x004fc400000010ff */
[----:B------:R-:W3:Y:S03]  /*45620*/  LDL.LU R23, [R1+0x19b0] ;  /* 0x0019b00001177983 */ /* 0x000ee60000300800 */
[----:B------:R0:W-:Y:S02]  /*45630*/  STL [R1+0x1c4], R20 ;  /* 0x0001c41401007387 */ /* 0x0001e40000100800 */
[----:B0-----:R-:W2:Y:S01]  /*45640*/  LDL.LU R20, [R1+0x19ac] ;  /* 0x0019ac0001147983 */ /* 0x001ea20000300800 */
[----:B------:R-:W2:Y:S02]  /*45650*/  LDL.LU R21, [R1+0x19a8] ;  /* 0x0019a80001157983 */ /* 0x000ea40000300800 */
[----:B------:R0:W-:Y:S02]  /*45660*/  STL [R1+0x1c0], R3 ;  /* 0x0001c00301007387 */ /* 0x0001e40000100800 */
[----:B------:R-:W-:Y:S01]  /*45670*/  STL [R1+0x1bc], R28 ;  /* 0x0001bc1c01007387 */ /* 0x000fe20000100800 */
[----:B------:R-:W-:Y:S01]  /*45680*/  STL [R1+0x1b8], R16 ;  /* 0x0001b81001007387 */ /* 0x000fe20000100800 */
[----:B0-----:R-:W-:Y:S01]  /*45690*/  F2FP.BF16.PACK_AB R3, R8, R9 ;  /* 0x000000090803723e */ /* 0x001fe200000010ff */
[----:B------:R-:W-:-:S04]  /*456a0*/  F2FP.BF16.PACK_AB R8, R12, R13 ;  /* 0x0000000d0c08723e */ /* 0x000fc800000010ff */
[----:B------:R0:W-:Y:S01]  /*456b0*/  STL [R1+0x1b4], R3 ;  /* 0x0001b40301007387 */ /* 0x0001e20000100800 */
[----:B------:R-:W-:Y:S02]  /*456c0*/  STL [R1+0x1b0], R8 ;  /* 0x0001b00801007387 */ /* 0x000fe40000100800 */
[----:B------:R1:W-:Y:S01]  /*456d0*/  STL [R1+0x1ac], R0 ;  /* 0x0001ac0001007387 */ /* 0x0003e20000100800 */
[----:B0-----:R-:W-:Y:S02]  /*456e0*/  F2FP.BF16.PACK_AB R3, R5, R4 ;  /* 0x000000040503723e */ /* 0x001fe400000010ff */
[----:B-1----:R-:W-:-:S03]  /*456f0*/  F2FP.BF16.PACK_AB R0, R26, R27 ;  /* 0x0000001b1a00723e */ /* 0x002fc600000010ff */
[----:B------:R0:W-:Y:S01]  /*45700*/  STL [R1+0x1a8], R3 ;  /* 0x0001a80301007387 */ /* 0x0001e20000100800 */
[----:B------:R1:W-:Y:S02]  /*45710*/  STL [R1+0x1a4], R2 ;  /* 0x0001a40201007387 */ /* 0x0003e40000100800 */
[----:B------:R4:W-:Y:S01]  /*45720*/  STL [R1+0x1a0], R0 ;  /* 0x0001a00001007387 */ /* 0x0009e20000100800 */
[----:B0-----:R-:W-:Y:S02]  /*45730*/  F2FP.BF16.PACK_AB R3, R6, R7 ;  /* 0x000000070603723e */ /* 0x001fe400000010ff */
[----:B-1----:R-:W-:Y:S02]  /*45740*/  F2FP.BF16.PACK_AB R2, R10, R11 ;  /* 0x0000000b0a02723e */ /* 0x002fe400000010ff */
[----:B----4-:R-:W-:Y:S01]  /*45750*/  F2FP.BF16.PACK_AB R0, R14, R15 ;  /* 0x0000000f0e00723e */ /* 0x010fe200000010ff */
[----:B------:R0:W-:Y:S02]  /*45760*/  STL [R1+0x19c], R3 ;  /* 0x00019c0301007387 */ /* 0x0001e40000100800 */
[----:B------:R-:W-:Y:S02]  /*45770*/  STL [R1+0x198], R2 ;  /* 0x0001980201007387 */ /* 0x000fe40000100800 */
[----:B------:R-:W-:Y:S01]  /*45780*/  STL [R1+0x194], R0 ;  /* 0x0001940001007387 */ /* 0x000fe20000100800 */
[----:B0-----:R-:W-:-:S05]  /*45790*/  F2FP.BF16.PACK_AB R3, R18, R19 ;  /* 0x000000131203723e */ /* 0x001fca00000010ff */
[----:B------:R0:W-:Y:S04]  /*457a0*/  STL [R1+0x190], R3 ;  /* 0x0001900301007387 */ /* 0x0001e80000100800 */
[----:B0-----:R-:W4:Y:S01]  /*457b0*/  LDL.LU R3, [R1+0x3f0] ;  /* 0x0003f00001037983 */ /* 0x001f220000300800 */
[----:B---3--:R-:W-:-:S05]  /*457c0*/  F2FP.BF16.PACK_AB R2, R23, R22 ;  /* 0x000000161702723e */ /* 0x008fca00000010ff */
[----:B------:R-:W-:Y:S01]  /*457d0*/  STL [R1+0x18c], R2 ;  /* 0x00018c0201007387 */ /* 0x000fe20000100800 */
[----:B--2---:R-:W-:-:S03]  /*457e0*/  F2FP.BF16.PACK_AB R0, R21, R20 ;  /* 0x000000141500723e */ /* 0x004fc600000010ff */
[----:B----4-:R0:W-:Y:S02]  /*457f0*/  STL [R1+0x1928], R3 ;  /* 0x0019280301007387 */ /* 0x0101e40000100800 */
[----:B------:R-:W-:Y:S02]  /*45800*/  STL [R1+0x188], R0 ;  /* 0x0001880001007387 */ /* 0x000fe40000100800 */
        /* <DEDUP_REMOVED lines=160> */
[----:B------:R0:W-:Y:S01]  /*46210*/  STL [R1+0x144], R3 ;  /* 0x0001440301007387 */ /* 0x0001e20000100800 */
[----:B---3--:R-:W-:Y:S02]  /*46220*/  F2FP.BF16.PACK_AB R0, R0, R2 ;  /* 0x000000020000723e */ /* 0x008fe400000010ff */
[----:B0-----:R-:W-:Y:S01]  /*46230*/  F2FP.BF16.PACK_AB R3, R8, R9 ;  /* 0x000000090803723e */ /* 0x001fe200000010ff */
[----:B------:R-:W-:Y:S01]  /*46240*/  F2FP.BF16.PACK_AB R8, R12, R13 ;  /* 0x0000000d0c08723e */ /* 0x000fe200000010ff */
[----:B------:R-:W-:Y:S02]  /*46250*/  F2FP.BF16.PACK_AB R2, R24, R25 ;  /* 0x000000191802723e */ /* 0x000fe400000010ff */
[----:B--2---:R-:W-:-:S05]  /*46260*/  F2FP.BF16.PACK_AB R28, R28, R29 ;  /* 0x0000001d1c1c723e */ /* 0x004fca00000010ff */
[----:B------:R-:W-:Y:S01]  /*46270*/  STL [R1+0x140], R28 ;  /* 0x0001401c01007387 */ /* 0x000fe20000100800 */
[----:B------:R-:W-:Y:S02]  /*46280*/  STL [R1+0x13c], R16 ;  /* 0x00013c1001007387 */ /* 0x000fe40000100800 */
[----:B------:R0:W-:Y:S02]  /*46290*/  STL [R1+0x138], R3 ;  /* 0x0001380301007387 */ /* 0x0001e40000100800 */
[----:B------:R-:W-:Y:S01]  /*462a0*/  STL [R1+0x134], R8 ;  /* 0x0001340801007387 */ /* 0x000fe20000100800 */
        /* <DEDUP_REMOVED lines=181> */
[----:B---3--:R-:W-:Y:S01]  /*46e00*/  F2FP.BF16.PACK_AB R0, R0, R2 ;  /* 0x000000020000723e */ /* 0x008fe200000010ff */
[----:B------:R-:W-:Y:S01]  /*46e10*/  F2FP.BF16.PACK_AB R2, R24, R25 ;  /* 0x000000191802723e */ /* 0x000fe200000010ff */
[----:B0-----:R-:W-:Y:S01]  /*46e20*/  F2FP.BF16.PACK_AB R3, R8, R9 ;  /* 0x000000090803723e */ /* 0x001fe200000010ff */
[----:B------:R-:W-:Y:S01]  /*46e30*/  F2FP.BF16.PACK_AB R8, R12, R13 ;  /* 0x0000000d0c08723e */ /* 0x000fe200000010ff */
        /* <DEDUP_REMOVED lines=17> */
[----:B0-----:R-:W-:-:S02]  /*46f50*/  F2FP.BF16.PACK_AB R3, R18, R19 ;  /* 0x000000131203723e */ /* 0x001fc400000010ff */
[----:B-1----:R-:W-:Y:S02]  /*46f60*/  F2FP.BF16.PACK_AB R2, R20, R21 ;  /* 0x000000151402723e */ /* 0x002fe400000010ff */
[----:B--2---:R-:W-:Y:S01]  /*46f70*/  F2FP.BF16.PACK_AB R0, R22, R23 ;  /* 0x000000171600723e */ /* 0x004fe200000010ff */
[----:B------:R-:W-:Y:S01]  /*46f80*/  STL [R1+0x98], R3 ;  /* 0x0000980301007387 */ /* 0x000fe20000100800 */
[----:B------:R-:W2:Y:S02]  /*46f90*/  LDL.LU R18, [R1+0x5f4] ;  /* 0x0005f40001127983 */ /* 0x000ea40000300800 */
[----:B------:R-:W-:Y:S02]  /*46fa0*/  STL [R1+0x94], R2 ;  /* 0x0000940201007387 */ /* 0x000fe40000100800 */
[----:B------:R-:W2:Y:S01]  /*46fb0*/  LDL.LU R19, [R1+0x5f0] ;  /* 0x0005f00001137983 */ /* 0x000ea20000300800 */
[----:B------:R-:W-:Y:S01]  /*46fc0*/  STL [R1+0x90], R0 ;  /* 0x0000900001007387 */ /* 0x000fe20000100800 */
[----:B------:R-:W3:Y:S02]  /*46fd0*/  LDL.LU R20, [R1+0x604] ;  /* 0x0006040001147983 */ /* 0x000ee40000300800 */
[----:B------:R-:W3:Y:S02]  /*46fe0*/  LDL.LU R21, [R1+0x600] ;  /* 0x0006000001157983 */ /* 0x000ee40000300800 */
[----:B------:R-:W4:Y:S01]  /*46ff0*/  LDL.LU R22, [R1+0x610] ;  /* 0x0006100001167983 */ /* 0x000f220000300800 */
[----:B------:R-:W2:Y:S04]  /*47000*/  LDL.LU R23, [R1+0x620] ;  /* 0x0006200001177983 */ /* 0x000ea80000300800 */
[----:B--2---:R0:W-:Y:S04]  /*47010*/  STL [R1+0x189c], R23 ;  /* 0x00189c1701007387 */ /* 0x0041e80000100800 */
[----:B0-----:R-:W4:Y:S01]  /*47020*/  LDL.LU R23, [R1+0x614] ;  /* 0x0006140001177983 */ /* 0x001f220000300800 */
[----:B------:R-:W2:Y:S03]  /*47030*/  LDL.LU R13, [R1+0x710] ;  /* 0x00071000010d7983 */ /* 0x000ea60000300800 */
        /* <DEDUP_REMOVED lines=31> */
[----:B------:R-:W-:Y:S01]  /*47230*/  F2FP.BF16.PACK_AB R11, R18, R19 ;  /* 0x00000013120b723e */ /* 0x000fe200000010ff */
[----:B---3--:R-:W-:Y:S01]  /*47240*/  F2FP.BF16.PACK_AB R19, R20, R21 ;  /* 0x000000151413723e */ /* 0x008fe200000010ff */
[----:B----4-:R-:W-:Y:S01]  /*47250*/  F2FP.BF16.PACK_AB R22, R23, R22 ;  /* 0x000000161716723e */ /* 0x010fe200000010ff */
[----:B--2---:R0:W-:Y:S04]  /*47260*/  STL [R1+0x1894], R12 ;  /* 0x0018940c01007387 */ /* 0x0041e80000100800 */
[----:B0-----:R-:W2:Y:S01]  /*47270*/  LDL.LU R12, [R1+0x6ec] ;  /* 0x0006ec00010c7983 */ /* 0x001ea20000300800 */
        /* <DEDUP_REMOVED lines=20> */
[----:B------:R0:W-:Y:S03]  /*473c0*/  STL [R1+0x8c], R11 ;  /* 0x00008c0b01007387 */ /* 0x0001e60000100800 */
[----:B0-----:R-:W2:Y:S01]  /*473d0*/  LDL.LU R11, [R1+0xfbc] ;  /* 0x000fbc00010b7983 */ /* 0x001ea20000300800 */
[----:B------:R-:W2:Y:S02]  /*473e0*/  LDL.LU R18, [R1+0xcc4] ;  /* 0x000cc40001127983 */ /* 0x000ea40000300800 */
[----:B------:R0:W-:Y:S02]  /*473f0*/  STL [R1+0x88], R19 ;  /* 0x0000881301007387 */ /* 0x0001e40000100800 */
[----:B0-----:R-:W2:Y:S01]  /*47400*/  LDL.LU R19, [R1+0xcc0] ;  /* 0x000cc00001137983 */ /* 0x001ea20000300800 */
[----:B------:R-:W2:Y:S02]  /*47410*/  LDL.LU R20, [R1+0xcd4] ;  /* 0x000cd40001147983 */ /* 0x000ea40000300800 */
[----:B------:R-:W2:Y:S02]  /*47420*/  LDL.LU R21, [R1+0xcd0] ;  /* 0x000cd00001157983 */ /* 0x000ea40000300800 */
[----:B------:R-:W2:Y:S01]  /*47430*/  LDL.LU R23, [R1+0x189c] ;  /* 0x00189c0001177983 */ /* 0x000ea20000300800 */
[----:B------:R0:W-:Y:S04]  /*47440*/  STL [R1+0x84], R22 ;  /* 0x0000841601007387 */ /* 0x0001e80000100800 */
[----:B0-----:R-:W3:Y:S01]  /*47450*/  LDL.LU R22, [R1+0xce4] ;  /* 0x000ce40001167983 */ /* 0x001ee20000300800 */
[----:B--2---:R-:W-:-:S03]  /*47460*/  F2FP.BF16.PACK_AB R23, R13, R23 ;  /* 0x000000170d17723e */ /* 0x004fc600000010ff */
[----:B------:R-:W2:Y:S02]  /*47470*/  LDL.LU R13, [R1+0x1898] ;  /* 0x00189800010d7983 */ /* 0x000ea40000300800 */
[----:B------:R0:W-:Y:S02]  /*47480*/  STL [R1+0x80], R23 ;  /* 0x0000801701007387 */ /* 0x0001e40000100800 */
[----:B0-----:R-:W3:Y:S01]  /*47490*/  LDL.LU R23, [R1+0xfb4] ;  /* 0x000fb40001177983 */ /* 0x001ee20000300800 */
[----:B--2---:R-:W-:-:S03]  /*474a0*/  F2FP.BF16.PACK_AB R13, R12, R13 ;  /* 0x0000000d0c0d723e */ /* 0x004fc600000010ff */
[----:B------:R-:W2:Y:S02]  /*474b0*/  LDL.LU R12, [R1+0x1894] ;  /* 0x00189400010c7983 */ /* 0x000ea40000300800 */
        /* <DEDUP_REMOVED lines=27> */
[----:B------:R-:W3:Y:S03]  /*47670*/  LDL.LU R12, [R1+0x185c] ;  /* 0x00185c00010c7983 */ /* 0x000ee60000300800 */
[----:B------:R0:W-:Y:S02]  /*47680*/  STL [R1+0x60], R13 ;  /* 0x0000600d01007387 */ /* 0x0001e40000100800 */
[----:B0-----:R-:W2:Y:S01]  /*47690*/  LDL.LU R13, [R1+0x1858] ;  /* 0x00185800010d7983 */ /* 0x001ea20000300800 */
[----:B----4-:R-:W-:-:S02]  /*476a0*/  F2FP.BF16.PACK_AB R3, R8, R3 ;  /* 0x000000030803723e */ /* 0x010fc400000010ff */
[----:B---3--:R-:W-:Y:S02]  /*476b0*/  F2FP.BF16.PACK_AB R9, R12, R9 ;  /* 0x000000090c09723e */ /* 0x008fe400000010ff */
[----:B------:R-:W3:Y:S03]  /*476c0*/  LDL.LU R12, [R1+0x1854] ;  /* 0x00185400010c7983 */ /* 0x000ee60000300800 */
[----:B------:R0:W-:Y:S02]  /*476d0*/  STL [R1+0x5c], R9 ;  /* 0x00005c0901007387 */ /* 0x0001e40000100800 */
[----:B0-----:R-:W4:Y:S01]  /*476e0*/  LDL.LU R9, [R1+0x1850] ;  /* 0x0018500001097983 */ /* 0x001f220000300800 */
[----:B------:R-:W4:Y:S02]  /*476f0*/  LDL.LU R8, [R1+0x184c] ;  /* 0x00184c0001087983 */ /* 0x000f240000300800 */
[----:B------:R0:W-:Y:S01]  /*47700*/  STL [R1+0x58], R3 ;  /* 0x0000580301007387 */ /* 0x0001e20000100800 */
[----:B------:R-:W-:-:S02]  /*47710*/  F2FP.BF16.PACK_AB R16, R16, R17 ;  /* 0x000000111010723e */ /* 0x000fc400000010ff */
[----:B------:R-:W-:Y:S01]  /*47720*/  F2FP.BF16.PACK_AB R0, R0, R2 ;  /* 0x000000020000723e */ /* 0x000fe200000010ff */
[----:B------:R-:W-:Y:S01]  /*47730*/  F2FP.BF16.PACK_AB R2, R24, R25 ;  /* 0x000000191802723e */ /* 0x000fe200000010ff */
[----:B0-----:R-:W-:Y:S02]  /*47740*/  F2FP.BF16.PACK_AB R3, R28, R29 ;  /* 0x0000001d1c03723e */ /* 0x001fe400000010ff */
[----:B------:R-:W-:-:S03]  /*47750*/  F2FP.BF16.PACK_AB R15, R6, R15 ;  /* 0x0000000f060f723e */ /* 0x000fc600000010ff */
[----:B------:R0:W-:Y:S01]  /*47760*/  STL [R1+0x54], R3 ;  /* 0x0000540301007387 */ /* 0x0001e20000100800 */
[----:B------:R-:W-:Y:S02]  /*47770*/  STL [R1+0x50], R16 ;  /* 0x0000501001007387 */ /* 0x000fe40000100800 */
[----:B------:R1:W-:Y:S01]  /*47780*/  STL [R1+0x4c], R0 ;  /* 0x00004c0001007387 */ /* 0x0003e20000100800 */
[----:B------:R-:W-:Y:S02]  /*47790*/  F2FP.BF16.PACK_AB R14, R7, R14 ;  /* 0x0000000e070e723e */ /* 0x000fe400000010ff */
[----:B--2---:R-:W-:Y:S02]  /*477a0*/  F2FP.BF16.PACK_AB R13, R10, R13 ;  /* 0x0000000d0a0d723e */ /* 0x004fe400000010ff */
[----:B0-----:R-:W-:Y:S02]  /*477b0*/  F2FP.BF16.PACK_AB R3, R5, R4 ;  /* 0x000000040503723e */ /* 0x001fe400000010ff */
[----:B-1----:R-:W-:-:S03]  /*477c0*/  F2FP.BF16.PACK_AB R0, R26, R27 ;  /* 0x0000001b1a00723e */ /* 0x002fc600000010ff */
[----:B------:R-:W-:Y:S01]  /*477d0*/  STL [R1+0x48], R3 ;  /* 0x0000480301007387 */ /* 0x000fe20000100800 */
[----:B------:R-:W-:Y:S02]  /*477e0*/  STL [R1+0x44], R2 ;  /* 0x0000440201007387 */ /* 0x000fe40000100800 */
[----:B------:R-:W-:Y:S02]  /*477f0*/  STL [R1+0x17a0], R15 ;  /* 0x0017a00f01007387 */ /* 0x000fe40000100800 */
[----:B------:R-:W-:Y:S01]  /*47800*/  STL [R1+0x40], R0 ;  /* 0x0000400001007387 */ /* 0x000fe20000100800 */
[----:B------:R-:W-:Y:S01]  /*47810*/  F2FP.BF16.PACK_AB R10, R20, R21 ;  /* 0x00000015140a723e */ /* 0x000fe200000010ff */
[----:B------:R-:W-:Y:S01]  /*47820*/  STL [R1+0x17a4], R14 ;  /* 0x0017a40e01007387 */ /* 0x000fe20000100800 */
[----:B------:R-:W-:Y:S01]  /*47830*/  STL [R1+0x17a8], R13 ;  /* 0x0017a80d01007387 */ /* 0x000fe20000100800 */
[----:B---3--:R-:W-:Y:S01]  /*47840*/  F2FP.BF16.PACK_AB R12, R11, R12 ;  /* 0x0000000c0b0c723e */ /* 0x008fe200000010ff */
[----:B------:R-:W-:-:S04]  /*47850*/  F2FP.BF16.PACK_AB R11, R18, R19 ;  /* 0x00000013120b723e */ /* 0x000fc800000010ff */
[----:B------:R-:W-:Y:S01]  /*47860*/  STL [R1+0x17ac], R12 ;  /* 0x0017ac0c01007387 */ /* 0x000fe20000100800 */
[----:B------:R-:W-:Y:S02]  /*47870*/  STL [R1+0x17b0], R11 ;  /* 0x0017b00b01007387 */ /* 0x000fe40000100800 */
[----:B------:R-:W-:Y:S01]  /*47880*/  STL [R1+0x17b4], R10 ;  /* 0x0017b40a01007387 */ /* 0x000fe20000100800 */
[----:B----4-:R-:W-:-:S05]  /*47890*/  F2FP.BF16.PACK_AB R9, R22, R9 ;  /* 0x000000091609723e */ /* 0x010fca00000010ff */
[----:B------:R-:W-:Y:S01]  /*478a0*/  STL [R1+0x17b8], R9 ;  /* 0x0017b80901007387 */ /* 0x000fe20000100800 */
[----:B------:R-:W2:Y:S02]  /*478b0*/  LDL.LU R7, [R1+0xfc8] ;  /* 0x000fc80001077983 */ /* 0x000ea40000300800 */
[----:B------:R-:W3:Y:S02]  /*478c0*/  LDL.LU R6, [R1+0xfd8] ;  /* 0x000fd80001067983 */ /* 0x000ee40000300800 */
[----:B---3--:R0:W-:Y:S04]  /*478d0*/  STL [R1+0x1848], R6 ;  /* 0x0018480601007387 */ /* 0x0081e80000100800 */
[----:B0-----:R-:W2:Y:S01]  /*478e0*/  LDL.LU R6, [R1+0xfcc] ;  /* 0x000fcc0001067983 */ /* 0x001ea20000300800 */
[----:B------:R-:W3:Y:S03]  /*478f0*/  LDL.LU R5, [R1+0xfe8] ;  /* 0x000fe80001057983 */ /* 0x000ee60000300800 */
[----:B---3--:R0:W-:Y:S04]  /*47900*/  STL [R1+0x1844], R5 ;  /* 0x0018440501007387 */ /* 0x0081e80000100800 */
[----:B0-----:R-:W3:Y:S01]  /*47910*/  LDL.LU R5, [R1+0xfdc] ;  /* 0x000fdc0001057983 */ /* 0x001ee20000300800 */
[----:B------:R-:W4:Y:S03]  /*47920*/  LDL.LU R4, [R1+0xff8] ;  /* 0x000ff80001047983 */ /* 0x000f260000300800 */
[----:B----4-:R0:W-:Y:S04]  /*47930*/  STL [R1+0x1840], R4 ;  /* 0x0018400401007387 */ /* 0x0101e80000100800 */
[----:B0-----:R-:W4:Y:S01]  /*47940*/  LDL.LU R4, [R1+0xfec] ;  /* 0x000fec0001047983 */ /* 0x001f220000300800 */
[----:B------:R-:W2:Y:S03]  /*47950*/  LDL.LU R19, [R1+0xfc0] ;  /* 0x000fc00001137983 */ /* 0x000ea60000300800 */
[----:B--2---:R0:W-:Y:S04]  /*47960*/  STL [R1+0x183c], R19 ;  /* 0x00183c1301007387 */ /* 0x0041e80000100800 */
[----:B0-----:R-:W2:Y:S01]  /*47970*/  LDL.LU R19, [R1+0xffc] ;  /* 0x000ffc0001137983 */ /* 0x001ea20000300800 */
[----:B------:R-:W2:Y:S01]  /*47980*/  LDL.LU R17, [R1+0xfd4] ;  /* 0x000fd40001117983 */ /* 0x000ea20000300800 */
[----:B------:R-:W-:-:S02]  /*47990*/  F2FP.BF16.PACK_AB R8, R23, R8 ;  /* 0x000000081708723e */ /* 0x000fc400000010ff */
[----:B--2---:R0:W-:Y:S04]  /*479a0*/  STL [R1+0x1838], R17 ;  /* 0x0018381101007387 */ /* 0x0041e80000100800 */
[----:B0-----:R-:W2:Y:S01]  /*479b0*/  LDL.LU R17, [R1+0xfc4] ;  /* 0x000fc40001117983 */ /* 0x001ea20000300800 */
[----:B------:R-:W2:Y:S02]  /*479c0*/  LDL.LU R18, [R1+0xfd0] ;  /* 0x000fd00001127983 */ /* 0x000ea40000300800 */
[----:B------:R-:W2:Y:S02]  /*479d0*/  LDL.LU R16, [R1+0xfe4] ;  /* 0x000fe40001107983 */ /* 0x000ea40000300800 */
[----:B------:R-:W2:Y:S02]  /*479e0*/  LDL.LU R23, [R1+0x1008] ;  /* 0x0010080001177983 */ /* 0x000ea40000300800 */
[----:B--2---:R0:W-:Y:S04]  /*479f0*/  STL [R1+0x182c], R23 ;  /* 0x00182c1701007387 */ /* 0x0041e80000100800 */
[----:B0-----:R-:W2:Y:S01]  /*47a00*/  LDL.LU R23, [R1+0xff4] ;  /* 0x000ff40001177983 */ /* 0x001ea20000300800 */
[----:B------:R-:W2:Y:S03]  /*47a10*/  LDL.LU R22, [R1+0x1018] ;  /* 0x0010180001167983 */ /* 0x000ea60000300800 */
        /* <DEDUP_REMOVED lines=20> */
[----:B------:R0:W-:Y:S03]  /*47b60*/  STL [R1+0x17bc], R8 ;  /* 0x0017bc0801007387 */ /* 0x0001e60000100800 */
        /* <DEDUP_REMOVED lines=40> */
[----:B------:R-:W-:-:S03]  /*47df0*/  F2FP.BF16.PACK_AB R7, R6, R7 ;  /* 0x000000070607723e */ /* 0x000fc600000010ff */
[----:B--2---:R0:W-:Y:S04]  /*47e00*/  STL [R1+0x1808], R9 ;  /* 0x0018080901007387 */ /* 0x0041e80000100800 */
        /* <DEDUP_REMOVED lines=12> */
[----:B------:R-:W3:Y:S02]  /*47ed0*/  LDL.LU R6, [R1+0x1848] ;  /* 0x0018480001067983 */ /* 0x000ee40000300800 */
[----:B---3--:R-:W-:-:S02]  /*47ee0*/  F2FP.BF16.PACK_AB R6, R5, R6 ;  /* 0x000000060506723e */ /* 0x008fc400000010ff */
[----:B------:R-:W4:Y:S02]  /*47ef0*/  LDL.LU R5, [R1+0x1844] ;  /* 0x0018440001057983 */ /* 0x000f240000300800 */
[----:B----4-:R-:W-:Y:S02]  /*47f00*/  F2FP.BF16.PACK_AB R5, R4, R5 ;  /* 0x000000050405723e */ /* 0x010fe400000010ff */
[----:B------:R-:W3:Y:S02]  /*47f10*/  LDL.LU R4, [R1+0x1840] ;  /* 0x0018400001047983 */ /* 0x000ee40000300800 */
[----:B---3--:R-:W-:Y:S02]  /*47f20*/  F2FP.BF16.PACK_AB R4, R19, R4 ;  /* 0x000000041304723e */ /* 0x008fe400000010ff */
[----:B------:R-:W3:Y:S02]  /*47f30*/  LDL.LU R19, [R1+0x183c] ;  /* 0x00183c0001137983 */ /* 0x000ee40000300800 */
[----:B---3--:R-:W-:-:S02]  /*47f40*/  F2FP.BF16.PACK_AB R19, R17, R19 ;  /* 0x000000131113723e */ /* 0x008fc400000010ff */
[----:B------:R-:W3:Y:S02]  /*47f50*/  LDL.LU R17, [R1+0x1838] ;  /* 0x0018380001117983 */ /* 0x000ee40000300800 */
[----:B---3--:R-:W-:Y:S02]  /*47f60*/  F2FP.BF16.PACK_AB R18, R17, R18 ;  /* 0x000000121112723e */ /* 0x008fe400000010ff */
        /* <DEDUP_REMOVED lines=20> */
[----:B------:R-:W2:Y:S02]  /*480b0*/  LDL.LU R8, [R1+0x180c] ;  /* 0x00180c0001087983 */ /* 0x000ea40000300800 */
        /* <DEDUP_REMOVED lines=14> */
[----:B------:R0:W-:Y:S02]  /*481a0*/  STL [R1], R8 ;  /* 0x0000000801007387 */ /* 0x0001e40000100800 */
        /* <DEDUP_REMOVED lines=23> */
[----:B------:R0:W-:Y:S01]  /*48320*/  STL [R1+0x28], R8 ;  /* 0x0000280801007387 */ /* 0x0001e20000100800 */
[----:B------:R-:W-:-:S02]  /*48330*/  F2FP.BF16.PACK_AB R12, R11, R12 ;  /* 0x0000000c0b0c723e */ /* 0x000fc400000010ff */
[----:B------:R-:W-:Y:S02]  /*48340*/  F2FP.BF16.PACK_AB R14, R13, R14 ;  /* 0x0000000e0d0e723e */ /* 0x000fe400000010ff */
[----:B------:R-:W-:Y:S01]  /*48350*/  F2FP.BF16.PACK_AB R29, R15, R29 ;  /* 0x0000001d0f1d723e */ /* 0x000fe200000010ff */
[----:B0-----:R0:W5:Y:S01]  /*48360*/  LDL.LU R8, [R1+0x17bc] ;  /* 0x0017bc0001087983 */ /* 0x0011620000300800 */
[----:B------:R-:W-:Y:S02]  /*48370*/  F2FP.BF16.PACK_AB R3, R28, R3 ;  /* 0x000000031c03723e */ /* 0x000fe400000010ff */
[----:B------:R-:W-:Y:S02]  /*48380*/  F2FP.BF16.PACK_AB R0, R0, R2 ;  /* 0x000000020000723e */ /* 0x000fe400000010ff */
[----:B--2---:R-:W-:Y:S02]  /*48390*/  F2FP.BF16.PACK_AB R10, R9, R10 ;  /* 0x0000000a090a723e */ /* 0x004fe400000010ff */
[----:B------:R0:W5:Y:S03]  /*483a0*/  LDL.LU R9, [R1+0x17b8] ;  /* 0x0017b80001097983 */ /* 0x0001660000300800 */
[----:B------:R1:W-:Y:S02]  /*483b0*/  STL [R1+0x24], R10 ;  /* 0x0000240a01007387 */ /* 0x0003e40000100800 */
[----:B-1----:R0:W5:Y:S01]  /*483c0*/  LDL.LU R10, [R1+0x17b4] ;  /* 0x0017b400010a7983 */ /* 0x0021620000300800 */
[----:B------:R0:W5:Y:S02]  /*483d0*/  LDL.LU R11, [R1+0x17b0] ;  /* 0x0017b000010b7983 */ /* 0x0001640000300800 */
        /* <DEDUP_REMOVED lines=11> */
[----:B------:R0:W-:Y:S02]  /*48490*/  STL [R1+0x30], R0 ;  /* 0x0000300001007387 */ /* 0x0001e40000100800 */
.L_x_0:
[----:B------:R-:W2:Y:S04]  /*484a0*/  LDL.LU R2, [R1+0x8] ;  /* 0x0000080001027983 */ /* 0x000ea80000300800 */
[----:B0-----:R-:W3:Y:S04]  /*484b0*/  LDL.LU R0, [R1+0xc] ;  /* 0x00000c0001007983 */ /* 0x001ee80000300800 */
[----:B------:R-:W-:Y:S04]  /*484c0*/  STL [R1+0x1e58], R23 ;  /* 0x001e581701007387 */ /* 0x000fe80000100800 */
[----:B-----5:R-:W-:Y:S04]  /*484d0*/  STL [R1+0x1e54], R28 ;  /* 0x001e541c01007387 */ /* 0x020fe80000100800 */
[----:B------:R-:W-:Y:S04]  /*484e0*/  STL [R1+0x1e50], R29 ;  /* 0x001e501d01007387 */ /* 0x000fe80000100800 */
[----:B------:R-:W-:Y:S04]  /*484f0*/  STL.64 [R1+0x1e48], R18 ;  /* 0x001e481201007387 */ /* 0x000fe80000100a00 */
[----:B------:R-:W-:Y:S04]  /*48500*/  STL.64 [R1+0x1e40], R16 ;  /* 0x001e401001007387 */ /* 0x000fe80000100a00 */
[----:B------:R-:W-:Y:S04]  /*48510*/  STL.64 [R1+0x1e38], R6 ;  /* 0x001e380601007387 */ /* 0x000fe80000100a00 */
[----:B------:R0:W-:Y:S04]  /*48520*/  STL.64 [R1+0x1e30], R4 ;  /* 0x001e300401007387 */ /* 0x0001e80000100a00 */
        /* <DEDUP_REMOVED lines=8> */
[----:B------:R-:W-:Y:S04]  /*485b0*/  STL.64 [R1+0x1e28], R10 ;  /* 0x001e280a01007387 */ /* 0x000fe80000100a00 */
[----:B------:R0:W-:Y:S04]  /*485c0*/  STL.64 [R1+0x1e20], R8 ;  /* 0x001e200801007387 */ /* 0x0001e80000100a00 */
[----:B0-----:R-:W4:Y:S04]  /*485d0*/  LDL.LU R8, [R1+0x10] ;  /* 0x0000100001087983 */ /* 0x001f280000300800 */
[----:B------:R-:W4:Y:S04]  /*485e0*/  LDL.LU R9, [R1+0x14] ;  /* 0x0000140001097983 */ /* 0x000f280000300800 */
[----:B------:R-:W4:Y:S04]  /*485f0*/  LDL.LU R10, [R1+0x18] ;  /* 0x00001800010a7983 */ /* 0x000f280000300800 */
[----:B------:R-:W4:Y:S04]  /*48600*/  LDL.LU R11, [R1+0x1c] ;  /* 0x00001c00010b7983 */ /* 0x000f280000300800 */
[----:B------:R-:W-:Y:S04]  /*48610*/  STL.64 [R1+0x1e18], R14 ;  /* 0x001e180e01007387 */ /* 0x000fe80000100a00 */
[----:B------:R0:W-:Y:S04]  /*48620*/  STL.64 [R1+0x1e10], R12 ;  /* 0x001e100c01007387 */ /* 0x0001e80000100a00 */
[----:B0-----:R-:W4:Y:S04]  /*48630*/  LDL.LU R12, [R1] ;  /* 0x00000000010c7983 */ /* 0x001f280000300800 */
[----:B------:R-:W4:Y:S04]  /*48640*/  LDL.LU R13, [R1+0x4] ;  /* 0x00000400010d7983 */ /* 0x000f280000300800 */
[----:B------:R-:W0:Y:S02]  /*48650*/  S2R R29, SR_TID.X ;  /* 0x00000000001d7919 */ /* 0x000e240000002100 */
[----:B0-----:R-:W-:-:S02]  /*48660*/  IMAD.SHL.U32 R23, R29, 0x20, RZ ;  /* 0x000000201d177824 */ /* 0x001fc400078e00ff */
[----:B------:R-:W-:-:S03]  /*48670*/  IMAD.SHL.U32 R28, R29, 0x4, RZ ;  /* 0x000000041d1c7824 */ /* 0x000fc600078e00ff */
[----:B------:R-:W-:Y:S01]  /*48680*/  LOP3.LUT R23, R23, 0x60, RZ, 0xc0, !PT ;  /* 0x0000006017177812 */ /* 0x000fe200078ec0ff */
[----:B--2---:R-:W-:Y:S02]  /*48690*/  IMAD.MOV.U32 R14, RZ, RZ, R2 ;  /* 0x000000ffff0e7224 */ /* 0x004fe400078e0002 */
[----:B------:R-:W-:Y:S02]  /*486a0*/  IMAD.SHL.U32 R2, R29, 0x400, RZ ;  /* 0x000004001d027824 */ /* 0x000fe400078e00ff */
[----:B---3--:R-:W-:Y:S01]  /*486b0*/  IMAD.MOV.U32 R15, RZ, RZ, R0 ;  /* 0x000000ffff0f7224 */ /* 0x008fe200078e0000 */
[----:B------:R-:W-:Y:S01]  /*486c0*/  IADD3 R0, R3, 0x1, RZ ;  /* 0x0000000103007810 */ /* 0x000fe20007ffe0ff */
[----:B------:R-:W-:Y:S01]  /*486d0*/  IMAD.SHL.U32 R29, R29, 0x1000, RZ ;  /* 0x000010001d1d7824 */ /* 0x000fe200078e00ff */
[----:B------:R-:W-:Y:S01]  /*486e0*/  LOP3.LUT R2, R2, 0x6000, RZ, 0xc0, !PT ;  /* 0x0000600002027812 */ /* 0x000fe200078ec0ff */
[----:B------:R-:W-:Y:S01]  /*486f0*/  BAR.SYNC.DEFER_BLOCKING 0x0 ;  /* 0x0000000000007b1d */ /* 0x000fe20000010000 */
[----:B------:R-:W-:-:S02]  /*48700*/  ISETP.GE.AND P5, PT, R0, c[0x0][0x17c], PT ;  /* 0x00005f0000007a0c */ /* 0x000fc40003fa6270 */
[----:B------:R-:W-:Y:S02]  /*48710*/  IADD3 R0, R3, 0x2, RZ ;  /* 0x0000000203007810 */ /* 0x000fe40007ffe0ff */
[----:B------:R-:W-:Y:S02]  /*48720*/  LOP3.LUT R29, R29, 0x6000, RZ, 0xc0, !PT ;  /* 0x000060001d1d7812 */ /* 0x000fe400078ec0ff */
[----:B------:R-:W-:Y:S02]  /*48730*/  ISETP.GE.AND P4, PT, R0, c[0x0][0x17c], PT ;  /* 0x00005f0000007a0c */ /* 0x000fe40003f86270 */
[----:B------:R-:W0:Y:S02]  /*48740*/  S2R R0, SR_TID.X ;  /* 0x0000000000007919 */ /* 0x000e240000002100 */
[----:B0-----:R-:W-:-:S05]  /*48750*/  LOP3.LUT R0, R0, 0x60, RZ, 0xc0, !PT ;  /* 0x0000006000007812 */ /* 0x001fca00078ec0ff */
[----:B------:R-:W-:Y:S01]  /*48760*/  IMAD R0, R0, 0x40, R2 ;  /* 0x0000004000007824 */ /* 0x000fe200078e0202 */
[----:B------:R-:W-:Y:S02]  /*48770*/  LOP3.LUT R2, R23, 0x70, R28, 0x78, !PT ;  /* 0x0000007017027812 */ /* 0x000fe400078e781c */
[C---:B------:R-:W-:Y:S02]  /*48780*/  IADD3 R23, R3.reuse, 0x3, RZ ;  /* 0x0000000303177810 */ /* 0x040fe40007ffe0ff */
[----:B------:R-:W-:Y:S01]  /*48790*/  IADD3 R28, R3, 0x4, RZ ;  /* 0x00000004031c7810 */ /* 0x000fe20007ffe0ff */
[----:B------:R-:W-:Y:S01]  /*487a0*/  IMAD.IADD R2, R0, 0x1, R2 ;  /* 0x0000000100027824 */ /* 0x000fe200078e0202 */
[----:B------:R-:W-:Y:S01]  /*487b0*/  ISETP.GE.AND P0, PT, R23, c[0x0][0x17c], PT ;  /* 0x00005f0017007a0c */ /* 0x000fe20003f06270 */
[----:B------:R-:W0:Y:S01]  /*487c0*/  S2R R0, SR_TID.X ;  /* 0x0000000000007919 */ /* 0x000e220000002100 */
[----:B------:R-:W-:-:S03]  /*487d0*/  ISETP.GE.AND P6, PT, R28, c[0x0][0x17c], PT ;  /* 0x00005f001c007a0c */ /* 0x000fc60003fc6270 */
[----:B------:R-:W2:Y:S04]  /*487e0*/  LDL.LU R23, [R1+0x1e58] ;  /* 0x001e580001177983 */ /* 0x000ea80000300800 */
[----:B------:R-:W3:Y:S04]  /*487f0*/  LDL.LU R28, [R1+0x1e54] ;  /* 0x001e5400011c7983 */ /* 0x000ee80000300800 */
[----:B----4-:R-:W-:Y:S04]  /*48800*/  STS.128 [R2+0x80], R4 ;  /* 0x0000800402007388 */ /* 0x010fe80000000c00 */
[----:B------:R4:W-:Y:S01]  /*48810*/  STS.128 [R2], R16 ;  /* 0x0000001002007388 */ /* 0x0009e20000000c00 */
[----:B0-----:R-:W-:-:S05]  /*48820*/  LOP3.LUT R0, R0, 0x7f, RZ, 0xc0, !PT ;  /* 0x0000007f00007812 */ /* 0x001fca00078ec0ff */
[----:B------:R-:W-:Y:S02]  /*48830*/  IMAD R0, R0, 0x10, R29 ;  /* 0x0000001000007824 */ /* 0x000fe400078e021d */
[----:B------:R-:W3:Y:S04]  /*48840*/  LDL.LU R29, [R1+0x1e50] ;  /* 0x001e5000011d7983 */ /* 0x000ee80000300800 */
[----:B----4-:R-:W4:Y:S04]  /*48850*/  LDL.LU.64 R18, [R1+0x1e48] ;  /* 0x001e480001127983 */ /* 0x010f280000300a00 */
[----:B------:R-:W4:Y:S04]  /*48860*/  LDL.LU.64 R16, [R1+0x1e40] ;  /* 0x001e400001107983 */ /* 0x000f280000300a00 */
[----:B------:R-:W3:Y:S04]  /*48870*/  LDL.LU.64 R6, [R1+0x1e38] ;  /* 0x001e380001067983 */ /* 0x000ee80000300a00 */
[----:B------:R-:W3:Y:S04]  /*48880*/  LDL.LU.64 R4, [R1+0x1e30] ;  /* 0x001e300001047983 */ /* 0x000ee80000300a00 */
[----:B------:R0:W-:Y:S04]  /*48890*/  STS.128 [R2+0x100], R8 ;  /* 0x0001000802007388 */ /* 0x0001e80000000c00 */
[----:B0-----:R-:W3:Y:S04]  /*488a0*/  LDL.LU.64 R10, [R1+0x1e28] ;  /* 0x001e2800010a7983 */ /* 0x001ee80000300a00 */
[----:B------:R-:W3:Y:S04]  /*488b0*/  LDL.LU.64 R8, [R1+0x1e20] ;  /* 0x001e200001087983 */ /* 0x000ee80000300a00 */
[----:B------:R0:W-:Y:S04]  /*488c0*/  STS.128 [R2+0x180], R12 ;  /* 0x0001800c02007388 */ /* 0x0001e80000000c00 */
[----:B0-----:R-:W3:Y:S04]  /*488d0*/  LDL.LU.64 R14, [R1+0x1e18] ;  /* 0x001e1800010e7983 */ /* 0x001ee80000300a00 */
[----:B------:R-:W3:Y:S04]  /*488e0*/  LDL.LU.64 R12, [R1+0x1e10] ;  /* 0x001e1000010c7983 */ /* 0x000ee80000300a00 */
[----:B------:R0:W-:Y:S04]  /*488f0*/  STS.128 [R2+0x200], R24 ;  /* 0x0002001802007388 */ /* 0x0001e80000000c00 */
[----:B------:R1:W-:Y:S04]  /*48900*/  STL [R1+0x17fc], R25 ;  /* 0x0017fc1901007387 */ /* 0x0003e80000100800 */
[----:B0-----:R-:W3:Y:S04]  /*48910*/  LDL.LU R24, [R1+0x90] ;  /* 0x0000900001187983 */ /* 0x001ee80000300800 */
[----:B-1----:R-:W3:Y:S04]  /*48920*/  LDL.LU R25, [R1+0x94] ;  /* 0x0000940001197983 */ /* 0x002ee80000300800 */
[----:B------:R-:W3:Y:S04]  /*48930*/  LDL.LU R26, [R1+0x98] ;  /* 0x00009800011a7983 */ /* 0x000ee80000300800 */
[----:B------:R-:W3:Y:S04]  /*48940*/  LDL.LU R27, [R1+0x9c] ;  /* 0x00009c00011b7983 */ /* 0x000ee80000300800 */
[----:B------:R-:W-:Y:S04]  /*48950*/  STL.64 [R1+0x1d38], R20 ;  /* 0x001d381401007387 */ /* 0x000fe80000100a00 */
[----:B--2---:R0:W-:Y:S04]  /*48960*/  STS.128 [R2+0x280], R20 ;  /* 0x0002801402007388 */ /* 0x0041e80000000c00 */
[----:B0-----:R-:W2:Y:S04]  /*48970*/  LDL.LU R20, [R1+0x80] ;  /* 0x0000800001147983 */ /* 0x001ea80000300800 */
[----:B------:R-:W2:Y:S04]  /*48980*/  LDL.LU R21, [R1+0x84] ;  /* 0x0000840001157983 */ /* 0x000ea80000300800 */
[----:B------:R-:W2:Y:S04]  /*48990*/  LDL.LU R22, [R1+0x88] ;  /* 0x0000880001167983 */ /* 0x000ea80000300800 */
[----:B------:R-:W2:Y:S04]  /*489a0*/  LDL.LU R23, [R1+0x8c] ;  /* 0x00008c0001177983 */ /* 0x000ea80000300800 */
[----:B----4-:R0:W-:Y:S04]  /*489b0*/  STS.128 [R2+0x300], R16 ;  /* 0x0003001002007388 */ /* 0x0101e80000000c00 */
[----:B---3--:R1:W-:Y:S04]  /*489c0*/  STS.128 [R2+0x380], R4 ;  /* 0x0003800402007388 */ /* 0x0083e80000000c00 */
[----:B0-----:R-:W3:Y:S04]  /*489d0*/  LDL.LU R16, [R1+0x70] ;  /* 0x0000700001107983 */ /* 0x001ee80000300800 */
[----:B------:R-:W3:Y:S04]  /*489e0*/  LDL.LU R17, [R1+0x74] ;  /* 0x0000740001117983 */ /* 0x000ee80000300800 */
[----:B------:R-:W3:Y:S04]  /*489f0*/  LDL.LU R18, [R1+0x78] ;  /* 0x0000780001127983 */ /* 0x000ee80000300800 */
[----:B------:R-:W3:Y:S04]  /*48a00*/  LDL.LU R19, [R1+0x7c] ;  /* 0x00007c0001137983 */ /* 0x000ee80000300800 */
[----:B-1----:R-:W4:Y:S04]  /*48a10*/  LDL.LU R4, [R1+0x60] ;  /* 0x0000600001047983 */ /* 0x002f280000300800 */
[----:B------:R-:W4:Y:S04]  /*48a20*/  LDL.LU R5, [R1+0x64] ;  /* 0x0000640001057983 */ /* 0x000f280000300800 */
[----:B------:R-:W4:Y:S04]  /*48a30*/  LDL.LU R6, [R1+0x68] ;  /* 0x0000680001067983 */ /* 0x000f280000300800 */
[----:B------:R-:W4:Y:S04]  /*48a40*/  LDL.LU R7, [R1+0x6c] ;  /* 0x00006c0001077983 */ /* 0x000f280000300800 */
[----:B------:R0:W-:Y:S04]  /*48a50*/  STS.128 [R2+0x400], R8 ;  /* 0x0004000802007388 */ /* 0x0001e80000000c00 */
[----:B------:R1:W-:Y:S04]  /*48a60*/  STS.128 [R2+0x480], R12 ;  /* 0x0004800c02007388 */ /* 0x0003e80000000c00 */
[----:B0-----:R-:W4:Y:S04]  /*48a70*/  LDL.LU R8, [R1+0x50] ;  /* 0x0000500001087983 */ /* 0x001f280000300800 */
[----:B------:R-:W4:Y:S04]  /*48a80*/  LDL.LU R9, [R1+0x54] ;  /* 0x0000540001097983 */ /* 0x000f280000300800 */
[----:B------:R-:W4:Y:S04]  /*48a90*/  LDL.LU R10, [R1+0x58] ;  /* 0x00005800010a7983 */ /* 0x000f280000300800 */
[----:B------:R-:W4:Y:S04]  /*48aa0*/  LDL.LU R11, [R1+0x5c] ;  /* 0x00005c00010b7983 */ /* 0x000f280000300800 */
[----:B-1----:R-:W4:Y:S04]  /*48ab0*/  LDL.LU R12, [R1+0x40] ;  /* 0x00004000010c7983 */ /* 0x002f280000300800 */
[----:B------:R-:W4:Y:S04]  /*48ac0*/  LDL.LU R13, [R1+0x44] ;  /* 0x00004400010d7983 */ /* 0x000f280000300800 */
[----:B------:R-:W4:Y:S04]  /*48ad0*/  LDL.LU R14, [R1+0x48] ;  /* 0x00004800010e7983 */ /* 0x000f280000300800 */
[----:B------:R-:W4:Y:S04]  /*48ae0*/  LDL.LU R15, [R1+0x4c] ;  /* 0x00004c00010f7983 */ /* 0x000f280000300800 */
[----:B------:R-:W-:Y:S04]  /*48af0*/  STS.128 [R2+0x780], R24 ;  /* 0x0007801802007388 */ /* 0x000fe80000000c00 */
[----:B--2---:R-:W-:Y:S04]  /*48b00*/  STS.128 [R2+0x700], R20 ;  /* 0x0007001402007388 */ /* 0x004fe80000000c00 */
[----:B---3--:R-:W-:Y:S04]  /*48b10*/  STS.128 [R2+0x680], R16 ;  /* 0x0006801002007388 */ /* 0x008fe80000000c00 */
[----:B----4-:R-:W-:Y:S04]  /*48b20*/  STS.128 [R2+0x600], R4 ;  /* 0x0006000402007388 */ /* 0x010fe80000000c00 */
[----:B------:R-:W-:Y:S04]  /*48b30*/  STS.128 [R2+0x580], R8 ;  /* 0x0005800802007388 */ /* 0x000fe80000000c00 */
[----:B------:R-:W-:Y:S04]  /*48b40*/  STS.128 [R2+0x500], R12 ;  /* 0x0005000c02007388 */ /* 0x000fe80000000c00 */
[----:B------:R-:W-:Y:S06]  /*48b50*/  BAR.SYNC.DEFER_BLOCKING 0x0 ;  /* 0x0000000000007b1d */ /* 0x000fec0000010000 */
[----:B------:R-:W0:Y:S04]  /*48b60*/  LDS.128 R4, [R0] ;  /* 0x0000000000047984 */ /* 0x000e280000000c00 */
[----:B------:R-:W1:Y:S04]  /*48b70*/  LDS.128 R16, [R0+0x800] ;  /* 0x0008000000107984 */ /* 0x000e680000000c00 */
[----:B------:R-:W2:Y:S04]  /*48b80*/  LDS.128 R8, [R0+0x1000] ;  /* 0x0010000000087984 */ /* 0x000ea80000000c00 */
[----:B0-----:R0:W-:Y:S04]  /*48b90*/  STL.64 [R1+0x40], R4 ;  /* 0x0000400401007387 */ /* 0x0011e80000100a00 */
[----:B------:R3:W-:Y:S04]  /*48ba0*/  STL.64 [R1+0x48], R6 ;  /* 0x0000480601007387 */ /* 0x0007e80000100a00 */
[----:B0-----:R-:W4:Y:S04]  /*48bb0*/  LDL.LU R4, [R1+0x180] ;  /* 0x0001800001047983 */ /* 0x001f280000300800 */
[----:B-1----:R-:W-:Y:S04]  /*48bc0*/  STL.64 [R1+0x200], R16 ;  /* 0x0002001001007387 */ /* 0x002fe80000100a00 */
[----:B------:R-:W-:Y:S04]  /*48bd0*/  STL.64 [R1+0x208], R18 ;  /* 0x0002081201007387 */ /* 0x000fe80000100a00 */
[----:B--2---:R0:W-:Y:S04]  /*48be0*/  STL.64 [R1+0x2f0], R8 ;  /* 0x0002f00801007387 */ /* 0x0041e80000100a00 */
[----:B------:R1:W-:Y:S04]  /*48bf0*/  STL.64 [R1+0x2f8], R10 ;  /* 0x0002f80a01007387 */ /* 0x0003e80000100a00 */
[----:B------:R-:W4:Y:S04]  /*48c00*/  LDL.LU R5, [R1+0x184] ;  /* 0x0001840001057983 */ /* 0x000f280000300800 */
[----:B---3--:R-:W2:Y:S04]  /*48c10*/  LDL.LU R6, [R1+0x188] ;  /* 0x0001880001067983 */ /* 0x008ea80000300800 */
[----:B------:R-:W2:Y:S04]  /*48c20*/  LDL.LU R7, [R1+0x18c] ;  /* 0x00018c0001077983 */ /* 0x000ea80000300800 */
[----:B--2---:R-:W-:Y:S04]  /*48c30*/  STL.64 [R1+0x1d48], R6 ;  /* 0x001d480601007387 */ /* 0x004fe80000100a00 */
[----:B----4-:R-:W-:Y:S04]  /*48c40*/  STL.64 [R1+0x1d40], R4 ;  /* 0x001d400401007387 */ /* 0x010fe80000100a00 */
[----:B0-----:R-:W2:Y:S04]  /*48c50*/  LDL.LU R8, [R1+0x170] ;  /* 0x0001700001087983 */ /* 0x001ea80000300800 */
[----:B------:R-:W2:Y:S04]  /*48c60*/  LDL.LU R9, [R1+0x174] ;  /* 0x0001740001097983 */ /* 0x000ea80000300800 */
[----:B-1----:R-:W3:Y:S04]  /*48c70*/  LDL.LU R10, [R1+0x178] ;  /* 0x00017800010a7983 */ /* 0x002ee80000300800 */
[----:B------:R-:W3:Y:S04]  /*48c80*/  LDL.LU R11, [R1+0x17c] ;  /* 0x00017c00010b7983 */ /* 0x000ee80000300800 */
[----:B---3--:R-:W-:Y:S04]  /*48c90*/  STL.64 [R1+0x1d58], R10 ;  /* 0x001d580a01007387 */ /* 0x008fe80000100a00 */
[----:B--2---:R0:W-:Y:S04]  /*48ca0*/  STL.64 [R1+0x1d50], R8 ;  /* 0x001d500801007387 */ /* 0x0041e80000100a00 */
[----:B------:R-:W2:Y:S04]  /*48cb0*/  LDL.LU R20, [R1+0x160] ;  /* 0x0001600001147983 */ /* 0x000ea80000300800 */
[----:B------:R-:W2:Y:S04]  /*48cc0*/  LDL.LU R21, [R1+0x164] ;  /* 0x0001640001157983 */ /* 0x000ea80000300800 */
[----:B------:R-:W3:Y:S04]  /*48cd0*/  LDL.LU R22, [R1+0x168] ;  /* 0x0001680001167983 */ /* 0x000ee80000300800 */
[----:B------:R-:W3:Y:S04]  /*48ce0*/  LDL.LU R23, [R1+0x16c] ;  /* 0x00016c0001177983 */ /* 0x000ee80000300800 */
[----:B---3--:R-:W-:Y:S04]  /*48cf0*/  STL.64 [R1+0x1d68], R22 ;  /* 0x001d681601007387 */ /* 0x008fe80000100a00 */
[----:B--2---:R1:W-:Y:S04]  /*48d00*/  STL.64 [R1+0x1d60], R20 ;  /* 0x001d601401007387 */ /* 0x0043e80000100a00 */
[----:B0-----:R-:W2:Y:S04]  /*48d10*/  LDL.LU R8, [R1+0x140] ;  /* 0x0001400001087983 */ /* 0x001ea80000300800 */
[----:B------:R-:W2:Y:S04]  /*48d20*/  LDL.LU R9, [R1+0x144] ;  /* 0x0001440001097983 */ /* 0x000ea80000300800 */
[----:B------:R-:W3:Y:S04]  /*48d30*/  LDL.LU R10, [R1+0x148] ;  /* 0x00014800010a7983 */ /* 0x000ee80000300800 */
[----:B------:R-:W3:Y:S04]  /*48d40*/  LDL.LU R11, [R1+0x14c] ;  /* 0x00014c00010b7983 */ /* 0x000ee80000300800 */
[----:B---3--:R-:W-:Y:S04]  /*48d50*/  STL.64 [R1+0x1d78], R10 ;  /* 0x001d780a01007387 */ /* 0x008fe80000100a00 */
[----:B--2---:R0:W-:Y:S04]  /*48d60*/  STL.64 [R1+0x1d70], R8 ;  /* 0x001d700801007387 */ /* 0x0041e80000100a00 */
[----:B-1----:R-:W2:Y:S04]  /*48d70*/  LDL.LU R20, [R1+0x130] ;  /* 0x0001300001147983 */ /* 0x002ea80000300800 */
[----:B------:R-:W2:Y:S04]  /*48d80*/  LDL.LU R21, [R1+0x134] ;  /* 0x0001340001157983 */ /* 0x000ea80000300800 */
[----:B------:R-:W3:Y:S04]  /*48d90*/  LDL.LU R22, [R1+0x138] ;  /* 0x0001380001167983 */ /* 0x000ee80000300800 */
[----:B------:R-:W3:Y:S04]  /*48da0*/  LDL.LU R23, [R1+0x13c] ;  /* 0x00013c0001177983 */ /* 0x000ee80000300800 */
[----:B---3--:R-:W-:Y:S04]  /*48db0*/  STL.64 [R1+0x1d88], R22 ;  /* 0x001d881601007387 */ /* 0x008fe80000100a00 */
[----:B--2---:R-:W-:Y:S04]  /*48dc0*/  STL.64 [R1+0x1d80], R20 ;  /* 0x001d801401007387 */ /* 0x004fe80000100a00 */
[----:B0-----:R-:W2:Y:S04]  /*48dd0*/  LDL.LU R8, [R1+0x120] ;  /* 0x0001200001087983 */ /* 0x001ea80000300800 */
        /* <DEDUP_REMOVED lines=44> */
[----:B------:R-:W3:Y:S01]  /*490a0*/  LDL.LU R11, [R1+0xac] ;  /* 0x0000ac00010b7983 */ /* 0x000ee20000300800 */
[----:B------:R-:W-:-:S02]  /*490b0*/  LOP3.LUT R27, R0, 0x20, RZ, 0x3c, !PT ;  /* 0x00000020001b7812 */ /* 0x000fc400078e3cff */
[----:B------:R-:W-:Y:S01]  /*490c0*/  LOP3.LUT R12, R0, 0x40, RZ, 0x3c, !PT ;  /* 0x00000040000c7812 */ /* 0x000fe200078e3cff */
[----:B---3--:R-:W-:Y:S04]  /*490d0*/  STL.64 [R1+0x1e08], R10 ;  /* 0x001e080a01007387 */ /* 0x008fe80000100a00 */
[----:B--2---:R-:W-:Y:S04]  /*490e0*/  STL.64 [R1+0x1e00], R8 ;  /* 0x001e000801007387 */ /* 0x004fe80000100a00 */
[----:B------:R-:W0:Y:S04]  /*490f0*/  LDS.128 R8, [R0+0x1800] ;  /* 0x0018000000087984 */ /* 0x000e280000000c00 */
[----:B------:R-:W2:Y:S04]  /*49100*/  LDL.LU R20, [R1+0x110] ;  /* 0x0001100001147983 */ /* 0x000ea80000300800 */
[----:B------:R-:W2:Y:S04]  /*49110*/  LDL.LU R21, [R1+0x114] ;  /* 0x0001140001157983 */ /* 0x000ea80000300800 */
[----:B------:R-:W2:Y:S04]  /*49120*/  LDL.LU R22, [R1+0x118] ;  /* 0x0001180001167983 */ /* 0x000ea80000300800 */
[----:B------:R-:W2:Y:S04]  /*49130*/  LDL.LU R23, [R1+0x11c] ;  /* 0x00011c0001177983 */ /* 0x000ea80000300800 */
[----:B------:R-:W3:Y:S04]  /*49140*/  LDL.LU R4, [R1+0x150] ;  /* 0x0001500001047983 */ /* 0x000ee80000300800 */
[----:B------:R-:W3:Y:S04]  /*49150*/  LDL.LU R5, [R1+0x154] ;  /* 0x0001540001057983 */ /* 0x000ee80000300800 */
[----:B------:R-:W3:Y:S04]  /*49160*/  LDL.LU R6, [R1+0x158] ;  /* 0x0001580001067983 */ /* 0x000ee80000300800 */
[----:B------:R-:W3:Y:S04]  /*49170*/  LDL.LU R7, [R1+0x15c] ;  /* 0x00015c0001077983 */ /* 0x000ee80000300800 */
[----:B------:R-:W4:Y:S04]  /*49180*/  LDL.LU R16, [R1+0x190] ;  /* 0x0001900001107983 */ /* 0x000f280000300800 */
[----:B------:R-:W4:Y:S04]  /*49190*/  LDL.LU R17, [R1+0x194] ;  /* 0x0001940001117983 */ /* 0x000f280000300800 */
[----:B------:R-:W4:Y:S04]  /*491a0*/  LDL.LU R18, [R1+0x198] ;  /* 0x0001980001127983 */ /* 0x000f280000300800 */
[----:B------:R-:W4:Y:S04]  /*491b0*/  LDL.LU R19, [R1+0x19c] ;  /* 0x00019c0001137983 */ /* 0x000f280000300800 */
[----:B0-----:R-:W-:Y:S04]  /*491c0*/  STL.64 [R1+0x3d0], R8 ;  /* 0x0003d00801007387 */ /* 0x001fe80000100a00 */
[----:B------:R-:W-:Y:S04]  /*491d0*/  STL.64 [R1+0x3d8], R10 ;  /* 0x0003d80a01007387 */ /* 0x000fe80000100a00 */
[----:B------:R-:W0:Y:S04]  /*491e0*/  LDS.128 R8, [R27] ;  /* 0x000000001b087984 */ /* 0x000e280000000c00 */
[----:B0-----:R-:W-:Y:S04]  /*491f0*/  STL.64 [R1+0x70], R8 ;  /* 0x0000700801007387 */ /* 0x001fe80000100a00 */
[----:B------:R-:W-:Y:S04]  /*49200*/  STL.64 [R1+0x78], R10 ;  /* 0x0000780a01007387 */ /* 0x000fe80000100a00 */
[----:B------:R-:W0:Y:S04]  /*49210*/  LDS.128 R8, [R27+0x800] ;  /* 0x000800001b087984 */ /* 0x000e280000000c00 */
        /* <DEDUP_REMOVED lines=8> */
[----:B------:R-:W0:Y:S04]  /*492a0*/  LDS.128 R8, [R12] ;  /* 0x000000000c087984 */ /* 0x000e280000000c00 */
[----:B0-----:R-:W-:Y:S01]  /*492b0*/  STL [R1+0x84], R9 ;  /* 0x0000840901007387 */ /* 0x001fe20000100800 */
[----:B------:R-:W-:-:S03]  /*492c0*/  IMAD.MOV.U32 R24, RZ, RZ, R8 ;  /* 0x000000ffff187224 */ /* 0x000fc600078e0008 */
[----:B------:R-:W-:Y:S04]  /*492d0*/  STL.64 [R1+0x88], R10 ;  /* 0x0000880a01007387 */ /* 0x000fe80000100a00 */
[----:B------:R-:W0:Y:S04]  /*492e0*/  LDS.128 R8, [R12+0x800] ;  /* 0x000800000c087984 */ /* 0x000e280000000c00 */
[----:B0-----:R-:W-:Y:S04]  /*492f0*/  STL.64 [R1+0x220], R8 ;  /* 0x0002200801007387 */ /* 0x001fe80000100a00 */
[----:B------:R-:W-:Y:S04]  /*49300*/  STL.64 [R1+0x228], R10 ;  /* 0x0002280a01007387 */ /* 0x000fe80000100a00 */
[----:B------:R-:W0:Y:S01]  /*49310*/  LDS.128 R8, [R12+0x1000] ;  /* 0x001000000c087984 */ /* 0x000e220000000c00 */
[----:B------:R-:W-:-:S03]  /*49320*/  LOP3.LUT R13, R0, 0x60, RZ, 0x3c, !PT ;  /* 0x00000060000d7812 */ /* 0x000fc600078e3cff */
[----:B0-----:R-:W-:Y:S04]  /*49330*/  STL.64 [R1+0x310], R8 ;  /* 0x0003100801007387 */ /* 0x001fe80000100a00 */
[----:B------:R-:W-:Y:S04]  /*49340*/  STL.64 [R1+0x318], R10 ;  /* 0x0003180a01007387 */ /* 0x000fe80000100a00 */
[----:B------:R-:W0:Y:S04]  /*49350*/  LDS.128 R8, [R12+0x1800] ;  /* 0x001800000c087984 */ /* 0x000e280000000c00 */
        /* <DEDUP_REMOVED lines=12> */
[----:B------:R-:W-:Y:S06]  /*49420*/  BAR.SYNC.DEFER_BLOCKING 0x0 ;  /* 0x0000000000007b1d */ /* 0x000fec0000010000 */
[----:B0-----:R-:W-:Y:S04]  /*49430*/  STL.64 [R1+0x400], R8 ;  /* 0x0004000801007387 */ /* 0x001fe80000100a00 */
[----:B------:R0:W-:Y:S04]  /*49440*/  STL.64 [R1+0x408], R10 ;  /* 0x0004080a01007387 */ /* 0x0001e80000100a00 */
[----:B0-----:R-:W2:Y:S04]  /*49450*/  LDL.LU.64 R10, [R1+0x1e08] ;  /* 0x001e0800010a7983 */ /* 0x001ea80000300a00 */
[----:B------:R-:W2:Y:S04]  /*49460*/  LDL.LU.64 R8, [R1+0x1e00] ;  /* 0x001e000001087983 */ /* 0x000ea80000300a00 */
[----:B--2---:R0:W-:Y:S04]  /*49470*/  STS.128 [R2], R8 ;  /* 0x0000000802007388 */ /* 0x0041e80000000c00 */
[----:B0-----:R-:W2:Y:S04]  /*49480*/  LDL.LU.64 R10, [R1+0x1df8] ;  /* 0x001df800010a7983 */ /* 0x001ea80000300a00 */
[----:B------:R-:W2:Y:S04]  /*49490*/  LDL.LU.64 R8, [R1+0x1df0] ;  /* 0x001df00001087983 */ /* 0x000ea80000300a00 */
[----:B--2---:R0:W-:Y:S04]  /*494a0*/  STS.128 [R2+0x80], R8 ;  /* 0x0000800802007388 */ /* 0x0041e80000000c00 */
        /* <DEDUP_REMOVED lines=17> */
[----:B------:R0:W-:Y:S04]  /*495c0*/  STS.128 [R2+0x380], R20 ;  /* 0x0003801402007388 */ /* 0x0001e80000000c00 */
[----:B0-----:R-:W3:Y:S04]  /*495d0*/  LDL.LU.64 R22, [R1+0x1d88] ;  /* 0x001d880001167983 */ /* 0x001ee80000300a00 */
[----:B------:R-:W3:Y:S04]  /*495e0*/  LDL.LU.64 R20, [R1+0x1d80] ;  /* 0x001d800001147983 */ /* 0x000ee80000300a00 */
[----:B--2---:R0:W-:Y:S04]  /*495f0*/  STS.128 [R2+0x400], R8 ;  /* 0x0004000802007388 */ /* 0x0041e80000000c00 */
[----:B0-----:R-:W2:Y:S04]  /*49600*/  LDL.LU.64 R10, [R1+0x1d78] ;  /* 0x001d7800010a7983 */ /* 0x001ea80000300a00 */
[----:B------:R-:W2:Y:S04]  /*49610*/  LDL.LU.64 R8, [R1+0x1d70] ;  /* 0x001d700001087983 */ /* 0x000ea80000300a00 */
[----:B---3--:R0:W-:Y:S04]  /*49620*/  STS.128 [R2+0x480], R20 ;  /* 0x0004801402007388 */ /* 0x0081e80000000c00 */
[----:B------:R-:W-:Y:S04]  /*49630*/  STS.128 [R2+0x580], R4 ;  /* 0x0005800402007388 */ /* 0x000fe80000000c00 */
[----:B0-----:R-:W3:Y:S04]  /*49640*/  LDL.LU.64 R22, [R1+0x1d68] ;  /* 0x001d680001167983 */ /* 0x001ee80000300a00 */
[----:B------:R-:W3:Y:S04]  /*49650*/  LDL.LU.64 R20, [R1+0x1d60] ;  /* 0x001d600001147983 */ /* 0x000ee80000300a00 */
[----:B--2---:R0:W-:Y:S04]  /*49660*/  STS.128 [R2+0x500], R8 ;  /* 0x0005000802007388 */ /* 0x0041e80000000c00 */
[----:B0-----:R-:W2:Y:S04]  /*49670*/  LDL.LU.64 R10, [R1+0x1d58] ;  /* 0x001d5800010a7983 */ /* 0x001ea80000300a00 */
[----:B------:R-:W2:Y:S04]  /*49680*/  LDL.LU.64 R8, [R1+0x1d50] ;  /* 0x001d500001087983 */ /* 0x000ea80000300a00 */
[----:B------:R-:W2:Y:S04]  /*49690*/  LDL.LU.64 R6, [R1+0x1d48] ;  /* 0x001d480001067983 */ /* 0x000ea80000300a00 */
[----:B------:R-:W2:Y:S04]  /*496a0*/  LDL.LU.64 R4, [R1+0x1d40] ;  /* 0x001d400001047983 */ /* 0x000ea80000300a00 */
[----:B---3--:R0:W-:Y:S04]  /*496b0*/  STS.128 [R2+0x600], R20 ;  /* 0x0006001402007388 */ /* 0x0081e80000000c00 */
[----:B----4-:R-:W-:Y:S04]  /*496c0*/  STS.128 [R2+0x780], R16 ;  /* 0x0007801002007388 */ /* 0x010fe80000000c00 */
[----:B0-----:R-:W3:Y:S04]  /*496d0*/  LDL.LU.64 R20, [R1+0x1d38] ;  /* 0x001d380001147983 */ /* 0x001ee80000300a00 */
[----:B--2---:R-:W-:Y:S04]  /*496e0*/  STS.128 [R2+0x680], R8 ;  /* 0x0006800802007388 */ /* 0x004fe80000000c00 */
[----:B------:R-:W-:Y:S04]  /*496f0*/  STS.128 [R2+0x700], R4 ;  /* 0x0007000402007388 */ /* 0x000fe80000000c00 */
[----:B------:R-:W-:Y:S06]  /*49700*/  BAR.SYNC.DEFER_BLOCKING 0x0 ;  /* 0x0000000000007b1d */ /* 0x000fec0000010000 */
[----:B------:R-:W0:Y:S04]  /*49710*/  LDS.128 R4, [R0] ;  /* 0x0000000000047984 */ /* 0x000e280000000c00 */
[----:B------:R-:W-:Y:S04]  /*49720*/  LDS.128 R16, [R0+0x1000] ;  /* 0x0010000000107984 */ /* 0x000fe80000000c00 */
[----:B------:R-:W-:Y:S04]  /*49730*/  LDS.128 R8, [R0+0x1800] ;  /* 0x0018000000087984 */ /* 0x000fe80000000c00 */
[----:B0-----:R-:W-:Y:S01]  /*49740*/  STL [R1+0x14], R5 ;  /* 0x0000140501007387 */ /* 0x001fe20000100800 */
[----:B------:R-:W-:-:S03]  /*49750*/  IMAD.MOV.U32 R22, RZ, RZ, R4 ;  /* 0x000000ffff167224 */ /* 0x000fc600078e0004 */
[----:B------:R-:W-:Y:S04]  /*49760*/  STL.64 [R1+0x18], R6 ;  /* 0x0000180601007387 */ /* 0x000fe80000100a00 */
[----:B------:R-:W0:Y:S04]  /*49770*/  LDS.128 R4, [R0+0x800] ;  /* 0x0008000000047984 */ /* 0x000e280000000c00 */
[----:B0-----:R-:W-:Y:S04]  /*49780*/  STL.64 [R1+0x60], R4 ;  /* 0x0000600401007387 */ /* 0x001fe80000100a00 */
[----:B------:R-:W-:Y:S04]  /*49790*/  STL.64 [R1+0x68], R6 ;  /* 0x0000680601007387 */ /* 0x000fe80000100a00 */
[----:B------:R-:W0:Y:S04]  /*497a0*/  LDS.128 R4, [R27] ;  /* 0x000000001b047984 */ /* 0x000e280000000c00 */
[----:B------:R-:W-:Y:S04]  /*497b0*/  STL.64 [R1+0xc0], R16 ;  /* 0x0000c01001007387 */ /* 0x000fe80000100a00 */
[----:B------:R-:W-:Y:S04]  /*497c0*/  STL.64 [R1+0xc8], R18 ;  /* 0x0000c81201007387 */ /* 0x000fe80000100a00 */
[----:B------:R-:W1:Y:S04]  /*497d0*/  LDS.128 R16, [R27+0x800] ;  /* 0x000800001b107984 */ /* 0x000e680000000c00 */
[----:B0-----:R-:W-:Y:S04]  /*497e0*/  STL [R1+0x34], R5 ;  /* 0x0000340501007387 */ /* 0x001fe80000100800 */
[----:B------:R-:W-:Y:S04]  /*497f0*/  STL.64 [R1+0x100], R8 ;  /* 0x0001000801007387 */ /* 0x000fe80000100a00 */
[----:B------:R-:W-:Y:S04]  /*49800*/  STL.64 [R1+0x108], R10 ;  /* 0x0001080a01007387 */ /* 0x000fe80000100a00 */
[----:B------:R-:W0:Y:S01]  /*49810*/  LDS.128 R8, [R27+0x1000] ;  /* 0x001000001b087984 */ /* 0x000e220000000c00 */
[----:B------:R-:W-:-:S03]  /*49820*/  IMAD.MOV.U32 R25, RZ, RZ, R4 ;  /* 0x000000ffff197224 */ /* 0x000fc600078e0004 */
[----:B------:R2:W-:Y:S04]  /*49830*/  STL.64 [R1+0x38], R6 ;  /* 0x0000380601007387 */ /* 0x0005e80000100a00 */
[----:B------:R-:W4:Y:S04]  /*49840*/  LDL.LU R4, [R1+0x2c0] ;  /* 0x0002c00001047983 */ /* 0x000f280000300800 */
[----:B-1----:R-:W-:Y:S04]  /*49850*/  STL.64 [R1+0xa0], R16 ;  /* 0x0000a01001007387 */ /* 0x002fe80000100a00 */
[----:B------:R-:W-:Y:S04]  /*49860*/  STL.64 [R1+0xa8], R18 ;  /* 0x0000a81201007387 */ /* 0x000fe80000100a00 */
[----:B0-----:R0:W-:Y:S04]  /*49870*/  STL.64 [R1+0xe0], R8 ;  /* 0x0000e00801007387 */ /* 0x0011e80000100a00 */
[----:B------:R1:W-:Y:S04]  /*49880*/  STL.64 [R1+0xe8], R10 ;  /* 0x0000e80a01007387 */ /* 0x0003e80000100a00 */
[----:B------:R-:W4:Y:S04]  /*49890*/  LDL.LU R5, [R1+0x2c4] ;  /* 0x0002c40001057983 */ /* 0x000f280000300800 */
[----:B--2---:R-:W2:Y:S04]  /*498a0*/  LDL.LU R6, [R1+0x2c8] ;  /* 0x0002c80001067983 */ /* 0x004ea80000300800 */
[----:B------:R-:W2:Y:S04]  /*498b0*/  LDL.LU R7, [R1+0x2cc] ;  /* 0x0002cc0001077983 */ /* 0x000ea80000300800 */
[----:B--2---:R-:W-:Y:S04]  /*498c0*/  STL.64 [R1+0x1c60], R6 ;  /* 0x001c600601007387 */ /* 0x004fe80000100a00 */
[----:B----4-:R2:W-:Y:S04]  /*498d0*/  STL.64 [R1+0x1c58], R4 ;  /* 0x001c580401007387 */ /* 0x0105e80000100a00 */
[----:B0-----:R-:W4:Y:S04]  /*498e0*/  LDL.LU R8, [R1+0x2b0] ;  /* 0x0002b00001087983 */ /* 0x001f280000300800 */
[----:B------:R-:W4:Y:S04]  /*498f0*/  LDL.LU R9, [R1+0x2b4] ;  /* 0x0002b40001097983 */ /* 0x000f280000300800 */
[----:B-1----:R-:W2:Y:S04]  /*49900*/  LDL.LU R10, [R1+0x2b8] ;  /* 0x0002b800010a7983 */ /* 0x002ea80000300800 */
[----:B------:R-:W2:Y:S04]  /*49910*/  LDL.LU R11, [R1+0x2bc] ;  /* 0x0002bc00010b7983 */ /* 0x000ea80000300800 */
[----:B--2---:R-:W-:Y:S04]  /*49920*/  STL.64 [R1+0x1c70], R10 ;  /* 0x001c700a01007387 */ /* 0x004fe80000100a00 */
[----:B----4-:R-:W-:Y:S04]  /*49930*/  STL.64 [R1+0x1c68], R8 ;  /* 0x001c680801007387 */ /* 0x010fe80000100a00 */
[----:B------:R-:W2:Y:S04]  /*49940*/  LDL.LU R4, [R1+0x2a0] ;  /* 0x0002a00001047983 */ /* 0x000ea80000300800 */
[----:B------:R-:W2:Y:S04]  /*49950*/  LDL.LU R5, [R1+0x2a4] ;  /* 0x0002a40001057983 */ /* 0x000ea80000300800 */
[----:B------:R-:W4:Y:S04]  /*49960*/  LDL.LU R6, [R1+0x2a8] ;  /* 0x0002a80001067983 */ /* 0x000f280000300800 */
[----:B------:R-:W4:Y:S04]  /*49970*/  LDL.LU R7, [R1+0x2ac] ;  /* 0x0002ac0001077983 */ /* 0x000f280000300800 */
[----:B----4-:R-:W-:Y:S04]  /*49980*/  STL.64 [R1+0x1c80], R6 ;  /* 0x001c800601007387 */ /* 0x010fe80000100a00 */
[----:B--2---:R0:W-:Y:S04]  /*49990*/  STL.64 [R1+0x1c78], R4 ;  /* 0x001c780401007387 */ /* 0x0041e80000100a00 */
[----:B0-----:R-:W2:Y:S04]  /*499a0*/  LDL.LU R4, [R1+0x280] ;  /* 0x0002800001047983 */ /* 0x001ea80000300800 */
        /* <DEDUP_REMOVED lines=64> */
[----:B--2---:R-:W-:Y:S04]  /*49db0*/  STL.64 [R1+0x1d28], R4 ;  /* 0x001d280401007387 */ /* 0x004fe80000100a00 */
[----:B------:R-:W0:Y:S04]  /*49dc0*/  LDS.128 R4, [R27+0x1800] ;  /* 0x001800001b047984 */ /* 0x000e280000000c00 */
[----:B------:R-:W2:Y:S04]  /*49dd0*/  LDL.LU R8, [R1+0x290] ;  /* 0x0002900001087983 */ /* 0x000ea80000300800 */
[----:B------:R-:W2:Y:S04]  /*49de0*/  LDL.LU R9, [R1+0x294] ;  /* 0x0002940001097983 */ /* 0x000ea80000300800 */
[----:B------:R-:W2:Y:S04]  /*49df0*/  LDL.LU R10, [R1+0x298] ;  /* 0x00029800010a7983 */ /* 0x000ea80000300800 */
[----:B------:R-:W2:Y:S04]  /*49e00*/  LDL.LU R11, [R1+0x29c] ;  /* 0x00029c00010b7983 */ /* 0x000ea80000300800 */
[----:B------:R-:W4:Y:S04]  /*49e10*/  LDL.LU R16, [R1+0x2d0] ;  /* 0x0002d00001107983 */ /* 0x000f280000300800 */
[----:B------:R-:W4:Y:S04]  /*49e20*/  LDL.LU R17, [R1+0x2d4] ;  /* 0x0002d40001117983 */ /* 0x000f280000300800 */
[----:B------:R-:W4:Y:S04]  /*49e30*/  LDL.LU R18, [R1+0x2d8] ;  /* 0x0002d80001127983 */ /* 0x000f280000300800 */
[----:B------:R-:W4:Y:S04]  /*49e40*/  LDL.LU R19, [R1+0x2dc] ;  /* 0x0002dc0001137983 */ /* 0x000f280000300800 */
[----:B0-----:R-:W-:Y:S04]  /*49e50*/  STL.64 [R1+0x120], R4 ;  /* 0x0001200401007387 */ /* 0x001fe80000100a00 */
[----:B------:R-:W-:Y:S04]  /*49e60*/  STL.64 [R1+0x128], R6 ;  /* 0x0001280601007387 */ /* 0x000fe80000100a00 */
[----:B------:R-:W0:Y:S04]  /*49e70*/  LDS.128 R4, [R12] ;  /* 0x000000000c047984 */ /* 0x000e280000000c00 */
[----:B0-----:R-:W-:Y:S01]  /*49e80*/  STL [R1+0x24], R5 ;  /* 0x0000240501007387 */ /* 0x001fe20000100800 */
[----:B------:R-:W-:-:S03]  /*49e90*/  IMAD.MOV.U32 R23, RZ, RZ, R4 ;  /* 0x000000ffff177224 */ /* 0x000fc600078e0004 */
[----:B------:R-:W-:Y:S04]  /*49ea0*/  STL.64 [R1+0x28], R6 ;  /* 0x0000280601007387 */ /* 0x000fe80000100a00 */
[----:B------:R-:W0:Y:S04]  /*49eb0*/  LDS.128 R4, [R12+0x800] ;  /* 0x000800000c047984 */ /* 0x000e280000000c00 */
[----:B------:R1:W-:Y:S04]  /*49ec0*/  STL.64 [R1+0x1808], R22 ;  /* 0x0018081601007387 */ /* 0x0003e80000100a00 */
[----:B---3--:R-:W-:Y:S04]  /*49ed0*/  STL.64 [R1+0x1800], R20 ;  /* 0x0018001401007387 */ /* 0x008fe80000100a00 */
[----:B0-----:R-:W-:Y:S04]  /*49ee0*/  STL.64 [R1+0x90], R4 ;  /* 0x0000900401007387 */ /* 0x001fe80000100a00 */
[----:B------:R-:W-:Y:S04]  /*49ef0*/  STL.64 [R1+0x98], R6 ;  /* 0x0000980601007387 */ /* 0x000fe80000100a00 */
[----:B------:R-:W0:Y:S01]  /*49f00*/  LDS.128 R4, [R12+0x1000] ;  /* 0x001000000c047984 */ /* 0x000e220000000c00 */
[----:B-1----:R-:W-:-:S03]  /*49f10*/  LOP3.LUT R23, R0, 0x60, RZ, 0x3c, !PT ;  /* 0x0000006000177812 */ /* 0x002fc600078e3cff */
        /* <DEDUP_REMOVED lines=17> */
[----:B0-----:R-:W-:Y:S04]  /*4a030*/  STL.64 [R1], R4 ;  /* 0x0000000401007387 */ /* 0x001fe80000100a00 */
[----:B------:R0:W-:Y:S04]  /*4a040*/  STL.64 [R1+0x8], R6 ;  /* 0x0000080601007387 */ /* 0x0001e80000100a00 */
[----:B0-----:R-:W3:Y:S04]  /*4a050*/  LDL.LU.64 R6, [R1+0x1d30] ;  /* 0x001d300001067983 */ /* 0x001ee80000300a00 */
[----:B------:R-:W3:Y:S04]  /*4a060*/  LDL.LU.64 R4, [R1+0x1d28] ;  /* 0x001d280001047983 */ /* 0x000ee80000300a00 */
[----:B---3--:R0:W-:Y:S04]  /*4a070*/  STS.128 [R2], R4 ;  /* 0x0000000402007388 */ /* 0x0081e80000000c00 */
[----:B0-----:R-:W3:Y:S04]  /*4a080*/  LDL.LU.64 R6, [R1+0x1d20] ;  /* 0x001d200001067983 */ /* 0x001ee80000300a00 */
[----:B------:R-:W3:Y:S04]  /*4a090*/  LDL.LU.64 R4, [R1+0x1d18] ;  /* 0x001d180001047983 */ /* 0x000ee80000300a00 */
[----:B---3--:R0:W-:Y:S04]  /*4a0a0*/  STS.128 [R2+0x80], R4 ;  /* 0x0000800402007388 */ /* 0x0081e80000000c00 */
        /* <DEDUP_REMOVED lines=29> */
[----:B--2---:R0:W-:Y:S04]  /*4a280*/  STS.128 [R2+0x580], R8 ;  /* 0x0005800802007388 */ /* 0x0041e80000000c00 */
[----:B0-----:R-:W2:Y:S04]  /*4a290*/  LDL.LU.64 R10, [R1+0x1c70] ;  /* 0x001c7000010a7983 */ /* 0x001ea80000300a00 */
[----:B------:R-:W2:Y:S04]  /*4a2a0*/  LDL.LU.64 R8, [R1+0x1c68] ;  /* 0x001c680001087983 */ /* 0x000ea80000300a00 */
[----:B---3--:R0:W-:Y:S04]  /*4a2b0*/  STS.128 [R2+0x600], R4 ;  /* 0x0006000402007388 */ /* 0x0081e80000000c00 */
[----:B0-----:R-:W3:Y:S04]  /*4a2c0*/  LDL.LU.64 R6, [R1+0x1c60] ;  /* 0x001c600001067983 */ /* 0x001ee80000300a00 */
[----:B------:R-:W3:Y:S04]  /*4a2d0*/  LDL.LU.64 R4, [R1+0x1c58] ;  /* 0x001c580001047983 */ /* 0x000ee80000300a00 */
[----:B--2---:R-:W-:Y:S04]  /*4a2e0*/  STS.128 [R2+0x680], R8 ;  /* 0x0006800802007388 */ /* 0x004fe80000000c00 */
[----:B----4-:R-:W-:Y:S04]  /*4a2f0*/  STS.128 [R2+0x780], R16 ;  /* 0x0007801002007388 */ /* 0x010fe80000000c00 */
[----:B---3--:R0:W-:Y:S04]  /*4a300*/  STS.128 [R2+0x700], R4 ;  /* 0x0007000402007388 */ /* 0x0081e80000000c00 */
[----:B------:R-:W-:Y:S06]  /*4a310*/  BAR.SYNC.DEFER_BLOCKING 0x0 ;  /* 0x0000000000007b1d */ /* 0x000fec0000010000 */
[----:B0-----:R-:W2:Y:S04]  /*4a320*/  LDL.LU R4, [R1+0x450] ;  /* 0x0004500001047983 */ /* 0x001ea80000300800 */
[----:B------:R-:W0:Y:S04]  /*4a330*/  LDS.128 R16, [R0] ;  /* 0x0000000000107984 */ /* 0x000e280000000c00 */
[----:B------:R-:W1:Y:S04]  /*4a340*/  LDS.128 R8, [R0+0x800] ;  /* 0x0008000000087984 */ /* 0x000e680000000c00 */
[----:B0-----:R-:W-:Y:S04]  /*4a350*/  STL.64 [R1+0x180], R16 ;  /* 0x0001801001007387 */ /* 0x001fe80000100a00 */
[----:B------:R-:W-:Y:S04]  /*4a360*/  STL.64 [R1+0x188], R18 ;  /* 0x0001881201007387 */ /* 0x000fe80000100a00 */
[----:B-1----:R0:W-:Y:S04]  /*4a370*/  STL.64 [R1+0x240], R8 ;  /* 0x0002400801007387 */ /* 0x0021e80000100a00 */
[----:B------:R1:W-:Y:S04]  /*4a380*/  STL.64 [R1+0x248], R10 ;  /* 0x0002480a01007387 */ /* 0x0003e80000100a00 */
[----:B------:R-:W2:Y:S04]  /*4a390*/  LDL.LU R5, [R1+0x454] ;  /* 0x0004540001057983 */ /* 0x000ea80000300800 */
[----:B------:R-:W3:Y:S04]  /*4a3a0*/  LDL.LU R6, [R1+0x458] ;  /* 0x0004580001067983 */ /* 0x000ee80000300800 */
[----:B------:R-:W3:Y:S04]  /*4a3b0*/  LDL.LU R7, [R1+0x45c] ;  /* 0x00045c0001077983 */ /* 0x000ee80000300800 */
[----:B---3--:R-:W-:Y:S04]  /*4a3c0*/  STL.64 [R1+0x1b80], R6 ;  /* 0x001b800601007387 */ /* 0x008fe80000100a00 */
[----:B--2---:R2:W-:Y:S04]  /*4a3d0*/  STL.64 [R1+0x1b78], R4 ;  /* 0x001b780401007387 */ /* 0x0045e80000100a00 */
[----:B0-----:R-:W3:Y:S04]  /*4a3e0*/  LDL.LU R8, [R1+0x440] ;  /* 0x0004400001087983 */ /* 0x001ee80000300800 */
[----:B------:R-:W3:Y:S04]  /*4a3f0*/  LDL.LU R9, [R1+0x444] ;  /* 0x0004440001097983 */ /* 0x000ee80000300800 */
[----:B-1----:R-:W4:Y:S04]  /*4a400*/  LDL.LU R10, [R1+0x448] ;  /* 0x00044800010a7983 */ /* 0x002f280000300800 */
[----:B------:R-:W4:Y:S04]  /*4a410*/  LDL.LU R11, [R1+0x44c] ;  /* 0x00044c00010b7983 */ /* 0x000f280000300800 */
[----:B----4-:R-:W-:Y:S04]  /*4a420*/  STL.64 [R1+0x1b90], R10 ;  /* 0x001b900a01007387 */ /* 0x010fe80000100a00 */
[----:B---3--:R-:W-:Y:S04]  /*4a430*/  STL.64 [R1+0x1b88], R8 ;  /* 0x001b880801007387 */ /* 0x008fe80000100a00 */
[----:B--2---:R-:W2:Y:S04]  /*4a440*/  LDL.LU R4, [R1+0x430] ;  /* 0x0004300001047983 */ /* 0x004ea80000300800 */
        /* <DEDUP_REMOVED lines=122> */
[----:B0-----:R-:W4:Y:S04]  /*4abf0*/  LDL.LU.64 R6, [R1+0x1c50] ;  /* 0x001c500001067983 */ /* 0x001f280000300a00 */
[----:B------:R-:W4:Y:S04]  /*4ac00*/  LDL.LU.64 R4, [R1+0x1c48] ;  /* 0x001c480001047983 */ /* 0x000f280000300a00 */
[----:B----4-:R0:W-:Y:S04]  /*4ac10*/  STS.128 [R2], R4 ;  /* 0x0000000402007388 */ /* 0x0101e80000000c00 */
[----:B0-----:R-:W4:Y:S04]  /*4ac20*/  LDL.LU.64 R6, [R1+0x1c40] ;  /* 0x001c400001067983 */ /* 0x001f280000300a00 */
[----:B------:R-:W4:Y:S04]  /*4ac30*/  LDL.LU.64 R4, [R1+0x1c38] ;  /* 0x001c380001047983 */ /* 0x000f280000300a00 */
[----:B----4-:R0:W-:Y:S04]  /*4ac40*/  STS.128 [R2+0x80], R4 ;  /* 0x0000800402007388 */ /* 0x0101e80000000c00 */
        /* <DEDUP_REMOVED lines=29> */
[----:B--2---:R0:W-:Y:S04]  /*4ae20*/  STS.128 [R2+0x580], R8 ;  /* 0x0005800802007388 */ /* 0x0041e80000000c00 */
[----:B0-----:R-:W2:Y:S04]  /*4ae30*/  LDL.LU.64 R10, [R1+0x1b90] ;  /* 0x001b9000010a7983 */ /* 0x001ea80000300a00 */
[----:B------:R-:W2:Y:S04]  /*4ae40*/  LDL.LU.64 R8, [R1+0x1b88] ;  /* 0x001b880001087983 */ /* 0x000ea80000300a00 */
[----:B----4-:R0:W-:Y:S04]  /*4ae50*/  STS.128 [R2+0x600], R4 ;  /* 0x0006000402007388 */ /* 0x0101e80000000c00 */
[----:B0-----:R-:W4:Y:S04]  /*4ae60*/  LDL.LU.64 R6, [R1+0x1b80] ;  /* 0x001b800001067983 */ /* 0x001f280000300a00 */
[----:B------:R-:W4:Y:S04]  /*4ae70*/  LDL.LU.64 R4, [R1+0x1b78] ;  /* 0x001b780001047983 */ /* 0x000f280000300a00 */
[----:B--2---:R-:W-:Y:S04]  /*4ae80*/  STS.128 [R2+0x680], R8 ;  /* 0x0006800802007388 */ /* 0x004fe80000000c00 */
[----:B---3--:R-:W-:Y:S04]  /*4ae90*/  STS.128 [R2+0x780], R16 ;  /* 0x0007801002007388 */ /* 0x008fe80000000c00 */
[----:B----4-:R0:W-:Y:S04]  /*4aea0*/  STS.128 [R2+0x700], R4 ;  /* 0x0007000402007388 */ /* 0x0101e80000000c00 */
        /* <DEDUP_REMOVED lines=371> */
[----:B----4-:R-:W-:Y:S04]  /*4c5e0*/  STS.128 [R2+0x700], R4 ;  /* 0x0007000402007388 */ /* 0x010fe80000000c00 */
[----:B------:R-:W-:Y:S06]  /*4c5f0*/  BAR.SYNC.DEFER_BLOCKING 0x0 ;  /* 0x0000000000007b1d */ /* 0x000fec0000010000 */
[----:B------:R-:W0:Y:S04]  /*4c600*/  LDS.128 R4, [R0] ;  /* 0x0000000000047984 */ /* 0x000e280000000c00 */
[----:B------:R-:W1:Y:S04]  /*4c610*/  LDS.128 R16, [R0+0x800] ;  /* 0x0008000000107984 */ /* 0x000e680000000c00 */
[----:B------:R-:W2:Y:S04]  /*4c620*/  LDS.128 R8, [R0+0x1000] ;  /* 0x0010000000087984 */ /* 0x000ea80000000c00 */
[----:B0-----:R-:W-:Y:S04]  /*4c630*/  STL.64 [R1+0x380], R4 ;  /* 0x0003800401007387 */ /* 0x001fe80000100a00 */
[----:B------:R-:W-:Y:S04]  /*4c640*/  STL.64 [R1+0x388], R6 ;  /* 0x0003880601007387 */ /* 0x000fe80000100a00 */
[----:B------:R-:W0:Y:S04]  /*4c650*/  LDS.128 R4, [R0+0x1800] ;  /* 0x0018000000047984 */ /* 0x000e280000000c00 */
[----:B-1----:R-:W-:Y:S04]  /*4c660*/  STL.64 [R1+0x410], R16 ;  /* 0x0004101001007387 */ /* 0x002fe80000100a00 */
[----:B------:R-:W-:Y:S04]  /*4c670*/  STL.64 [R1+0x418], R18 ;  /* 0x0004181201007387 */ /* 0x000fe80000100a00 */
[----:B------:R-:W1:Y:S04]  /*4c680*/  LDS.128 R16, [R27] ;  /* 0x000000001b107984 */ /* 0x000e680000000c00 */
[----:B--2---:R-:W-:Y:S04]  /*4c690*/  STL.64 [R1+0x4f0], R8 ;  /* 0x0004f00801007387 */ /* 0x004fe80000100a00 */
[----:B------:R-:W-:Y:S04]  /*4c6a0*/  STL.64 [R1+0x4f8], R10 ;  /* 0x0004f80a01007387 */ /* 0x000fe80000100a00 */
[----:B------:R-:W2:Y:S04]  /*4c6b0*/  LDS.128 R8, [R27+0x800] ;  /* 0x000800001b087984 */ /* 0x000ea80000000c00 */
[----:B0-----:R-:W-:Y:S04]  /*4c6c0*/  STL.64 [R1+0x470], R4 ;  /* 0x0004700401007387 */ /* 0x001fe80000100a00 */
[----:B------:R-:W-:Y:S04]  /*4c6d0*/  STL.64 [R1+0x478], R6 ;  /* 0x0004780601007387 */ /* 0x000fe80000100a00 */
[----:B------:R-:W0:Y:S04]  /*4c6e0*/  LDS.128 R4, [R27+0x1000] ;  /* 0x001000001b047984 */ /* 0x000e280000000c00 */
[----:B-1----:R1:W-:Y:S04]  /*4c6f0*/  STL.64 [R1+0x3a0], R16 ;  /* 0x0003a01001007387 */ /* 0x0023e80000100a00 */
[----:B------:R3:W-:Y:S04]  /*4c700*/  STL.64 [R1+0x3a8], R18 ;  /* 0x0003a81201007387 */ /* 0x0007e80000100a00 */
[----:B-1----:R-:W4:Y:S04]  /*4c710*/  LDL.LU R16, [R1+0x1140] ;  /* 0x0011400001107983 */ /* 0x002f280000300800 */
[----:B--2---:R-:W-:Y:S04]  /*4c720*/  STL.64 [R1+0x450], R8 ;  /* 0x0004500801007387 */ /* 0x004fe80000100a00 */
[----:B------:R-:W-:Y:S04]  /*4c730*/  STL.64 [R1+0x458], R10 ;  /* 0x0004580a01007387 */ /* 0x000fe80000100a00 */
[----:B------:R-:W-:Y:S04]  /*4c740*/  LDS.128 R8, [R12+0x1000] ;  /* 0x001000000c087984 */ /* 0x000fe80000000c00 */
[----:B0-----:R-:W-:Y:S04]  /*4c750*/  STL.64 [R1+0x430], R4 ;  /* 0x0004300401007387 */ /* 0x001fe80000100a00 */
[----:B------:R-:W-:Y:S04]  /*4c760*/  STL.64 [R1+0x438], R6 ;  /* 0x0004380601007387 */ /* 0x000fe80000100a00 */
[----:B------:R-:W4:Y:S04]  /*4c770*/  LDL.LU R17, [R1+0x1144] ;  /* 0x0011440001117983 */ /* 0x000f280000300800 */
[----:B---3--:R-:W2:Y:S04]  /*4c780*/  LDL.LU R18, [R1+0x1148] ;  /* 0x0011480001127983 */ /* 0x008ea80000300800 */
[----:B------:R-:W2:Y:S04]  /*4c790*/  LDL.LU R19, [R1+0x114c] ;  /* 0x00114c0001137983 */ /* 0x000ea80000300800 */
[----:B------:R-:W0:Y:S04]  /*4c7a0*/  LDS.128 R4, [R27+0x1800] ;  /* 0x001800001b047984 */ /* 0x000e280000000c00 */
[----:B--2---:R-:W-:Y:S04]  /*4c7b0*/  STL.64 [R1+0x18e8], R18 ;  /* 0x0018e81201007387 */ /* 0x004fe80000100a00 */
[----:B----4-:R-:W-:Y:S04]  /*4c7c0*/  STL.64 [R1+0x18e0], R16 ;  /* 0x0018e01001007387 */ /* 0x010fe80000100a00 */
[----:B------:R-:W-:Y:S04]  /*4c7d0*/  STL.64 [R1+0x18f8], R26 ;  /* 0x0018f81a01007387 */ /* 0x000fe80000100a00 */
[----:B------:R-:W-:Y:S04]  /*4c7e0*/  STL.64 [R1+0x18f0], R24 ;  /* 0x0018f01801007387 */ /* 0x000fe80000100a00 */
[----:B0-----:R-:W-:Y:S04]  /*4c7f0*/  STL.64 [R1+0x3b0], R4 ;  /* 0x0003b00401007387 */ /* 0x001fe80000100a00 */
[----:B------:R-:W-:Y:S04]  /*4c800*/  STL.64 [R1+0x3b8], R6 ;  /* 0x0003b80601007387 */ /* 0x000fe80000100a00 */
[----:B------:R-:W0:Y:S04]  /*4c810*/  LDS.128 R4, [R12] ;  /* 0x000000000c047984 */ /* 0x000e280000000c00 */
[----:B------:R-:W1:Y:S04]  /*4c820*/  LDS.128 R16, [R12+0x800] ;  /* 0x000800000c107984 */ /* 0x000e680000000c00 */
[----:B0-----:R-:W-:Y:S04]  /*4c830*/  STL.64 [R1+0x390], R4 ;  /* 0x0003900401007387 */ /* 0x001fe80000100a00 */
[----:B------:R-:W-:Y:S04]  /*4c840*/  STL.64 [R1+0x398], R6 ;  /* 0x0003980601007387 */ /* 0x000fe80000100a00 */
[----:B------:R-:W0:Y:S04]  /*4c850*/  LDS.128 R4, [R12+0x1800] ;  /* 0x001800000c047984 */ /* 0x000e280000000c00 */
[----:B-1----:R-:W-:Y:S04]  /*4c860*/  STL.64 [R1+0x370], R16 ;  /* 0x0003701001007387 */ /* 0x002fe80000100a00 */
[----:B------:R-:W-:Y:S04]  /*4c870*/  STL.64 [R1+0x378], R18 ;  /* 0x0003781201007387 */ /* 0x000fe80000100a00 */
[----:B------:R1:W-:Y:S04]  /*4c880*/  STL [R1+0x1900], R12 ;  /* 0x0019000c01007387 */ /* 0x0003e80000100800 */
[----:B------:R-:W-:Y:S04]  /*4c890*/  STL.64 [R1+0x360], R8 ;  /* 0x0003600801007387 */ /* 0x000fe80000100a00 */
[----:B------:R-:W-:Y:S04]  /*4c8a0*/  STL.64 [R1+0x368], R10 ;  /* 0x0003680a01007387 */ /* 0x000fe80000100a00 */
[----:B------:R-:W2:Y:S04]  /*4c8b0*/  LDL.LU R24, [R1+0x1100] ;  /* 0x0011000001187983 */ /* 0x000ea80000300800 */
[----:B------:R-:W3:Y:S04]  /*4c8c0*/  LDS.128 R8, [R23+0x800] ;  /* 0x0008000017087984 */ /* 0x000ee80000000c00 */
[----:B0-----:R-:W-:Y:S04]  /*4c8d0*/  STL.64 [R1+0x520], R4 ;  /* 0x0005200401007387 */ /* 0x001fe80000100a00 */
[----:B------:R-:W-:Y:S04]  /*4c8e0*/  STL.64 [R1+0x528], R6 ;  /* 0x0005280601007387 */ /* 0x000fe80000100a00 */
[----:B------:R-:W2:Y:S04]  /*4c8f0*/  LDL.LU R25, [R1+0x1104] ;  /* 0x0011040001197983 */ /* 0x000ea80000300800 */
[----:B------:R-:W4:Y:S04]  /*4c900*/  LDL.LU R26, [R1+0x1108] ;  /* 0x00110800011a7983 */ /* 0x000f280000300800 */
[----:B------:R-:W4:Y:S04]  /*4c910*/  LDL.LU R27, [R1+0x110c] ;  /* 0x00110c00011b7983 */ /* 0x000f280000300800 */
[----:B------:R-:W0:Y:S04]  /*4c920*/  LDS.128 R4, [R23] ;  /* 0x0000000017047984 */ /* 0x000e280000000c00 */
[----:B----4-:R-:W-:Y:S04]  /*4c930*/  STL.64 [R1+0x1910], R26 ;  /* 0x0019101a01007387 */ /* 0x010fe80000100a00 */
[----:B--2---:R2:W-:Y:S04]  /*4c940*/  STL.64 [R1+0x1908], R24 ;  /* 0x0019081801007387 */ /* 0x0045e80000100a00 */
[----:B-1----:R-:W4:Y:S04]  /*4c950*/  LDL.LU R12, [R1+0x10f0] ;  /* 0x0010f000010c7983 */ /* 0x002f280000300800 */
[----:B------:R-:W4:Y:S04]  /*4c960*/  LDL.LU R13, [R1+0x10f4] ;  /* 0x0010f400010d7983 */ /* 0x000f280000300800 */
[----:B------:R-:W2:Y:S04]  /*4c970*/  LDL.LU R14, [R1+0x10f8] ;  /* 0x0010f800010e7983 */ /* 0x000ea80000300800 */
        /* <DEDUP_REMOVED lines=9> */
[----:B-1----:R-:W2:Y:S04]  /*4ca10*/  LDL.LU R24, [R1+0x10c0] ;  /* 0x0010c00001187983 */ /* 0x002ea80000300800 */
        /* <DEDUP_REMOVED lines=46> */
[----:B--2---:R-:W-:Y:S04]  /*4cd00*/  STL.64 [R1+0x19a8], R24 ;  /* 0x0019a81801007387 */ /* 0x004fe80000100a00 */
        /* <DEDUP_REMOVED lines=8> */
[----:B---3--:R-:W-:Y:S04]  /*4cd90*/  STL [R1+0x17f8], R11 ;  /* 0x0017f80b01007387 */ /* 0x008fe80000100800 */
[----:B0-----:R-:W-:Y:S04]  /*4cda0*/  STL.64 [R1+0x350], R4 ;  /* 0x0003500401007387 */ /* 0x001fe80000100a00 */
[----:B------:R-:W-:Y:S04]  /*4cdb0*/  STL.64 [R1+0x358], R6 ;  /* 0x0003580601007387 */ /* 0x000fe80000100a00 */
[----:B------:R-:W0:Y:S04]  /*4cdc0*/  LDS.128 R4, [R23+0x1000] ;  /* 0x0010000017047984 */ /* 0x000e280000000c00 */
[----:B------:R-:W1:Y:S04]  /*4cdd0*/  LDS.128 R24, [R23+0x1800] ;  /* 0x0018000017187984 */ /* 0x000e680000000c00 */
[----:B------:R-:W-:Y:S04]  /*4cde0*/  STL [R1+0x1828], R10 ;  /* 0x0018280a01007387 */ /* 0x000fe80000100800 */
[----:B------:R3:W-:Y:S04]  /*4cdf0*/  STL.64 [R1+0x1820], R8 ;  /* 0x0018200801007387 */ /* 0x0007e80000100a00 */
[----:B------:R-:W-:Y:S06]  /*4ce00*/  BAR.SYNC.DEFER_BLOCKING 0x0 ;  /* 0x0000000000007b1d */ /* 0x000fec0000010000 */
[----:B---3--:R-:W3:Y:S04]  /*4ce10*/  LDL.LU R8, [R1+0x1130] ;  /* 0x0011300001087983 */ /* 0x008ee80000300800 */
[----:B------:R-:W3:Y:S04]  /*4ce20*/  LDL.LU R9, [R1+0x1134] ;  /* 0x0011340001097983 */ /* 0x000ee80000300800 */
[----:B------:R-:W3:Y:S04]  /*4ce30*/  LDL.LU R10, [R1+0x1138] ;  /* 0x00113800010a7983 */ /* 0x000ee80000300800 */
[----:B------:R-:W3:Y:S04]  /*4ce40*/  LDL.LU R11, [R1+0x113c] ;  /* 0x00113c00010b7983 */ /* 0x000ee80000300800 */
[----:B0-----:R-:W-:Y:S04]  /*4ce50*/  STL.64 [R1+0x1818], R6 ;  /* 0x0018180601007387 */ /* 0x001fe80000100a00 */
[----:B------:R0:W-:Y:S04]  /*4ce60*/  STL.64 [R1+0x1810], R4 ;  /* 0x0018100401007387 */ /* 0x0001e80000100a00 */
[----:B0-----:R-:W2:Y:S04]  /*4ce70*/  LDL.LU R4, [R1+0x1120] ;  /* 0x0011200001047983 */ /* 0x001ea80000300800 */
[----:B------:R-:W2:Y:S04]  /*4ce80*/  LDL.LU R5, [R1+0x1124] ;  /* 0x0011240001057983 */ /* 0x000ea80000300800 */
[----:B------:R-:W2:Y:S04]  /*4ce90*/  LDL.LU R6, [R1+0x1128] ;  /* 0x0011280001067983 */ /* 0x000ea80000300800 */
[----:B------:R-:W2:Y:S04]  /*4cea0*/  LDL.LU R7, [R1+0x112c] ;  /* 0x00112c0001077983 */ /* 0x000ea80000300800 */
[----:B-1----:R-:W-:Y:S04]  /*4ceb0*/  STL.64 [R1+0x530], R24 ;  /* 0x0005301801007387 */ /* 0x002fe80000100a00 */
        /* <DEDUP_REMOVED lines=34> */
[----:B----4-:R-:W-:Y:S04]  /*4d0e0*/  STS.128 [R2+0x600], R16 ;  /* 0x0006001002007388 */ /* 0x010fe80000000c00 */
[----:B0-----:R-:W3:Y:S04]  /*4d0f0*/  LDL.LU R12, [R1+0x1900] ;  /* 0x00190000010c7983 */ /* 0x001ee80000300800 */
[----:B--2---:R0:W-:Y:S04]  /*4d100*/  STS.128 [R2+0x580], R24 ;  /* 0x0005801802007388 */ /* 0x0041e80000000c00 */
[----:B0-----:R-:W2:Y:S04]  /*4d110*/  LDL.LU.64 R26, [R1+0x18f8] ;  /* 0x0018f800011a7983 */ /* 0x001ea80000300a00 */
[----:B------:R-:W4:Y:S04]  /*4d120*/  LDL.LU.64 R24, [R1+0x18f0] ;  /* 0x0018f00001187983 */ /* 0x000f280000300a00 */
[----:B------:R-:W2:Y:S04]  /*4d130*/  LDL.LU.64 R18, [R1+0x18e8] ;  /* 0x0018e80001127983 */ /* 0x000ea80000300a00 */
[----:B------:R-:W2:Y:S04]  /*4d140*/  LDL.LU.64 R16, [R1+0x18e0] ;  /* 0x0018e00001107983 */ /* 0x000ea80000300a00 */
[----:B------:R-:W-:Y:S04]  /*4d150*/  STS.128 [R2+0x680], R4 ;  /* 0x0006800402007388 */ /* 0x000fe80000000c00 */
[----:B------:R-:W-:Y:S04]  /*4d160*/  STS.128 [R2+0x700], R8 ;  /* 0x0007000802007388 */ /* 0x000fe80000000c00 */
[----:B--2---:R-:W-:Y:S04]  /*4d170*/  STS.128 [R2+0x780], R16 ;  /* 0x0007801002007388 */ /* 0x004fe80000000c00 */
        /* <DEDUP_REMOVED lines=16> */
[----:B-1----:R-:W-:Y:S04]  /*4d280*/  STL.64 [R1+0x5f0], R4 ;  /* 0x0005f00401007387 */ /* 0x002fe80000100a00 */
[----:B------:R-:W-:Y:S04]  /*4d290*/  STL.64 [R1+0x5f8], R6 ;  /* 0x0005f80601007387 */ /* 0x000fe80000100a00 */
[----:B------:R-:W1:Y:S04]  /*4d2a0*/  LDS.128 R4, [R27+0x1800] ;  /* 0x001800001b047984 */ /* 0x000e680000000c00 */
[----:B--2---:R-:W-:Y:S04]  /*4d2b0*/  STL.64 [R1+0x630], R16 ;  /* 0x0006301001007387 */ /* 0x004fe80000100a00 */
[----:B------:R-:W-:Y:S04]  /*4d2c0*/  STL.64 [R1+0x638], R18 ;  /* 0x0006381201007387 */ /* 0x000fe80000100a00 */
[----:B------:R-:W-:Y:S04]  /*4d2d0*/  STL.64 [R1+0x1838], R26 ;  /* 0x0018381a01007387 */ /* 0x000fe80000100a00 */
[----:B---3--:R-:W-:Y:S04]  /*4d2e0*/  LDS.128 R16, [R12+0x800] ;  /* 0x000800000c107984 */ /* 0x008fe80000000c00 */
[----:B0-----:R-:W-:Y:S04]  /*4d2f0*/  STL.64 [R1+0x680], R8 ;  /* 0x0006800801007387 */ /* 0x001fe80000100a00 */
[----:B------:R-:W-:Y:S04]  /*4d300*/  STL.64 [R1+0x688], R10 ;  /* 0x0006880a01007387 */ /* 0x000fe80000100a00 */
[----:B----4-:R-:W-:Y:S04]  /*4d310*/  STL.64 [R1+0x1830], R24 ;  /* 0x0018301801007387 */ /* 0x010fe80000100a00 */
[----:B-1----:R-:W-:Y:S04]  /*4d320*/  STL.64 [R1+0x6c0], R4 ;  /* 0x0006c00401007387 */ /* 0x002fe80000100a00 */
[----:B------:R-:W-:Y:S04]  /*4d330*/  STL.64 [R1+0x6c8], R6 ;  /* 0x0006c80601007387 */ /* 0x000fe80000100a00 */
[----:B------:R-:W0:Y:S04]  /*4d340*/  LDS.128 R4, [R12] ;  /* 0x000000000c047984 */ /* 0x000e280000000c00 */
[----:B------:R-:W1:Y:S04]  /*4d350*/  LDS.128 R8, [R12+0x1000] ;  /* 0x001000000c087984 */ /* 0x000e680000000c00 */
[----:B0-----:R-:W-:Y:S04]  /*4d360*/  STL.64 [R1+0x600], R4 ;  /* 0x0006000401007387 */ /* 0x001fe80000100a00 */
[----:B------:R-:W-:Y:S04]  /*4d370*/  STL.64 [R1+0x608], R6 ;  /* 0x0006080601007387 */ /* 0x000fe80000100a00 */
[----:B------:R-:W0:Y:S04]  /*4d380*/  LDS.128 R4, [R12+0x1800] ;  /* 0x001800000c047984 */ /* 0x000e280000000c00 */
[----:B------:R-:W-:Y:S04]  /*4d390*/  STL.64 [R1+0x640], R16 ;  /* 0x0006401001007387 */ /* 0x000fe80000100a00 */
[----:B------:R-:W-:Y:S04]  /*4d3a0*/  STL.64 [R1+0x648], R18 ;  /* 0x0006481201007387 */ /* 0x000fe80000100a00 */
[----:B------:R-:W2:Y:S04]  /*4d3b0*/  LDL.LU R24, [R1+0x1200] ;  /* 0x0012000001187983 */ /* 0x000ea80000300800 */
[----:B-1----:R-:W-:Y:S04]  /*4d3c0*/  STL.64 [R1+0x690], R8 ;  /* 0x0006900801007387 */ /* 0x002fe80000100a00 */
[----:B------:R-:W-:Y:S04]  /*4d3d0*/  STL.64 [R1+0x698], R10 ;  /* 0x0006980a01007387 */ /* 0x000fe80000100a00 */
[----:B------:R-:W1:Y:S04]  /*4d3e0*/  LDS.128 R8, [R23] ;  /* 0x0000000017087984 */ /* 0x000e680000000c00 */
[----:B0-----:R-:W-:Y:S04]  /*4d3f0*/  STL.64 [R1+0x6b0], R4 ;  /* 0x0006b00401007387 */ /* 0x001fe80000100a00 */
[----:B------:R-:W-:Y:S04]  /*4d400*/  STL.64 [R1+0x6b8], R6 ;  /* 0x0006b80601007387 */ /* 0x000fe80000100a00 */
[----:B------:R-:W2:Y:S04]  /*4d410*/  LDL.LU R25, [R1+0x1204] ;  /* 0x0012040001197983 */ /* 0x000ea80000300800 */
[----:B------:R-:W3:Y:S04]  /*4d420*/  LDL.LU R26, [R1+0x1208] ;  /* 0x00120800011a7983 */ /* 0x000ee80000300800 */
[----:B------:R-:W3:Y:S04]  /*4d430*/  LDL.LU R27, [R1+0x120c] ;  /* 0x00120c00011b7983 */ /* 0x000ee80000300800 */
[----:B------:R-:W0:Y:S04]  /*4d440*/  LDS.128 R4, [R23+0x800] ;  /* 0x0008000017047984 */ /* 0x000e280000000c00 */
[----:B---3--:R-:W-:Y:S04]  /*4d450*/  STL.64 [R1+0x1848], R26 ;  /* 0x0018481a01007387 */ /* 0x008fe80000100a00 */
[----:B--2---:R-:W-:Y:S04]  /*4d460*/  STL.64 [R1+0x1840], R24 ;  /* 0x0018401801007387 */ /* 0x004fe80000100a00 */
[----:B------:R-:W2:Y:S04]  /*4d470*/  LDL.LU R12, [R1+0x11f0] ;  /* 0x0011f000010c7983 */ /* 0x000ea80000300800 */
[----:B------:R-:W2:Y:S04]  /*4d480*/  LDL.LU R13, [R1+0x11f4] ;  /* 0x0011f400010d7983 */ /* 0x000ea80000300800 */
[----:B------:R-:W3:Y:S04]  /*4d490*/  LDL.LU R14, [R1+0x11f8] ;  /* 0x0011f800010e7983 */ /* 0x000ee80000300800 */
[----:B------:R-:W3:Y:S04]  /*4d4a0*/  LDL.LU R15, [R1+0x11fc] ;  /* 0x0011fc00010f7983 */ /* 0x000ee80000300800 */
[----:B---3--:R-:W-:Y:S04]  /*4d4b0*/  STL.64 [R1+0x1858], R14 ;  /* 0x0018580e01007387 */ /* 0x008fe80000100a00 */
[----:B--2---:R2:W-:Y:S04]  /*4d4c0*/  STL.64 [R1+0x1850], R12 ;  /* 0x0018500c01007387 */ /* 0x0045e80000100a00 */
[----:B--2---:R-:W2:Y:S04]  /*4d4d0*/  LDL.LU R12, [R1+0x11d0] ;  /* 0x0011d000010c7983 */ /* 0x004ea80000300800 */
        /* <DEDUP_REMOVED lines=59> */
[----:B-1----:R-:W-:Y:S04]  /*4d890*/  STL.64 [R1+0x610], R8 ;  /* 0x0006100801007387 */ /* 0x002fe80000100a00 */
[----:B------:R-:W-:Y:S04]  /*4d8a0*/  STL.64 [R1+0x618], R10 ;  /* 0x0006180a01007387 */ /* 0x000fe80000100a00 */
[----:B------:R-:W1:Y:S04]  /*4d8b0*/  LDS.128 R8, [R23+0x1000] ;  /* 0x0010000017087984 */ /* 0x000e680000000c00 */
[----:B0-----:R-:W-:Y:S04]  /*4d8c0*/  STL.64 [R1+0x650], R4 ;  /* 0x0006500401007387 */ /* 0x001fe80000100a00 */
[----:B------:R-:W-:Y:S04]  /*4d8d0*/  STL.64 [R1+0x658], R6 ;  /* 0x0006580601007387 */ /* 0x000fe80000100a00 */
[----:B------:R-:W0:Y:S04]  /*4d8e0*/  LDS.128 R4, [R23+0x1800] ;  /* 0x0018000017047984 */ /* 0x000e280000000c00 */
[----:B------:R-:W-:Y:S06]  /*4d8f0*/  BAR.SYNC.DEFER_BLOCKING 0x0 ;  /* 0x0000000000007b1d */ /* 0x000fec0000010000 */
[----:B-1----:R1:W-:Y:S04]  /*4d900*/  STL.64 [R1+0x6a0], R8 ;  /* 0x0006a00801007387 */ /* 0x0023e80000100a00 */
[----:B------:R0:W-:Y:S04]  /*4d910*/  STL.64 [R1+0x6a8], R10 ;  /* 0x0006a80a01007387 */ /* 0x0001e80000100a00 */
[----:B-1----:R-:W3:Y:S04]  /*4d920*/  LDL.LU R8, [R1+0x1220] ;  /* 0x0012200001087983 */ /* 0x002ee80000300800 */
[----:B0-----:R0:W-:Y:S04]  /*4d930*/  STL.64 [R1+0x670], R4 ;  /* 0x0006700401007387 */ /* 0x0011e80000100a00 */
[----:B------:R1:W-:Y:S04]  /*4d940*/  STL.64 [R1+0x678], R6 ;  /* 0x0006780601007387 */ /* 0x0003e80000100a00 */
[----:B------:R-:W3:Y:S04]  /*4d950*/  LDL.LU R9, [R1+0x1224] ;  /* 0x0012240001097983 */ /* 0x000ee80000300800 */
[----:B------:R-:W3:Y:S04]  /*4d960*/  LDL.LU R10, [R1+0x1228] ;  /* 0x00122800010a7983 */ /* 0x000ee80000300800 */
[----:B------:R-:W3:Y:S04]  /*4d970*/  LDL.LU R11, [R1+0x122c] ;  /* 0x00122c00010b7983 */ /* 0x000ee80000300800 */
[----:B0-----:R-:W3:Y:S04]  /*4d980*/  LDL.LU R4, [R1+0x1230] ;  /* 0x0012300001047983 */ /* 0x001ee80000300800 */
[----:B------:R-:W3:Y:S04]  /*4d990*/  LDL.LU R5, [R1+0x1234] ;  /* 0x0012340001057983 */ /* 0x000ee80000300800 */
[----:B-1----:R-:W3:Y:S04]  /*4d9a0*/  LDL.LU R6, [R1+0x1238] ;  /* 0x0012380001067983 */ /* 0x002ee80000300800 */
[----:B------:R-:W3:Y:S04]  /*4d9b0*/  LDL.LU R7, [R1+0x123c] ;  /* 0x00123c0001077983 */ /* 0x000ee80000300800 */
[----:B------:R-:W3:Y:S04]  /*4d9c0*/  LDL.LU R20, [R1+0x1240] ;  /* 0x0012400001147983 */ /* 0x000ee80000300800 */
[----:B------:R-:W3:Y:S04]  /*4d9d0*/  LDL.LU R21, [R1+0x1244] ;  /* 0x0012440001157983 */ /* 0x000ee80000300800 */
[----:B------:R-:W3:Y:S04]  /*4d9e0*/  LDL.LU R22, [R1+0x1248] ;  /* 0x0012480001167983 */ /* 0x000ee80000300800 */
[----:B------:R-:W3:Y:S04]  /*4d9f0*/  LDL.LU R23, [R1+0x124c] ;  /* 0x00124c0001177983 */ /* 0x000ee80000300800 */
        /* <DEDUP_REMOVED lines=24> */
[----:B---3--:R-:W-:Y:S04]  /*4db80*/  STS.128 [R2+0x480], R24 ;  /* 0x0004801802007388 */ /* 0x008fe80000000c00 */
[----:B--2---:R0:W-:Y:S04]  /*4db90*/  STS.128 [R2+0x400], R12 ;  /* 0x0004000c02007388 */ /* 0x0041e80000000c00 */
[----:B0-----:R-:W2:Y:S04]  /*4dba0*/  LDL.LU.64 R14, [R1+0x1858] ;  /* 0x00185800010e7983 */ /* 0x001ea80000300a00 */
[----:B------:R-:W2:Y:S04]  /*4dbb0*/  LDL.LU.64 R12, [R1+0x1850] ;  /* 0x00185000010c7983 */ /* 0x000ea80000300a00 */
[----:B------:R-:W3:Y:S04]  /*4dbc0*/  LDL.LU.64 R26, [R1+0x1848] ;  /* 0x00184800011a7983 */ /* 0x000ee80000300a00 */
[----:B------:R-:W3:Y:S04]  /*4dbd0*/  LDL.LU.64 R24, [R1+0x1840] ;  /* 0x0018400001187983 */ /* 0x000ee80000300a00 */
[----:B----4-:R-:W-:Y:S04]  /*4dbe0*/  STS.128 [R2+0x600], R16 ;  /* 0x0006001002007388 */ /* 0x010fe80000000c00 */
[----:B------:R-:W-:Y:S04]  /*4dbf0*/  STS.128 [R2+0x680], R8 ;  /* 0x0006800802007388 */ /* 0x000fe80000000c00 */
[----:B------:R-:W-:Y:S04]  /*4dc00*/  STS.128 [R2+0x700], R4 ;  /* 0x0007000402007388 */ /* 0x000fe80000000c00 */
[----:B------:R-:W-:Y:S04]  /*4dc10*/  STS.128 [R2+0x780], R20 ;  /* 0x0007801402007388 */ /* 0x000fe80000000c00 */
[----:B--2---:R0:W-:Y:S04]  /*4dc20*/  STS.128 [R2+0x500], R12 ;  /* 0x0005000c02007388 */ /* 0x0041e80000000c00 */
[----:B---3--:R1:W-:Y:S01]  /*4dc30*/  STS.128 [R2+0x580], R24 ;  /* 0x0005801802007388 */ /* 0x0083e20000000c00 */
[----:B0-----:R-:W-:-:S02]  /*4dc40*/  IMAD R12, R28, c[0x0][0x194], RZ ;  /* 0x000065001c0c7a24 */ /* 0x001fc400078e02ff */
[----:B------:R-:W-:Y:S01]  /*4dc50*/  IMAD.MOV.U32 R14, RZ, RZ, c[0x0][0x194] ;  /* 0x00006500ff0e7624 */ /* 0x000fe200078e00ff */
[----:B------:R-:W-:Y:S02]  /*4dc60*/  BAR.SYNC.DEFER_BLOCKING 0x0 ;  /* 0x0000000000007b1d */ /* 0x000fe40000010000 */
[----:B------:R-:W-:Y:S01]  /*4dc70*/  LEA R16, P3, R12, c[0x0][0x170], 0x1 ;  /* 0x00005c000c107a11 */ /* 0x000fe200078608ff */
[----:B------:R-:W-:-:S03]  /*4dc80*/  IMAD R14, R14, 0x80, R12 ;  /* 0x000000800e0e7824 */ /* 0x000fc600078e020c */
[----:B-1----:R-:W2:Y:S01]  /*4dc90*/  LDL.LU.64 R26, [R1+0x1838] ;  /* 0x00183800011a7983 */ /* 0x002ea20000300a00 */
[----:B------:R-:W-:Y:S02]  /*4dca0*/  LEA.HI.X.SX32 R17, R12, c[0x0][0x174], 0x1, P3 ;  /* 0x00005d000c117a11 */ /* 0x000fe400018f0eff */
[C---:B------:R-:W-:Y:S01]  /*4dcb0*/  LEA R18, P3, R14.reuse, c[0x0][0x170], 0x1 ;  /* 0x00005c000e127a11 */ /* 0x040fe200078608ff */
[----:B------:R-:W3:Y:S04]  /*4dcc0*/  LDL.LU.64 R24, [R1+0x1830] ;  /* 0x0018300001187983 */ /* 0x000ee80000300a00 */
[----:B------:R-:W4:Y:S01]  /*4dcd0*/  LDL.LU R10, [R1+0x1828] ;  /* 0x00182800010a7983 */ /* 0x000f220000300800 */
[----:B------:R-:W-:-:S03]  /*4dce0*/  LEA.HI.X.SX32 R19, R14, c[0x0][0x174], 0x1, P3 ;  /* 0x00005d000e137a11 */ /* 0x000fc600018f0eff */
[----:B------:R-:W2:Y:S04]  /*4dcf0*/  LDL.LU.64 R8, [R1+0x1820] ;  /* 0x0018200001087983 */ /* 0x000ea80000300a00 */
[----:B------:R-:W2:Y:S04]  /*4dd00*/  LDL.LU R11, [R1+0x70] ;  /* 0x00007000010b7983 */ /* 0x000ea80000300800 */
[----:B------:R-:W2:Y:S04]  /*4dd10*/  LDL.LU.64 R6, [R1+0x1818] ;  /* 0x0018180001067983 */ /* 0x000ea80000300a00 */
[----:B------:R-:W2:Y:S04]  /*4dd20*/  LDL.LU.64 R4, [R1+0x1810] ;  /* 0x0018100001047983 */ /* 0x000ea80000300a00 */
[----:B------:R-:W2:Y:S04]  /*4dd30*/  LDL.LU R14, [R1+0x40] ;  /* 0x00004000010e7983 */ /* 0x000ea80000300800 */
[----:B------:R-:W3:Y:S04]  /*4dd40*/  LDL.LU.64 R22, [R1+0x1808] ;  /* 0x0018080001167983 */ /* 0x000ee80000300a00 */
[----:B------:R-:W3:Y:S01]  /*4dd50*/  LDL.LU.64 R20, [R1+0x1800] ;  /* 0x0018000001147983 */ /* 0x000ee20000300a00 */
[----:B------:R-:W-:-:S04]  /*4dd60*/  ISETP.GE.AND P2, PT, R28, c[0x0][0x178], PT ;  /* 0x00005e001c007a0c */ /* 0x000fc80003f46270 */
[C---:B------:R-:W-:Y:S01]  /*4dd70*/  ISETP.LT.AND P2, PT, R3.reuse, c[0x0][0x17c], !P2 ;  /* 0x00005f0003007a0c */ /* 0x040fe20005741270 */
[C---:B------:R-:W-:Y:S01]  /*4dd80*/  IMAD R15, R3.reuse, c[0x0][0x198], RZ ;  /* 0x00006600030f7a24 */ /* 0x040fe200078e02ff */
[----:B------:R-:W-:-:S03]  /*4dd90*/  ISETP.GE.AND P1, PT, R3, c[0x0][0x17c], PT ;  /* 0x00005f0003007a0c */ /* 0x000fc60003f26270 */
[----:B------:R-:W-:Y:S01]  /*4dda0*/  IMAD.WIDE R12, R15, 0x2, R16 ;  /* 0x000000020f0c7825 */ /* 0x000fe200078e0210 */
[----:B------:R-:W-:Y:S02]  /*4ddb0*/  ISETP.LT.AND P1, PT, R29, c[0x0][0x178], !P1 ;  /* 0x00005e001d007a0c */ /* 0x000fe40004f21270 */
[----:B------:R-:W-:-:S04]  /*4ddc0*/  IADD3 R2, R3, 0x5, RZ ;  /* 0x0000000503027810 */ /* 0x000fc80007ffe0ff */
[----:B------:R-:W-:Y:S02]  /*4ddd0*/  ISETP.GE.AND P3, PT, R2, c[0x0][0x17c], PT ;  /* 0x00005f0002007a0c */ /* 0x000fe40003f66270 */
[----:B------:R-:W-:Y:S01]  /*4dde0*/  IADD3 R2, R15, c[0x0][0x198], RZ ;  /* 0x000066000f027a10 */ /* 0x000fe20007ffe0ff */
[----:B--2---:R0:W-:Y:S01]  /*4ddf0*/  @P2 STG.E.U16 [R12.64], R14 ;  /* 0x0000000e0c002986 */ /* 0x0041e2000c101506 */
[----:B------:R-:W-:Y:S02]  /*4de00*/  ISETP.LT.AND P2, PT, R28, c[0x0][0x178], !P5 ;  /* 0x00005e001c007a0c */ /* 0x000fe40006f41270 */
[----:B------:R-:W-:Y:S01]  /*4de10*/  ISETP.LT.AND P5, PT, R29, c[0x0][0x178], !P5 ;  /* 0x00005e001d007a0c */ /* 0x000fe20006fa1270 */
[----:B0-----:R-:W-:Y:S01]  /*4de20*/  IMAD.WIDE R12, R15, 0x2, R18 ;  /* 0x000000020f0c7825 */ /* 0x001fe200078e0212 */
[----:B---3--:R-:W-:-:S04]  /*4de30*/  PRMT R20, R14, 0x7632, R20 ;  /* 0x000076320e147816 */ /* 0x008fc80000000014 */
[----:B------:R0:W-:Y:S01]  /*4de40*/  @P1 STG.E.U16 [R12.64], R22 ;  /* 0x000000160c001986 */ /* 0x0001e2000c101506 */
[----:B------:R-:W-:Y:S01]  /*4de50*/  ISETP.LT.AND P1, PT, R28, c[0x0][0x178], !P4 ;  /* 0x00005e001c007a0c */ /* 0x000fe20006721270 */
[----:B------:R-:W-:Y:S01]  /*4de60*/  IMAD.WIDE R14, R2, 0x2, R16 ;  /* 0x00000002020e7825 */ /* 0x000fe200078e0210 */
[----:B------:R-:W-:Y:S02]  /*4de70*/  ISETP.LT.AND P4, PT, R29, c[0x0][0x178], !P4 ;  /* 0x00005e001d007a0c */ /* 0x000fe40006781270 */
[----:B------:R-:W-:Y:S02]  /*4de80*/  PRMT R21, R22, 0x7632, R21 ;  /* 0x0000763216157816 */ /* 0x000fe40000000015 */
[----:B------:R1:W-:Y:S01]  /*4de90*/  @P2 STG.E.U16 [R14.64], R20 ;  /* 0x000000140e002986 */ /* 0x0003e2000c101506 */
[C---:B0-----:R-:W-:Y:S01]  /*4dea0*/  IMAD.WIDE R12, R2.reuse, 0x2, R18 ;  /* 0x00000002020c7825 */ /* 0x041fe200078e0212 */
[----:B------:R-:W-:-:S04]  /*4deb0*/  IADD3 R2, R2, c[0x0][0x198], RZ ;  /* 0x0000660002027a10 */ /* 0x000fc80007ffe0ff */
[----:B------:R0:W-:Y:S01]  /*4dec0*/  @P5 STG.E.U16 [R12.64], R21 ;  /* 0x000000150c005986 */ /* 0x0001e2000c101506 */
[----:B------:R-:W-:Y:S01]  /*4ded0*/  ISETP.LT.AND P5, PT, R28, c[0x0][0x178], !P0 ;  /* 0x00005e001c007a0c */ /* 0x000fe200047a1270 */
[C---:B-1----:R-:W-:Y:S01]  /*4dee0*/  IMAD.WIDE R14, R2.reuse, 0x2, R18 ;  /* 0x00000002020e7825 */ /* 0x042fe200078e0212 */
[----:B------:R-:W-:Y:S02]  /*4def0*/  ISETP.LT.AND P0, PT, R29, c[0x0][0x178], !P0 ;  /* 0x00005e001d007a0c */ /* 0x000fe40004701270 */
[----:B------:R-:W-:Y:S01]  /*4df00*/  IADD3 R20, R3, 0x7, RZ ;  /* 0x0000000703147810 */ /* 0x000fe20007ffe0ff */
[C---:B0-----:R-:W-:Y:S01]  /*4df10*/  IMAD.WIDE R12, R2.reuse, 0x2, R16 ;  /* 0x00000002020c7825 */ /* 0x041fe200078e0210 */
[----:B------:R-:W-:-:S04]  /*4df20*/  IADD3 R2, R2, c[0x0][0x198], RZ ;  /* 0x0000660002027a10 */ /* 0x000fc80007ffe0ff */
[----:B------:R0:W-:Y:S01]  /*4df30*/  @P1 STG.E.U16 [R12.64], R11 ;  /* 0x0000000b0c001986 */ /* 0x0001e2000c101506 */
[----:B------:R-:W-:-:S03]  /*4df40*/  PRMT R21, R11, 0x7632, R21 ;  /* 0x000076320b157816 */ /* 0x000fc60000000015 */
[----:B------:R1:W-:Y:S01]  /*4df50*/  @P4 STG.E.U16 [R14.64], R25 ;  /* 0x000000190e004986 */ /* 0x0003e2000c101506 */
[----:B------:R-:W-:Y:S02]  /*4df60*/  ISETP.LT.AND P4, PT, R28, c[0x0][0x178], !P6 ;  /* 0x00005e001c007a0c */ /* 0x000fe40007781270 */
[----:B------:R-:W-:Y:S02]  /*4df70*/  ISETP.GE.AND P1, PT, R20, c[0x0][0x17c], PT ;  /* 0x00005f0014007a0c */ /* 0x000fe40003f26270 */
[----:B------:R-:W-:Y:S01]  /*4df80*/  PRMT R20, R25, 0x7632, R20 ;  /* 0x0000763219147816 */ /* 0x000fe20000000014 */
[----:B0-----:R-:W-:-:S04]  /*4df90*/  IMAD.WIDE R12, R2, 0x2, R16 ;  /* 0x00000002020c7825 */ /* 0x001fc800078e0210 */
[C---:B-1----:R-:W-:Y:S01]  /*4dfa0*/  IMAD.WIDE R14, R2.reuse, 0x2, R18 ;  /* 0x00000002020e7825 */ /* 0x042fe200078e0212 */
[----:B------:R-:W-:Y:S01]  /*4dfb0*/  IADD3 R2, R2, c[0x0][0x198], RZ ;  /* 0x0000660002027a10 */ /* 0x000fe20007ffe0ff */
[----:B------:R0:W-:Y:S01]  /*4dfc0*/  @P5 STG.E.U16 [R12.64], R21 ;  /* 0x000000150c005986 */ /* 0x0001e2000c101506 */
[----:B------:R-:W-:-:S03]  /*4dfd0*/  ISETP.LT.AND P6, PT, R29, c[0x0][0x178], !P6 ;  /* 0x00005e001d007a0c */ /* 0x000fc600077c1270 */
[----:B------:R1:W-:Y:S01]  /*4dfe0*/  @P0 STG.E.U16 [R14.64], R20 ;  /* 0x000000140e000986 */ /* 0x0003e2000c101506 */
[----:B------:R-:W-:Y:S02]  /*4dff0*/  ISETP.LT.AND P0, PT, R28, c[0x0][0x178], !P3 ;  /* 0x00005e001c007a0c */ /* 0x000fe40005f01270 */
[C---:B------:R-:W-:Y:S01]  /*4e000*/  IADD3 R22, R3.reuse, 0x6, RZ ;  /* 0x0000000603167810 */ /* 0x040fe20007ffe0ff */
[----:B------:R-:W2:Y:S01]  /*4e010*/  LDL.LU R25, [R1+0x17fc] ;  /* 0x0017fc0001197983 */ /* 0x000ea20000300800 */
[----:B0-----:R-:W-:Y:S01]  /*4e020*/  IMAD.WIDE R12, R2, 0x2, R16 ;  /* 0x00000002020c7825 */ /* 0x001fe200078e0210 */
[----:B-1----:R-:W-:-:S04]  /*4e030*/  IADD3 R14, R3, 0x9, RZ ;  /* 0x00000009030e7810 */ /* 0x002fc80007ffe0ff */
[----:B------:R0:W-:Y:S01]  /*4e040*/  @P4 STG.E.U16 [R12.64], R24 ;  /* 0x000000180c004986 */ /* 0x0001e2000c101506 */
[----:B------:R-:W-:Y:S02]  /*4e050*/  IADD3 R20, R2, c[0x0][0x198], RZ ;  /* 0x0000660002147a10 */ /* 0x000fe40007ffe0ff */
[----:B------:R-:W-:Y:S01]  /*4e060*/  ISETP.GE.AND P2, PT, R22, c[0x0][0x17c], PT ;  /* 0x00005f0016007a0c */ /* 0x000fe20003f46270 */
[----:B------:R-:W3:Y:S01]  /*4e070*/  LDL.LU R11, [R1+0x60] ;  /* 0x00006000010b7983 */ /* 0x000ee20000300800 */
[----:B------:R-:W-:Y:S01]  /*4e080*/  ISETP.GE.AND P4, PT, R14, c[0x0][0x17c], PT ;  /* 0x00005f000e007a0c */ /* 0x000fe20003f86270 */
[----:B------:R-:W-:Y:S01]  /*4e090*/  IMAD.WIDE R14, R20, 0x2, R16 ;  /* 0x00000002140e7825 */ /* 0x000fe200078e0210 */
[----:B------:R-:W-:-:S03]  /*4e0a0*/  PRMT R22, R23, 0x7632, R22 ;  /* 0x0000763217167816 */ /* 0x000fc60000000016 */
[----:B0-----:R-:W-:Y:S01]  /*4e0b0*/  IMAD.WIDE R12, R2, 0x2, R18 ;  /* 0x00000002020c7825 */ /* 0x001fe200078e0212 */
[----:B------:R-:W-:-:S04]  /*4e0c0*/  PRMT R2, R24, 0x7632, R2 ;  /* 0x0000763218027816 */ /* 0x000fc80000000002 */
[----:B------:R0:W-:Y:S04]  /*4e0d0*/  @P6 STG.E.U16 [R12.64], R23 ;  /* 0x000000170c006986 */ /* 0x0001e8000c101506 */
[----:B------:R1:W-:Y:S01]  /*4e0e0*/  @P0 STG.E.U16 [R14.64], R2 ;  /* 0x000000020e000986 */ /* 0x0003e2000c101506 */
[----:B0-----:R-:W-:-:S04]  /*4e0f0*/  IADD3 R23, R3, 0xa, RZ ;  /* 0x0000000a03177810 */ /* 0x001fc80007ffe0ff */
[----:B------:R-:W-:Y:S02]  /*4e100*/  ISETP.GE.AND P0, PT, R23, c[0x0][0x17c], PT ;  /* 0x00005f0017007a0c */ /* 0x000fe40003f06270 */
[----:B------:R-:W2:Y:S01]  /*4e110*/  LDL.LU R23, [R1+0x1f0] ;  /* 0x0001f00001177983 */ /* 0x000ea20000300800 */
[C---:B------:R-:W-:Y:S02]  /*4e120*/  ISETP.LT.AND P3, PT, R29.reuse, c[0x0][0x178], !P3 ;  /* 0x00005e001d007a0c */ /* 0x040fe40005f61270 */
[----:B------:R-:W-:Y:S02]  /*4e130*/  ISETP.LT.AND P6, PT, R28, c[0x0][0x178], !P2 ;  /* 0x00005e001c007a0c */ /* 0x000fe400057c1270 */
[----:B------:R-:W-:Y:S02]  /*4e140*/  ISETP.LT.AND P2, PT, R29, c[0x0][0x178], !P2 ;  /* 0x00005e001d007a0c */ /* 0x000fe40005741270 */
[C---:B-1----:R-:W-:Y:S02]  /*4e150*/  IADD3 R2, R20.reuse, c[0x0][0x198], RZ ;  /* 0x0000660014027a10 */ /* 0x042fe40007ffe0ff */
[----:B------:R-:W-:Y:S01]  /*4e160*/  IADD3 R21, R3, 0x8, RZ ;  /* 0x0000000803157810 */ /* 0x000fe20007ffe0ff */
[----:B------:R-:W-:-:S03]  /*4e170*/  IMAD.WIDE R12, R20, 0x2, R18 ;  /* 0x00000002140c7825 */ /* 0x000fc600078e0212 */
[----:B------:R-:W-:Y:S01]  /*4e180*/  ISETP.GE.AND P5, PT, R21, c[0x0][0x17c], PT ;  /* 0x00005f0015007a0c */ /* 0x000fe20003fa6270 */
[C---:B------:R-:W-:Y:S01]  /*4e190*/  IMAD.WIDE R14, R2.reuse, 0x2, R16 ;  /* 0x00000002020e7825 */ /* 0x040fe200078e0210 */
[----:B------:R-:W-:Y:S03]  /*4e1a0*/  @P3 STG.E.U16 [R12.64], R22 ;  /* 0x000000160c003986 */ /* 0x000fe6000c101506 */
[----:B------:R-:W-:Y:S01]  /*4e1b0*/  IMAD.WIDE R20, R2, 0x2, R18 ;  /* 0x0000000202147825 */ /* 0x000fe200078e0212 */
[----:B------:R-:W-:-:S04]  /*4e1c0*/  IADD3 R24, R3, 0xb, RZ ;  /* 0x0000000b03187810 */ /* 0x000fc80007ffe0ff */
[----:B------:R-:W-:Y:S01]  /*4e1d0*/  ISETP.GE.AND P3, PT, R24, c[0x0][0x17c], PT ;  /* 0x00005f0018007a0c */ /* 0x000fe20003f66270 */
[----:B--2---:R0:W-:Y:S04]  /*4e1e0*/  @P6 STG.E.U16 [R14.64], R23 ;  /* 0x000000170e006986 */ /* 0x0041e8000c101506 */
[----:B------:R-:W-:Y:S01]  /*4e1f0*/  @P2 STG.E.U16 [R20.64], R26 ;  /* 0x0000001a14002986 */ /* 0x000fe2000c101506 */
[----:B------:R-:W-:Y:S02]  /*4e200*/  ISETP.LT.AND P2, PT, R28, c[0x0][0x178], !P1 ;  /* 0x00005e001c007a0c */ /* 0x000fe40004f41270 */
[----:B------:R-:W-:Y:S02]  /*4e210*/  PRMT R24, R23, 0x7632, R24 ;  /* 0x0000763217187816 */ /* 0x000fe40000000018 */
[----:B0-----:R-:W-:-:S05]  /*4e220*/  IADD3 R14, R2, c[0x0][0x198], RZ ;  /* 0x00006600020e7a10 */ /* 0x001fca0007ffe0ff */
[----:B------:R-:W-:-:S05]  /*4e230*/  IMAD.WIDE R12, R14, 0x2, R16 ;  /* 0x000000020e0c7825 */ /* 0x000fca00078e0210 */
[----:B------:R0:W-:Y:S04]  /*4e240*/  @P2 STG.E.U16 [R12.64], R24 ;  /* 0x000000180c002986 */ /* 0x0001e8000c101506 */
[----:B0-----:R-:W2:Y:S01]  /*4e250*/  LDL.LU R24, [R1+0x200] ;  /* 0x0002000001187983 */ /* 0x001ea20000300800 */
[----:B------:R-:W-:Y:S02]  /*4e260*/  ISETP.LT.AND P1, PT, R29, c[0x0][0x178], !P1 ;  /* 0x00005e001d007a0c */ /* 0x000fe40004f21270 */
[----:B------:R-:W-:Y:S02]  /*4e270*/  ISETP.LT.AND P6, PT, R28, c[0x0][0x178], !P5 ;  /* 0x00005e001c007a0c */ /* 0x000fe40006fc1270 */
[C---:B------:R-:W-:Y:S01]  /*4e280*/  IADD3 R2, R14.reuse, c[0x0][0x198], RZ ;  /* 0x000066000e027a10 */ /* 0x040fe20007ffe0ff */
[----:B------:R-:W-:Y:S01]  /*4e290*/  IMAD.WIDE R14, R14, 0x2, R18 ;  /* 0x000000020e0e7825 */ /* 0x000fe200078e0212 */
[----:B------:R-:W-:-:S03]  /*4e2a0*/  PRMT R25, R26, 0x7632, R25 ;  /* 0x000076321a197816 */ /* 0x000fc60000000019 */
[----:B------:R-:W-:Y:S01]  /*4e2b0*/  IMAD.WIDE R20, R2, 0x2, R16 ;  /* 0x0000000202147825 */ /* 0x000fe200078e0210 */
[----:B------:R-:W-:-:S03]  /*4e2c0*/  ISETP.LT.AND P5, PT, R29, c[0x0][0x178], !P5 ;  /* 0x00005e001d007a0c */ /* 0x000fc60006fa1270 */
[----:B------:R-:W-:Y:S01]  /*4e2d0*/  @P1 STG.E.U16 [R14.64], R25 ;  /* 0x000000190e001986 */ /* 0x000fe2000c101506 */
[----:B------:R-:W-:Y:S01]  /*4e2e0*/  IADD3 R26, R3, 0xc, RZ ;  /* 0x0000000c031a7810 */ /* 0x000fe20007ffe0ff */
[----:B------:R-:W-:Y:S01]  /*4e2f0*/  IMAD.WIDE R22, R2, 0x2, R18 ;  /* 0x0000000202167825 */ /* 0x000fe200078e0212 */
[----:B---3--:R-:W-:Y:S02]  /*4e300*/  PRMT R13, R11, 0x7632, R13 ;  /* 0x000076320b0d7816 */ /* 0x008fe4000000000d */
[----:B------:R-:W-:Y:S02]  /*4e310*/  ISETP.GE.AND P2, PT, R26, c[0x0][0x17c], PT ;  /* 0x00005f001a007a0c */ /* 0x000fe40003f46270 */
[----:B------:R-:W3:Y:S04]  /*4e320*/  LDL.LU R26, [R1+0x220] ;  /* 0x00022000011a7983 */ /* 0x000ee80000300800 */
[----:B--2---:R0:W-:Y:S01]  /*4e330*/  @P6 STG.E.U16 [R20.64], R24 ;  /* 0x0000001814006986 */ /* 0x0041e2000c101506 */
[----:B------:R-:W-:-:S02]  /*4e340*/  ISETP.LT.AND P6, PT, R28, c[0x0][0x178], !P4 ;  /* 0x00005e001c007a0c */ /* 0x000fc400067c1270 */
[----:B------:R-:W-:Y:S02]  /*4e350*/  PRMT R12, R24, 0x7632, R12 ;  /* 0x00007632180c7816 */ /* 0x000fe4000000000c */
[----:B0-----:R-:W-:Y:S01]  /*4e360*/  IADD3 R20, R2, c[0x0][0x198], RZ ;  /* 0x0000660002147a10 */ /* 0x001fe20007ffe0ff */
[----:B------:R0:W-:Y:S04]  /*4e370*/  @P5 STG.E.U16 [R22.64], R11 ;  /* 0x0000000b16005986 */ /* 0x0001e8000c101506 */
[----:B------:R-:W-:-:S05]  /*4e380*/  IMAD.WIDE R14, R20, 0x2, R16 ;  /* 0x00000002140e7825 */ /* 0x000fca00078e0210 */
[----:B------:R1:W-:Y:S04]  /*4e390*/  @P6 STG.E.U16 [R14.64], R12 ;  /* 0x0000000c0e006986 */ /* 0x0003e8000c101506 */
[----:B0-----:R-:W2:Y:S04]  /*4e3a0*/  LDL.LU R11, [R1+0x90] ;  /* 0x00009000010b7983 */ /* 0x001ea80000300800 */
[----:B-1----:R-:W2:Y:S04]  /*4e3b0*/  LDL.LU R14, [R1+0x210] ;  /* 0x00021000010e7983 */ /* 0x002ea80000300800 */
[----:B------:R-:W3:Y:S01]  /*4e3c0*/  LDL.LU R15, [R1+0xa0] ;  /* 0x0000a000010f7983 */ /* 0x000ee20000300800 */
[----:B------:R-:W-:-:S02]  /*4e3d0*/  ISETP.LT.AND P4, PT, R29, c[0x0][0x178], !P4 ;  /* 0x00005e001d007a0c */ /* 0x000fc40006781270 */
[----:B------:R-:W-:Y:S02]  /*4e3e0*/  ISETP.LT.AND P5, PT, R28, c[0x0][0x178], !P0 ;  /* 0x00005e001c007a0c */ /* 0x000fe400047a1270 */
[C---:B------:R-:W-:Y:S02]  /*4e3f0*/  IADD3 R22, R3.reuse, 0xd, RZ ;  /* 0x0000000d03167810 */ /* 0x040fe40007ffe0ff */
[C---:B------:R-:W-:Y:S02]  /*4e400*/  IADD3 R24, R20.reuse, c[0x0][0x198], RZ ;  /* 0x0000660014187a10 */ /* 0x040fe40007ffe0ff */
[----:B------:R-:W-:Y:S01]  /*4e410*/  IADD3 R2, R3, 0xe, RZ ;  /* 0x0000000e03027810 */ /* 0x000fe20007ffe0ff */
[----:B------:R-:W-:Y:S01]  /*4e420*/  IMAD.WIDE R20, R20, 0x2, R18 ;  /* 0x0000000214147825 */ /* 0x000fe200078e0212 */
[----:B------:R-:W-:Y:S02]  /*4e430*/  ISETP.LT.AND P0, PT, R29, c[0x0][0x178], !P0 ;  /* 0x00005e001d007a0c */ /* 0x000fe40004701270 */
[----:B------:R-:W-:Y:S01]  /*4e440*/  ISETP.GE.AND P1, PT, R22, c[0x0][0x17c], PT ;  /* 0x00005f0016007a0c */ /* 0x000fe20003f26270 */
[----:B------:R-:W-:Y:S01]  /*4e450*/  IMAD.WIDE R22, R24, 0x2, R16 ;  /* 0x0000000218167825 */ /* 0x000fe200078e0210 */
[----:B------:R-:W-:-:S02]  /*4e460*/  ISETP.GE.AND P6, PT, R2, c[0x0][0x17c], PT ;  /* 0x00005f0002007a0c */ /* 0x000fc40003fc6270 */
[----:B------:R-:W-:Y:S01]  /*4e470*/  IADD3 R2, R3, 0xf, RZ ;  /* 0x0000000f03027810 */ /* 0x000fe20007ffe0ff */
[----:B------:R0:W-:Y:S01]  /*4e480*/  @P4 STG.E.U16 [R20.64], R13 ;  /* 0x0000000d14004986 */ /* 0x0001e2000c101506 */
[----:B------:R-:W-:Y:S02]  /*4e490*/  ISETP.LT.AND P4, PT, R28, c[0x0][0x178], !P3 ;  /* 0x00005e001c007a0c */ /* 0x000fe40005f81270 */
[----:B------:R-:W-:Y:S01]  /*4e4a0*/  ISETP.LT.AND P3, PT, R29, c[0x0][0x178], !P3 ;  /* 0x00005e001d007a0c */ /* 0x000fe20005f61270 */
[----:B0-----:R-:W-:Y:S01]  /*4e4b0*/  IMAD.WIDE R12, R24, 0x2, R18 ;  /* 0x00000002180c7825 */ /* 0x001fe200078e0212 */
[----:B--2---:R0:W-:Y:S01]  /*4e4c0*/  @P5 STG.E.U16 [R22.64], R14 ;  /* 0x0000000e16005986 */ /* 0x0041e2000c101506 */
[----:B------:R-:W-:Y:S02]  /*4e4d0*/  ISETP.GE.AND P5, PT, R2, c[0x0][0x17c], PT ;  /* 0x00005f0002007a0c */ /* 0x000fe40003fa6270 */
[----:B------:R-:W-:Y:S02]  /*4e4e0*/  IADD3 R2, R24, c[0x0][0x198], RZ ;  /* 0x0000660018027a10 */ /* 0x000fe40007ffe0ff */
[----:B------:R-:W2:Y:S01]  /*4e4f0*/  LDL.LU R24, [R1+0x2e0] ;  /* 0x0002e00001187983 */ /* 0x000ea20000300800 */
[----:B------:R-:W-:-:S02]  /*4e500*/  PRMT R20, R14, 0x7632, R20 ;  /* 0x000076320e147816 */ /* 0x000fc40000000014 */
[----:B---3--:R-:W-:Y:S01]  /*4e510*/  PRMT R21, R15, 0x7632, R21 ;  /* 0x000076320f157816 */ /* 0x008fe20000000015 */
[----:B------:R1:W-:Y:S01]  /*4e520*/  @P0 STG.E.U16 [R12.64], R15 ;  /* 0x0000000f0c000986 */ /* 0x0003e2000c101506 */
[----:B------:R-:W-:Y:S02]  /*4e530*/  ISETP.LT.AND P0, PT, R28, c[0x0][0x178], !P2 ;  /* 0x00005e001c007a0c */ /* 0x000fe40005701270 */
[----:B------:R-:W-:Y:S01]  /*4e540*/  ISETP.LT.AND P2, PT, R29, c[0x0][0x178], !P2 ;  /* 0x00005e001d007a0c */ /* 0x000fe20005741270 */
[----:B0-----:R-:W3:Y:S01]  /*4e550*/  LDL.LU R23, [R1+0xb0] ;  /* 0x0000b00001177983 */ /* 0x001ee20000300800 */
[----:B-1----:R-:W-:-:S04]  /*4e560*/  IMAD.WIDE R14, R2, 0x2, R16 ;  /* 0x00000002020e7825 */ /* 0x002fc800078e0210 */
[C-C-:B------:R-:W-:Y:S01]  /*4e570*/  IMAD.WIDE R12, R2.reuse, 0x2, R18.reuse ;  /* 0x00000002020c7825 */ /* 0x140fe200078e0212 */
[----:B------:R-:W-:Y:S01]  /*4e580*/  IADD3 R2, R2, c[0x0][0x198], RZ ;  /* 0x0000660002027a10 */ /* 0x000fe20007ffe0ff */
[----:B------:R0:W-:Y:S04]  /*4e590*/  @P4 STG.E.U16 [R14.64], R20 ;  /* 0x000000140e004986 */ /* 0x0001e8000c101506 */
[----:B------:R1:W-:Y:S01]  /*4e5a0*/  @P3 STG.E.U16 [R12.64], R21 ;  /* 0x000000150c003986 */ /* 0x0003e2000c101506 */
[----:B0-----:R-:W-:Y:S01]  /*4e5b0*/  IADD3 R20, R3, 0x11, RZ ;  /* 0x0000001103147810 */ /* 0x001fe20007ffe0ff */
[----:B------:R-:W-:-:S04]  /*4e5c0*/  IMAD.WIDE R14, R2, 0x2, R18 ;  /* 0x00000002020e7825 */ /* 0x000fc800078e0212 */
[----:B-1----:R-:W-:Y:S01]  /*4e5d0*/  IMAD.WIDE R12, R2, 0x2, R16 ;  /* 0x00000002020c7825 */ /* 0x002fe200078e0210 */
[----:B------:R-:W-:-:S04]  /*4e5e0*/  PRMT R21, R26, 0x7632, R21 ;  /* 0x000076321a157816 */ /* 0x000fc80000000015 */
[----:B------:R0:W-:Y:S01]  /*4e5f0*/  @P0 STG.E.U16 [R12.64], R26 ;  /* 0x0000001a0c000986 */ /* 0x0001e2000c101506 */
[----:B------:R-:W-:Y:S02]  /*4e600*/  ISETP.GE.AND P0, PT, R20, c[0x0][0x17c], PT ;  /* 0x00005f0014007a0c */ /* 0x000fe40003f06270 */
[----:B------:R-:W-:Y:S01]  /*4e610*/  PRMT R20, R11, 0x7632, R20 ;  /* 0x000076320b147816 */ /* 0x000fe20000000014 */
[----:B------:R1:W-:Y:S04]  /*4e620*/  @P2 STG.E.U16 [R14.64], R11 ;  /* 0x0000000b0e002986 */ /* 0x0003e8000c101506 */
[----:B0-----:R-:W4:Y:S04]  /*4e630*/  LDL.LU R26, [R1+0x2f0] ;  /* 0x0002f000011a7983 */ /* 0x001f280000300800 */
[----:B-1----:R-:W4:Y:S01]  /*4e640*/  LDL.LU R11, [R1+0xc0] ;  /* 0x0000c000010b7983 */ /* 0x002f220000300800 */
[----:B------:R-:W-:-:S02]  /*4e650*/  ISETP.LT.AND P3, PT, R28, c[0x0][0x178], !P1 ;  /* 0x00005e001c007a0c */ /* 0x000fc40004f61270 */
[----:B------:R-:W-:Y:S02]  /*4e660*/  ISETP.LT.AND P1, PT, R29, c[0x0][0x178], !P1 ;  /* 0x00005e001d007a0c */ /* 0x000fe40004f21270 */
[----:B------:R-:W-:Y:S02]  /*4e670*/  IADD3 R2, R2, c[0x0][0x198], RZ ;  /* 0x0000660002027a10 */ /* 0x000fe40007ffe0ff */
[----:B------:R-:W-:-:S03]  /*4e680*/  ISETP.LT.AND P2, PT, R28, c[0x0][0x178], !P6 ;  /* 0x00005e001c007a0c */ /* 0x000fc60007741270 */
[----:B------:R-:W-:-:S04]  /*4e690*/  IMAD.WIDE R12, R2, 0x2, R16 ;  /* 0x00000002020c7825 */ /* 0x000fc800078e0210 */
[C---:B------:R-:W-:Y:S01]  /*4e6a0*/  IMAD.WIDE R14, R2.reuse, 0x2, R18 ;  /* 0x00000002020e7825 */ /* 0x040fe200078e0212 */
[----:B------:R-:W-:Y:S01]  /*4e6b0*/  IADD3 R2, R2, c[0x0][0x198], RZ ;  /* 0x0000660002027a10 */ /* 0x000fe20007ffe0ff */
[----:B------:R0:W-:Y:S01]  /*4e6c0*/  @P3 STG.E.U16 [R12.64], R21 ;  /* 0x000000150c003986 */ /* 0x0001e2000c101506 */
[----:B------:R-:W-:-:S03]  /*4e6d0*/  ISETP.LT.AND P6, PT, R29, c[0x0][0x178], !P6 ;  /* 0x00005e001d007a0c */ /* 0x000fc600077c1270 */
[----:B------:R1:W-:Y:S01]  /*4e6e0*/  @P1 STG.E.U16 [R14.64], R20 ;  /* 0x000000140e001986 */ /* 0x0003e2000c101506 */
[----:B------:R-:W-:Y:S02]  /*4e6f0*/  ISETP.LT.AND P1, PT, R28, c[0x0][0x178], !P5 ;  /* 0x00005e001c007a0c */ /* 0x000fe40006f21270 */
[C---:B------:R-:W-:Y:S01]  /*4e700*/  IADD3 R22, R3.reuse, 0x10, RZ ;  /* 0x0000001003167810 */ /* 0x040fe20007ffe0ff */
[C---:B0-----:R-:W-:Y:S01]  /*4e710*/  IMAD.WIDE R12, R2.reuse, 0x2, R16 ;  /* 0x00000002020c7825 */ /* 0x041fe200078e0210 */
[----:B-1----:R-:W-:Y:S02]  /*4e720*/  IADD3 R14, R3, 0x13, RZ ;  /* 0x00000013030e7810 */ /* 0x002fe40007ffe0ff */
[----:B------:R-:W-:Y:S02]  /*4e730*/  IADD3 R20, R2, c[0x0][0x198], RZ ;  /* 0x0000660002147a10 */ /* 0x000fe40007ffe0ff */
[----:B------:R-:W-:Y:S02]  /*4e740*/  ISETP.GE.AND P4, PT, R22, c[0x0][0x17c], PT ;  /* 0x00005f0016007a0c */ /* 0x000fe40003f86270 */
[----:B------:R-:W-:-:S02]  /*4e750*/  ISETP.LT.AND P5, PT, R29, c[0x0][0x178], !P5 ;  /* 0x00005e001d007a0c */ /* 0x000fc40006fa1270 */
[----:B------:R-:W-:-:S04]  /*4e760*/  IADD3 R21, R3, 0x12, RZ ;  /* 0x0000001203157810 */ /* 0x000fc80007ffe0ff */
[----:B------:R-:W-:Y:S01]  /*4e770*/  ISETP.GE.AND P3, PT, R21, c[0x0][0x17c], PT ;  /* 0x00005f0015007a0c */ /* 0x000fe20003f66270 */
[----:B--2---:R0:W-:Y:S01]  /*4e780*/  @P2 STG.E.U16 [R12.64], R24 ;  /* 0x000000180c002986 */ /* 0x0041e2000c101506 */
[----:B------:R-:W-:Y:S01]  /*4e790*/  ISETP.GE.AND P2, PT, R14, c[0x0][0x17c], PT ;  /* 0x00005f000e007a0c */ /* 0x000fe20003f46270 */
[----:B------:R-:W-:-:S04]  /*4e7a0*/  IMAD.WIDE R14, R20, 0x2, R16 ;  /* 0x00000002140e7825 */ /* 0x000fc800078e0210 */
[----:B0-----:R-:W-:Y:S01]  /*4e7b0*/  IMAD.WIDE R12, R2, 0x2, R18 ;  /* 0x00000002020c7825 */ /* 0x001fe200078e0212 */
[----:B------:R-:W-:-:S04]  /*4e7c0*/  PRMT R2, R24, 0x7632, R2 ;  /* 0x0000763218027816 */ /* 0x000fc80000000002 */
[----:B---3--:R0:W-:Y:S01]  /*4e7d0*/  @P6 STG.E.U16 [R12.64], R23 ;  /* 0x000000170c006986 */ /* 0x0081e2000c101506 */
[----:B------:R-:W-:Y:S02]  /*4e7e0*/  ISETP.LT.AND P6, PT, R28, c[0x0][0x178], !P4 ;  /* 0x00005e001c007a0c */ /* 0x000fe400067c1270 */
[----:B------:R-:W-:Y:S01]  /*4e7f0*/  ISETP.LT.AND P4, PT, R29, c[0x0][0x178], !P4 ;  /* 0x00005e001d007a0c */ /* 0x000fe20006781270 */
[----:B------:R1:W-:Y:S01]  /*4e800*/  @P1 STG.E.U16 [R14.64], R2 ;  /* 0x000000020e001986 */ /* 0x0003e2000c101506 */
[----:B------:R-:W-:Y:S01]  /*4e810*/  PRMT R22, R23, 0x7632, R22 ;  /* 0x0000763217167816 */ /* 0x000fe20000000016 */
[C---:B0-----:R-:W-:Y:S01]  /*4e820*/  IMAD.WIDE R12, R20.reuse, 0x2, R18 ;  /* 0x00000002140c7825 */ /* 0x041fe200078e0212 */
[----:B-1----:R-:W-:-:S04]  /*4e830*/  IADD3 R2, R20, c[0x0][0x198], RZ ;  /* 0x0000660014027a10 */ /* 0x002fc80007ffe0ff */
[----:B------:R-:W-:Y:S01]  /*4e840*/  @P5 STG.E.U16 [R12.64], R22 ;  /* 0x000000160c005986 */ /* 0x000fe2000c101506 */
[----:B------:R-:W-:-:S04]  /*4e850*/  IMAD.WIDE R14, R2, 0x2, R16 ;  /* 0x00000002020e7825 */ /* 0x000fc800078e0210 */
[----:B------:R-:W-:Y:S01]  /*4e860*/  IMAD.WIDE R20, R2, 0x2, R18 ;  /* 0x0000000202147825 */ /* 0x000fe200078e0212 */
[----:B------:R-:W-:-:S04]  /*4e870*/  IADD3 R24, R3, 0x15, RZ ;  /* 0x0000001503187810 */ /* 0x000fc80007ffe0ff */
[----:B------:R-:W-:Y:S01]  /*4e880*/  ISETP.GE.AND P5, PT, R24, c[0x0][0x17c], PT ;  /* 0x00005f0018007a0c */ /* 0x000fe20003fa6270 */
[----:B----4-:R0:W-:Y:S04]  /*4e890*/  @P6 STG.E.U16 [R14.64], R26 ;  /* 0x0000001a0e006986 */ /* 0x0101e8000c101506 */
[----:B------:R1:W-:Y:S01]  /*4e8a0*/  @P4 STG.E.U16 [R20.64], R11 ;  /* 0x0000000b14004986 */ /* 0x0003e2000c101506 */
[----:B------:R-:W-:Y:S02]  /*4e8b0*/  ISETP.LT.AND P4, PT, R28, c[0x0][0x178], !P0 ;  /* 0x00005e001c007a0c */ /* 0x000fe40004781270 */
[----:B------:R-:W-:Y:S02]  /*4e8c0*/  PRMT R24, R26, 0x7632, R24 ;  /* 0x000076321a187816 */ /* 0x000fe40000000018 */
[----:B0-----:R-:W-:-:S02]  /*4e8d0*/  IADD3 R14, R2, c[0x0][0x198], RZ ;  /* 0x00006600020e7a10 */ /* 0x001fc40007ffe0ff */
[----:B------:R-:W-:-:S03]  /*4e8e0*/  IADD3 R26, R3, 0x16, RZ ;  /* 0x00000016031a7810 */ /* 0x000fc60007ffe0ff */
[----:B------:R-:W-:Y:S01]  /*4e8f0*/  IMAD.WIDE R12, R14, 0x2, R16 ;  /* 0x000000020e0c7825 */ /* 0x000fe200078e0210 */
[----:B------:R-:W-:Y:S02]  /*4e900*/  PRMT R25, R11, 0x7632, R25 ;  /* 0x000076320b197816 */ /* 0x000fe40000000019 */
[----:B-1----:R-:W2:Y:S04]  /*4e910*/  LDL.LU R11, [R1+0xd0] ;  /* 0x0000d000010b7983 */ /* 0x002ea80000300800 */
[----:B------:R0:W-:Y:S01]  /*4e920*/  @P4 STG.E.U16 [R12.64], R24 ;  /* 0x000000180c004986 */ /* 0x0001e2000c101506 */
[----:B------:R-:W-:-:S03]  /*4e930*/  ISETP.GE.AND P4, PT, R26, c[0x0][0x17c], PT ;  /* 0x00005f001a007a0c */ /* 0x000fc60003f86270 */
[----:B0-----:R-:W3:Y:S04]  /*4e940*/  LDL.LU R24, [R1+0xe0] ;  /* 0x0000e00001187983 */ /* 0x001ee80000300800 */
[----:B------:R-:W4:Y:S01]  /*4e950*/  LDL.LU R26, [R1+0x300] ;  /* 0x00030000011a7983 */ /* 0x000f220000300800 */
[----:B------:R-:W-:Y:S02]  /*4e960*/  ISETP.LT.AND P0, PT, R29, c[0x0][0x178], !P0 ;  /* 0x00005e001d007a0c */ /* 0x000fe40004701270 */
[----:B------:R-:W-:Y:S02]  /*4e970*/  ISETP.LT.AND P6, PT, R28, c[0x0][0x178], !P3 ;  /* 0x00005e001c007a0c */ /* 0x000fe40005fc1270 */
[C---:B------:R-:W-:Y:S01]  /*4e980*/  IADD3 R2, R14.reuse, c[0x0][0x198], RZ ;  /* 0x000066000e027a10 */ /* 0x040fe20007ffe0ff */
[----:B------:R-:W-:-:S04]  /*4e990*/  IMAD.WIDE R14, R14, 0x2, R18 ;  /* 0x000000020e0e7825 */ /* 0x000fc800078e0212 */
[----:B------:R-:W-:Y:S01]  /*4e9a0*/  IMAD.WIDE R20, R2, 0x2, R16 ;  /* 0x0000000202147825 */ /* 0x000fe200078e0210 */
[----:B------:R-:W-:-:S03]  /*4e9b0*/  ISETP.LT.AND P3, PT, R29, c[0x0][0x178], !P3 ;  /* 0x00005e001d007a0c */ /* 0x000fc60005f61270 */
[----:B------:R-:W-:Y:S01]  /*4e9c0*/  @P0 STG.E.U16 [R14.64], R25 ;  /* 0x000000190e000986 */ /* 0x000fe2000c101506 */
[----:B------:R-:W-:-:S04]  /*4e9d0*/  IADD3 R23, R3, 0x14, RZ ;  /* 0x0000001403177810 */ /* 0x000fc80007ffe0ff */
[----:B------:R-:W-:Y:S01]  /*4e9e0*/  ISETP.GE.AND P1, PT, R23, c[0x0][0x17c], PT ;  /* 0x00005f0017007a0c */ /* 0x000fe20003f26270 */
[----:B------:R-:W-:Y:S01]  /*4e9f0*/  IMAD.WIDE R22, R2, 0x2, R18 ;  /* 0x0000000202167825 */ /* 0x000fe200078e0212 */
[----:B----4-:R0:W-:Y:S01]  /*4ea00*/  @P6 STG.E.U16 [R20.64], R26 ;  /* 0x0000001a14006986 */ /* 0x0101e2000c101506 */
[----:B------:R-:W-:Y:S02]  /*4ea10*/  ISETP.LT.AND P6, PT, R28, c[0x0][0x178], !P2 ;  /* 0x00005e001c007a0c */ /* 0x000fe400057c1270 */
[----:B------:R-:W-:Y:S02]  /*4ea20*/  PRMT R12, R26, 0x7632, R12 ;  /* 0x000076321a0c7816 */ /* 0x000fe4000000000c */
[----:B0-----:R-:W-:Y:S01]  /*4ea30*/  IADD3 R20, R2, c[0x0][0x198], RZ ;  /* 0x0000660002147a10 */ /* 0x001fe20007ffe0ff */
[----:B---3--:R-:W-:Y:S04]  /*4ea40*/  @P3 STG.E.U16 [R22.64], R24 ;  /* 0x0000001816003986 */ /* 0x008fe8000c101506 */
[----:B------:R-:W-:Y:S01]  /*4ea50*/  IMAD.WIDE R14, R20, 0x2, R16 ;  /* 0x00000002140e7825 */ /* 0x000fe200078e0210 */
[----:B------:R-:W3:Y:S04]  /*4ea60*/  LDL.LU R26, [R1+0xf0] ;  /* 0x0000f000011a7983 */ /* 0x000ee80000300800 */
[----:B------:R0:W-:Y:S04]  /*4ea70*/  @P6 STG.E.U16 [R14.64], R12 ;  /* 0x0000000c0e006986 */ /* 0x0001e8000c101506 */
[----:B0-----:R-:W4:Y:S01]  /*4ea80*/  LDL.LU R15, [R1+0x310] ;  /* 0x00031000010f7983 */ /* 0x001f220000300800 */
[----:B------:R-:W-:-:S02]  /*4ea90*/  ISETP.LT.AND P2, PT, R29, c[0x0][0x178], !P2 ;  /* 0x00005e001d007a0c */ /* 0x000fc40005741270 */
[----:B------:R-:W-:Y:S02]  /*4eaa0*/  ISETP.LT.AND P3, PT, R28, c[0x0][0x178], !P1 ;  /* 0x00005e001c007a0c */ /* 0x000fe40004f61270 */
[----:B------:R-:W-:Y:S02]  /*4eab0*/  PRMT R13, R24, 0x7632, R13 ;  /* 0x00007632180d7816 */ /* 0x000fe4000000000d */
[C---:B------:R-:W-:Y:S02]  /*4eac0*/  IADD3 R22, R3.reuse, 0x17, RZ ;  /* 0x0000001703167810 */ /* 0x040fe40007ffe0ff */
[C---:B------:R-:W-:Y:S02]  /*4ead0*/  IADD3 R24, R20.reuse, c[0x0][0x198], RZ ;  /* 0x0000660014187a10 */ /* 0x040fe40007ffe0ff */
[----:B------:R-:W-:Y:S01]  /*4eae0*/  IADD3 R2, R3, 0x18, RZ ;  /* 0x0000001803027810 */ /* 0x000fe20007ffe0ff */
[----:B------:R-:W-:Y:S01]  /*4eaf0*/  IMAD.WIDE R20, R20, 0x2, R18 ;  /* 0x0000000214147825 */ /* 0x000fe200078e0212 */
[----:B------:R-:W-:-:S02]  /*4eb00*/  ISETP.GE.AND P0, PT, R22, c[0x0][0x17c], PT ;  /* 0x00005f0016007a0c */ /* 0x000fc40003f06270 */
[----:B------:R-:W-:Y:S01]  /*4eb10*/  ISETP.GE.AND P6, PT, R2, c[0x0][0x17c], PT ;  /* 0x00005f0002007a0c */ /* 0x000fe20003fc6270 */
[C---:B------:R-:W-:Y:S01]  /*4eb20*/  IMAD.WIDE R22, R24.reuse, 0x2, R16 ;  /* 0x0000000218167825 */ /* 0x040fe200078e0210 */
[----:B------:R-:W-:Y:S01]  /*4eb30*/  IADD3 R2, R3, 0x19, RZ ;  /* 0x0000001903027810 */ /* 0x000fe20007ffe0ff */
[----:B------:R0:W-:Y:S01]  /*4eb40*/  @P2 STG.E.U16 [R20.64], R13 ;  /* 0x0000000d14002986 */ /* 0x0001e2000c101506 */
[----:B------:R-:W-:Y:S01]  /*4eb50*/  ISETP.LT.AND P1, PT, R29, c[0x0][0x178], !P1 ;  /* 0x00005e001d007a0c */ /* 0x000fe20004f21270 */
[----:B0-----:R-:W-:Y:S01]  /*4eb60*/  IMAD.WIDE R12, R24, 0x2, R18 ;  /* 0x00000002180c7825 */ /* 0x001fe200078e0212 */
[----:B--2---:R-:W-:Y:S01]  /*4eb70*/  PRMT R21, R11, 0x7632, R21 ;  /* 0x000076320b157816 */ /* 0x004fe20000000015 */
[----:B----4-:R-:W-:Y:S01]  /*4eb80*/  @P3 STG.E.U16 [R22.64], R15 ;  /* 0x0000000f16003986 */ /* 0x010fe2000c101506 */
[----:B------:R-:W-:Y:S02]  /*4eb90*/  ISETP.GE.AND P3, PT, R2, c[0x0][0x17c], PT ;  /* 0x00005f0002007a0c */ /* 0x000fe40003f66270 */
[----:B------:R-:W-:-:S02]  /*4eba0*/  IADD3 R2, R24, c[0x0][0x198], RZ ;  /* 0x0000660018027a10 */ /* 0x000fc40007ffe0ff */
[----:B------:R-:W2:Y:S05]  /*4ebb0*/  LDL.LU R24, [R1+0x3c0] ;  /* 0x0003c00001187983 */ /* 0x000eaa0000300800 */
[----:B------:R0:W-:Y:S04]  /*4ebc0*/  @P1 STG.E.U16 [R12.64], R11 ;  /* 0x0000000b0c001986 */ /* 0x0001e8000c101506 */
[----:B0-----:R-:W4:Y:S04]  /*4ebd0*/  LDL.LU R11, [R1+0x3d0] ;  /* 0x0003d000010b7983 */ /* 0x001f280000300800 */
[----:B------:R-:W4:Y:S01]  /*4ebe0*/  LDL.LU R23, [R1+0x100] ;  /* 0x0001000001177983 */ /* 0x000f220000300800 */
[----:B------:R-:W-:-:S02]  /*4ebf0*/  ISETP.LT.AND P2, PT, R28, c[0x0][0x178], !P5 ;  /* 0x00005e001c007a0c */ /* 0x000fc40006f41270 */
[----:B------:R-:W-:Y:S02]  /*4ec00*/  ISETP.LT.AND P5, PT, R29, c[0x0][0x178], !P5 ;  /* 0x00005e001d007a0c */ /* 0x000fe40006fa1270 */
[----:B------:R-:W-:Y:S01]  /*4ec10*/  PRMT R20, R15, 0x7632, R20 ;  /* 0x000076320f147816 */ /* 0x000fe20000000014 */
[----:B------:R-:W-:Y:S01]  /*4ec20*/  IMAD.WIDE R14, R2, 0x2, R16 ;  /* 0x00000002020e7825 */ /* 0x000fe200078e0210 */
[----:B------:R-:W-:Y:S02]  /*4ec30*/  ISETP.LT.AND P1, PT, R28, c[0x0][0x178], !P4 ;  /* 0x00005e001c007a0c */ /* 0x000fe40006721270 */
[----:B------:R-:W-:Y:S01]  /*4ec40*/  ISETP.LT.AND P4, PT, R29, c[0x0][0x178], !P4 ;  /* 0x00005e001d007a0c */ /* 0x000fe20006781270 */
[C---:B------:R-:W-:Y:S01]  /*4ec50*/  IMAD.WIDE R12, R2.reuse, 0x2, R18 ;  /* 0x00000002020c7825 */ /* 0x040fe200078e0212 */
[----:B------:R-:W-:-:S03]  /*4ec60*/  IADD3 R2, R2, c[0x0][0x198], RZ ;  /* 0x0000660002027a10 */ /* 0x000fc60007ffe0ff */
[----:B------:R0:W-:Y:S04]  /*4ec70*/  @P2 STG.E.U16 [R14.64], R20 ;  /* 0x000000140e002986 */ /* 0x0001e8000c101506 */
[----:B------:R1:W-:Y:S01]  /*4ec80*/  @P5 STG.E.U16 [R12.64], R21 ;  /* 0x000000150c005986 */ /* 0x0003e2000c101506 */
[----:B------:R-:W-:Y:S02]  /*4ec90*/  ISETP.LT.AND P5, PT, R28, c[0x0][0x178], !P0 ;  /* 0x00005e001c007a0c */ /* 0x000fe400047a1270 */
[----:B------:R-:W-:Y:S01]  /*4eca0*/  ISETP.LT.AND P0, PT, R29, c[0x0][0x178], !P0 ;  /* 0x00005e001d007a0c */ /* 0x000fe20004701270 */
[----:B0-----:R-:W-:-:S04]  /*4ecb0*/  IMAD.WIDE R14, R2, 0x2, R18 ;  /* 0x00000002020e7825 */ /* 0x001fc800078e0212 */
[C---:B-1----:R-:W-:Y:S01]  /*4ecc0*/  IMAD.WIDE R12, R2.reuse, 0x2, R16 ;  /* 0x00000002020c7825 */ /* 0x042fe200078e0210 */
[----:B------:R-:W-:Y:S02]  /*4ecd0*/  IADD3 R2, R2, c[0x0][0x198], RZ ;  /* 0x0000660002027a10 */ /* 0x000fe40007ffe0ff */
[C---:B------:R-:W-:Y:S02]  /*4ece0*/  IADD3 R20, R3.reuse, 0x1b, RZ ;  /* 0x0000001b03147810 */ /* 0x040fe40007ffe0ff */
[----:B------:R-:W-:-:S04]  /*4ecf0*/  IADD3 R22, R3, 0x1a, RZ ;  /* 0x0000001a03167810 */ /* 0x000fc80007ffe0ff */
[----:B------:R-:W-:Y:S01]  /*4ed00*/  ISETP.GE.AND P2, PT, R22, c[0x0][0x17c], PT ;  /* 0x00005f0016007a0c */ /* 0x000fe20003f46270 */
[----:B--2---:R0:W-:Y:S01]  /*4ed10*/  @P1 STG.E.U16 [R12.64], R24 ;  /* 0x000000180c001986 */ /* 0x0041e2000c101506 */
[----:B------:R-:W-:-:S03]  /*4ed20*/  PRMT R21, R24, 0x7632, R21 ;  /* 0x0000763218157816 */ /* 0x000fc60000000015 */
[----:B---3--:R1:W-:Y:S01]  /*4ed30*/  @P4 STG.E.U16 [R14.64], R26 ;  /* 0x0000001a0e004986 */ /* 0x0083e2000c101506 */
        /* <DEDUP_REMOVED lines=10> */
[----:B----4-:R-:W-:Y:S01]  /*4ede0*/  PRMT R22, R23, 0x7632, R22 ;  /* 0x0000763217167816 */ /* 0x010fe20000000016 */
[----:B------:R-:W2:Y:S01]  /*4edf0*/  LDL.LU R26, [R1+0x120] ;  /* 0x00012000011a7983 */ /* 0x000ea20000300800 */
[----:B0-----:R-:W-:Y:S01]  /*4ee00*/  IMAD.WIDE R12, R2, 0x2, R16 ;  /* 0x00000002020c7825 */ /* 0x001fe200078e0210 */
[----:B-1----:R-:W-:-:S04]  /*4ee10*/  IADD3 R14, R3, 0x1d, RZ ;  /* 0x0000001d030e7810 */ /* 0x002fc80007ffe0ff */
[----:B------:R0:W-:Y:S01]  /*4ee20*/  @P4 STG.E.U16 [R12.64], R11 ;  /* 0x0000000b0c004986 */ /* 0x0001e2000c101506 */
[----:B------:R-:W-:Y:S02]  /*4ee30*/  IADD3 R20, R2, c[0x0][0x198], RZ ;  /* 0x0000660002147a10 */ /* 0x000fe40007ffe0ff */
[----:B------:R-:W-:-:S03]  /*4ee40*/  ISETP.GE.AND P4, PT, R14, c[0x0][0x17c], PT ;  /* 0x00005f000e007a0c */ /* 0x000fc60003f86270 */
[----:B------:R-:W-:-:S04]  /*4ee50*/  IMAD.WIDE R14, R20, 0x2, R16 ;  /* 0x00000002140e7825 */ /* 0x000fc800078e0210 */
[----:B0-----:R-:W-:Y:S01]  /*4ee60*/  IMAD.WIDE R12, R2, 0x2, R18 ;  /* 0x00000002020c7825 */ /* 0x001fe200078e0212 */
[----:B------:R-:W-:Y:S02]  /*4ee70*/  PRMT R2, R11, 0x7632, R2 ;  /* 0x000076320b027816 */ /* 0x000fe40000000002 */
[----:B------:R-:W3:Y:S04]  /*4ee80*/  LDL.LU R11, [R1+0x110] ;  /* 0x00011000010b7983 */ /* 0x000ee80000300800 */
[----:B------:R0:W-:Y:S04]  /*4ee90*/  @P6 STG.E.U16 [R12.64], R23 ;  /* 0x000000170c006986 */ /* 0x0001e8000c101506 */
[----:B------:R1:W-:Y:S01]  /*4eea0*/  @P0 STG.E.U16 [R14.64], R2 ;  /* 0x000000020e000986 */ /* 0x0003e2000c101506 */
[----:B0-----:R-:W-:-:S04]  /*4eeb0*/  IADD3 R23, R3, 0x1e, RZ ;  /* 0x0000001e03177810 */ /* 0x001fc80007ffe0ff */
[----:B------:R-:W-:Y:S02]  /*4eec0*/  ISETP.GE.AND P0, PT, R23, c[0x0][0x17c], PT ;  /* 0x00005f0017007a0c */ /* 0x000fe40003f06270 */
[----:B------:R-:W4:Y:S01]  /*4eed0*/  LDL.LU R23, [R1+0x3e0] ;  /* 0x0003e00001177983 */ /* 0x000f220000300800 */
        /* <DEDUP_REMOVED lines=12> */
[----:B----4-:R0:W-:Y:S04]  /*4efa0*/  @P6 STG.E.U16 [R14.64], R23 ;  /* 0x000000170e006986 */ /* 0x0101e8000c101506 */
[----:B--2---:R-:W-:Y:S01]  /*4efb0*/  @P2 STG.E.U16 [R20.64], R26 ;  /* 0x0000001a14002986 */ /* 0x004fe2000c101506 */
        /* <DEDUP_REMOVED lines=27> */
[----:B-1----:R-:W4:Y:S04]  /*4f170*/  LDL.LU R14, [R1+0x400] ;  /* 0x00040000010e7983 */ /* 0x002f280000300800 */
[----:B------:R-:W2:Y:S01]  /*4f180*/  LDL.LU R15, [R1] ;  /* 0x00000000010f7983 */ /* 0x000ea20000300800 */
        /* <DEDUP_REMOVED lines=15> */
[----:B----4-:R0:W-:Y:S01]  /*4f280*/  @P5 STG.E.U16 [R22.64], R14 ;  /* 0x0000000e16005986 */ /* 0x0101e2000c101506 */
[----:B------:R-:W-:Y:S02]  /*4f290*/  ISETP.GE.AND P5, PT, R2, c[0x0][0x17c], PT ;  /* 0x00005f0002007a0c */ /* 0x000fe40003fa6270 */
[----:B------:R-:W-:Y:S02]  /*4f2a0*/  IADD3 R2, R24, c[0x0][0x198], RZ ;  /* 0x0000660018027a10 */ /* 0x000fe40007ffe0ff */
[----:B------:R-:W4:Y:S01]  /*4f2b0*/  LDL.LU R24, [R1+0x74] ;  /* 0x0000740001187983 */ /* 0x000f220000300800 */
[----:B------:R-:W-:-:S02]  /*4f2c0*/  PRMT R20, R14, 0x7632, R20 ;  /* 0x000076320e147816 */ /* 0x000fc40000000014 */
[----:B--2---:R-:W-:Y:S01]  /*4f2d0*/  PRMT R21, R15, 0x7632, R21 ;  /* 0x000076320f157816 */ /* 0x004fe20000000015 */
[----:B------:R1:W-:Y:S01]  /*4f2e0*/  @P0 STG.E.U16 [R12.64], R15 ;  /* 0x0000000f0c000986 */ /* 0x0003e2000c101506 */
[----:B------:R-:W-:Y:S02]  /*4f2f0*/  ISETP.LT.AND P0, PT, R28, c[0x0][0x178], !P2 ;  /* 0x00005e001c007a0c */ /* 0x000fe40005701270 */
[----:B------:R-:W-:Y:S01]  /*4f300*/  ISETP.LT.AND P2, PT, R29, c[0x0][0x178], !P2 ;  /* 0x00005e001d007a0c */ /* 0x000fe20005741270 */
[----:B0-----:R-:W2:Y:S01]  /*4f310*/  LDL.LU R23, [R1+0x34] ;  /* 0x0000340001177983 */ /* 0x001ea20000300800 */
        /* <DEDUP_REMOVED lines=8> */
[----:B---3--:R-:W-:-:S04]  /*4f3a0*/  PRMT R21, R26, 0x7632, R21 ;  /* 0x000076321a157816 */ /* 0x008fc80000000015 */
[----:B------:R0:W-:Y:S01]  /*4f3b0*/  @P0 STG.E.U16 [R12.64], R26 ;  /* 0x0000001a0c000986 */ /* 0x0001e2000c101506 */
[----:B------:R-:W-:Y:S02]  /*4f3c0*/  ISETP.GE.AND P0, PT, R20, c[0x0][0x17c], PT ;  /* 0x00005f0014007a0c */ /* 0x000fe40003f06270 */
[----:B------:R-:W-:Y:S01]  /*4f3d0*/  PRMT R20, R11, 0x7632, R20 ;  /* 0x000076320b147816 */ /* 0x000fe20000000014 */
[----:B------:R1:W-:Y:S04]  /*4f3e0*/  @P2 STG.E.U16 [R14.64], R11 ;  /* 0x0000000b0e002986 */ /* 0x0003e8000c101506 */
[----:B0-----:R-:W3:Y:S04]  /*4f3f0*/  LDL.LU R26, [R1+0x84] ;  /* 0x00008400011a7983 */ /* 0x001ee80000300800 */
[----:B-1----:R-:W3:Y:S01]  /*4f400*/  LDL.LU R11, [R1+0x24] ;  /* 0x00002400010b7983 */ /* 0x002ee20000300800 */
        /* <DEDUP_REMOVED lines=19> */
[----:B----4-:R0:W-:Y:S01]  /*4f540*/  @P2 STG.E.U16 [R12.64], R24 ;  /* 0x000000180c002986 */ /* 0x0101e2000c101506 */
[----:B------:R-:W-:Y:S01]  /*4f550*/  ISETP.GE.AND P2, PT, R14, c[0x0][0x17c], PT ;  /* 0x00005f000e007a0c */ /* 0x000fe20003f46270 */
[----:B------:R-:W-:-:S04]  /*4f560*/  IMAD.WIDE R14, R20, 0x2, R16 ;  /* 0x00000002140e7825 */ /* 0x000fc800078e0210 */
[----:B0-----:R-:W-:Y:S01]  /*4f570*/  IMAD.WIDE R12, R2, 0x2, R18 ;  /* 0x00000002020c7825 */ /* 0x001fe200078e0212 */
[----:B------:R-:W-:-:S04]  /*4f580*/  PRMT R2, R24, 0x7632, R2 ;  /* 0x0000763218027816 */ /* 0x000fc80000000002 */
[----:B--2---:R0:W-:Y:S01]  /*4f590*/  @P6 STG.E.U16 [R12.64], R23 ;  /* 0x000000170c006986 */ /* 0x0041e2000c101506 */
        /* <DEDUP_REMOVED lines=9> */
[----:B---3--:R0:W-:Y:S04]  /*4f630*/  @P6 STG.E.U16 [R14.64], R26 ;  /* 0x0000001a0e006986 */ /* 0x0081e8000c101506 */
[----:B------:R1:W-:Y:S01]  /*4f640*/  @P4 STG.E.U16 [R20.64], R11 ;  /* 0x0000000b14004986 */ /* 0x0003e2000c101506 */
[----:B------:R-:W-:Y:S02]  /*4f650*/  ISETP.LT.AND P4, PT, R28, c[0x0][0x178], !P0 ;  /* 0x00005e001c007a0c */ /* 0x000fe40004781270 */
[----:B0-----:R-:W-:Y:S02]  /*4f660*/  IADD3 R14, R2, c[0x0][0x198], RZ ;  /* 0x00006600020e7a10 */ /* 0x001fe40007ffe0ff */
[----:B------:R-:W-:-:S03]  /*4f670*/  PRMT R2, R26, 0x7632, R2 ;  /* 0x000076321a027816 */ /* 0x000fc60000000002 */
[----:B------:R-:W-:Y:S01]  /*4f680*/  IMAD.WIDE R12, R14, 0x2, R16 ;  /* 0x000000020e0c7825 */ /* 0x000fe200078e0210 */
[----:B------:R-:W-:Y:S02]  /*4f690*/  PRMT R25, R11, 0x7632, R25 ;  /* 0x000076320b197816 */ /* 0x000fe40000000019 */
[----:B-1----:R-:W2:Y:S04]  /*4f6a0*/  LDL.LU R11, [R1+0x64] ;  /* 0x00006400010b7983 */ /* 0x002ea80000300800 */
[----:B------:R0:W-:Y:S04]  /*4f6b0*/  @P4 STG.E.U16 [R12.64], R2 ;  /* 0x000000020c004986 */ /* 0x0001e8000c101506 */
[----:B0-----:R-:W3:Y:S04]  /*4f6c0*/  LDL.LU R12, [R1+0x1f4] ;  /* 0x0001f400010c7983 */ /* 0x001ee80000300800 */
[----:B------:R-:W4:Y:S01]  /*4f6d0*/  LDL.LU R13, [R1+0x54] ;  /* 0x00005400010d7983 */ /* 0x000f220000300800 */
[----:B------:R-:W-:-:S02]  /*4f6e0*/  IADD3 R24, R3, 0x29, RZ ;  /* 0x0000002903187810 */ /* 0x000fc40007ffe0ff */
[C---:B------:R-:W-:Y:S02]  /*4f6f0*/  ISETP.LT.AND P0, PT, R29.reuse, c[0x0][0x178], !P0 ;  /* 0x00005e001d007a0c */ /* 0x040fe40004701270 */
[----:B------:R-:W-:Y:S02]  /*4f700*/  ISETP.LT.AND P6, PT, R28, c[0x0][0x178], !P3 ;  /* 0x00005e001c007a0c */ /* 0x000fe40005fc1270 */
[----:B------:R-:W-:Y:S02]  /*4f710*/  ISETP.GE.AND P5, PT, R24, c[0x0][0x17c], PT ;  /* 0x00005f0018007a0c */ /* 0x000fe40003fa6270 */
[C---:B------:R-:W-:Y:S01]  /*4f720*/  IADD3 R24, R14.reuse, c[0x0][0x198], RZ ;  /* 0x000066000e187a10 */ /* 0x040fe20007ffe0ff */
[----:B------:R-:W-:Y:S01]  /*4f730*/  IMAD.WIDE R14, R14, 0x2, R18 ;  /* 0x000000020e0e7825 */ /* 0x000fe200078e0212 */
[----:B------:R-:W-:-:S03]  /*4f740*/  ISETP.LT.AND P3, PT, R29, c[0x0][0x178], !P3 ;  /* 0x00005e001d007a0c */ /* 0x000fc60005f61270 */
[C---:B------:R-:W-:Y:S01]  /*4f750*/  IMAD.WIDE R20, R24.reuse, 0x2, R16 ;  /* 0x0000000218147825 */ /* 0x040fe200078e0210 */
[----:B------:R-:W-:Y:S01]  /*4f760*/  IADD3 R23, R3, 0x28, RZ ;  /* 0x0000002803177810 */ /* 0x000fe20007ffe0ff */
[----:B------:R0:W-:Y:S03]  /*4f770*/  @P0 STG.E.U16 [R14.64], R25 ;  /* 0x000000190e000986 */ /* 0x0001e6000c101506 */
[----:B------:R-:W-:Y:S01]  /*4f780*/  ISETP.GE.AND P1, PT, R23, c[0x0][0x17c], PT ;  /* 0x00005f0017007a0c */ /* 0x000fe20003f26270 */
[C---:B------:R-:W-:Y:S01]  /*4f790*/  IMAD.WIDE R22, R24.reuse, 0x2, R18 ;  /* 0x0000000218167825 */ /* 0x040fe200078e0212 */
[----:B------:R-:W-:Y:S02]  /*4f7a0*/  IADD3 R26, R3, 0x2a, RZ ;  /* 0x0000002a031a7810 */ /* 0x000fe40007ffe0ff */
[----:B0-----:R-:W-:Y:S02]  /*4f7b0*/  IADD3 R14, R24, c[0x0][0x198], RZ ;  /* 0x00006600180e7a10 */ /* 0x001fe40007ffe0ff */
[----:B------:R-:W-:-:S02]  /*4f7c0*/  ISETP.GE.AND P4, PT, R26, c[0x0][0x17c], PT ;  /* 0x00005f001a007a0c */ /* 0x000fc40003f86270 */
[----:B------:R-:W2:Y:S04]  /*4f7d0*/  LDL.LU R26, [R1+0xa4] ;  /* 0x0000a400011a7983 */ /* 0x000ea80000300800 */
[----:B---3--:R-:W-:Y:S01]  /*4f7e0*/  @P6 STG.E.U16 [R20.64], R12 ;  /* 0x0000000c14006986 */ /* 0x008fe2000c101506 */
[----:B------:R-:W-:-:S03]  /*4f7f0*/  ISETP.LT.AND P6, PT, R28, c[0x0][0x178], !P2 ;  /* 0x00005e001c007a0c */ /* 0x000fc600057c1270 */
[----:B----4-:R0:W-:Y:S01]  /*4f800*/  @P3 STG.E.U16 [R22.64], R13 ;  /* 0x0000000d16003986 */ /* 0x0101e2000c101506 */
[----:B------:R-:W-:Y:S02]  /*4f810*/  PRMT R2, R13, 0x7632, R2 ;  /* 0x000076320d027816 */ /* 0x000fe40000000002 */
[----:B0-----:R-:W-:Y:S01]  /*4f820*/  PRMT R22, R12, 0x7632, R22 ;  /* 0x000076320c167816 */ /* 0x001fe20000000016 */
[----:B------:R-:W-:-:S06]  /*4f830*/  IMAD.WIDE R12, R14, 0x2, R16 ;  /* 0x000000020e0c7825 */ /* 0x000fcc00078e0210 */
[----:B------:R0:W-:Y:S04]  /*4f840*/  @P6 STG.E.U16 [R12.64], R22 ;  /* 0x000000160c006986 */ /* 0x0001e8000c101506 */
[----:B0-----:R-:W3:Y:S01]  /*4f850*/  LDL.LU R22, [R1+0x204] ;  /* 0x0002040001167983 */ /* 0x001ee20000300800 */
[----:B------:R-:W-:Y:S02]  /*4f860*/  ISETP.LT.AND P2, PT, R29, c[0x0][0x178], !P2 ;  /* 0x00005e001d007a0c */ /* 0x000fe40005741270 */
[----:B------:R-:W-:Y:S02]  /*4f870*/  ISETP.LT.AND P3, PT, R28, c[0x0][0x178], !P1 ;  /* 0x00005e001c007a0c */ /* 0x000fe40004f61270 */
[----:B------:R-:W-:Y:S02]  /*4f880*/  IADD3 R20, R3, 0x2b, RZ ;  /* 0x0000002b03147810 */ /* 0x000fe40007ffe0ff */
[C---:B------:R-:W-:Y:S01]  /*4f890*/  IADD3 R24, R14.reuse, c[0x0][0x198], RZ ;  /* 0x000066000e187a10 */ /* 0x040fe20007ffe0ff */
[----:B------:R-:W-:Y:S01]  /*4f8a0*/  IMAD.WIDE R14, R14, 0x2, R18 ;  /* 0x000000020e0e7825 */ /* 0x000fe200078e0212 */
[----:B------:R-:W-:-:S03]  /*4f8b0*/  ISETP.GE.AND P0, PT, R20, c[0x0][0x17c], PT ;  /* 0x00005f0014007a0c */ /* 0x000fc60003f06270 */
[C---:B------:R-:W-:Y:S02]  /*4f8c0*/  IMAD.WIDE R20, R24.reuse, 0x2, R16 ;  /* 0x0000000218147825 */ /* 0x040fe400078e0210 */
[----:B------:R0:W-:Y:S02]  /*4f8d0*/  @P2 STG.E.U16 [R14.64], R2 ;  /* 0x000000020e002986 */ /* 0x0001e4000c101506 */
[----:B------:R-:W-:Y:S01]  /*4f8e0*/  IMAD.WIDE R12, R24, 0x2, R18 ;  /* 0x00000002180c7825 */ /* 0x000fe200078e0212 */
[----:B------:R-:W-:Y:S02]  /*4f8f0*/  ISETP.LT.AND P1, PT, R29, c[0x0][0x178], !P1 ;  /* 0x00005e001d007a0c */ /* 0x000fe40004f21270 */
[C---:B0-----:R-:W-:Y:S02]  /*4f900*/  IADD3 R2, R3.reuse, 0x2d, RZ ;  /* 0x0000002d03027810 */ /* 0x041fe40007ffe0ff */
[----:B------:R-:W-:-:S04]  /*4f910*/  IADD3 R23, R3, 0x2c, RZ ;  /* 0x0000002c03177810 */ /* 0x000fc80007ffe0ff */
[----:B------:R-:W-:Y:S01]  /*4f920*/  ISETP.GE.AND P6, PT, R23, c[0x0][0x17c], PT ;  /* 0x00005f0017007a0c */ /* 0x000fe20003fc6270 */
[----:B---3--:R0:W-:Y:S01]  /*4f930*/  @P3 STG.E.U16 [R20.64], R22 ;  /* 0x0000001614003986 */ /* 0x0081e2000c101506 */
[----:B------:R-:W-:Y:S02]  /*4f940*/  ISETP.GE.AND P3, PT, R2, c[0x0][0x17c], PT ;  /* 0x00005f0002007a0c */ /* 0x000fe40003f66270 */
[----:B------:R-:W-:Y:S02]  /*4f950*/  IADD3 R2, R24, c[0x0][0x198], RZ ;  /* 0x0000660018027a10 */ /* 0x000fe40007ffe0ff */
[----:B------:R-:W3:Y:S04]  /*4f960*/  LDL.LU R24, [R1+0x214] ;  /* 0x0002140001187983 */ /* 0x000ee80000300800 */
[----:B--2---:R1:W-:Y:S01]  /*4f970*/  @P1 STG.E.U16 [R12.64], R11 ;  /* 0x0000000b0c001986 */ /* 0x0043e2000c101506 */
[----:B0-----:R-:W-:-:S03]  /*4f980*/  PRMT R21, R11, 0x7632, R21 ;  /* 0x000076320b157816 */ /* 0x001fc60000000015 */
[----:B-1----:R-:W2:Y:S04]  /*4f990*/  LDL.LU R11, [R1+0x224] ;  /* 0x00022400010b7983 */ /* 0x002ea80000300800 */
[----:B------:R-:W4:Y:S01]  /*4f9a0*/  LDL.LU R23, [R1+0x94] ;  /* 0x0000940001177983 */ /* 0x000f220000300800 */
[----:B------:R-:W-:Y:S02]  /*4f9b0*/  ISETP.LT.AND P2, PT, R28, c[0x0][0x178], !P5 ;  /* 0x00005e001c007a0c */ /* 0x000fe40006f41270 */
[C---:B------:R-:W-:Y:S01]  /*4f9c0*/  ISETP.LT.AND P5, PT, R29.reuse, c[0x0][0x178], !P5 ;  /* 0x00005e001d007a0c */ /* 0x040fe20006fa1270 */
[----:B------:R-:W-:Y:S01]  /*4f9d0*/  IMAD.WIDE R14, R2, 0x2, R16 ;  /* 0x00000002020e7825 */ /* 0x000fe200078e0210 */
[----:B------:R-:W-:Y:S02]  /*4f9e0*/  ISETP.LT.AND P1, PT, R28, c[0x0][0x178], !P4 ;  /* 0x00005e001c007a0c */ /* 0x000fe40006721270 */
[----:B------:R-:W-:Y:S01]  /*4f9f0*/  PRMT R20, R22, 0x7632, R20 ;  /* 0x0000763216147816 */ /* 0x000fe20000000014 */
[----:B------:R-:W-:Y:S01]  /*4fa00*/  IMAD.WIDE R12, R2, 0x2, R18 ;  /* 0x00000002020c7825 */ /* 0x000fe200078e0212 */
[----:B------:R-:W-:-:S02]  /*4fa10*/  ISETP.LT.AND P4, PT, R29, c[0x0][0x178], !P4 ;  /* 0x00005e001d007a0c */ /* 0x000fc40006781270 */
        /* <DEDUP_REMOVED lines=11> */
[----:B---3--:R0:W-:Y:S01]  /*4fad0*/  @P1 STG.E.U16 [R12.64], R24 ;  /* 0x000000180c001986 */ /* 0x0081e2000c101506 */
        /* <DEDUP_REMOVED lines=13> */
[----:B------:R-:W3:Y:S01]  /*4fbb0*/  LDL.LU R26, [R1+0xb4] ;  /* 0x0000b400011a7983 */ /* 0x000ee20000300800 */
[----:B0-----:R-:W-:Y:S01]  /*4fbc0*/  IMAD.WIDE R12, R2, 0x2, R16 ;  /* 0x00000002020c7825 */ /* 0x001fe200078e0210 */
[----:B-1----:R-:W-:-:S04]  /*4fbd0*/  IADD3 R14, R3, 0x31, RZ ;  /* 0x00000031030e7810 */ /* 0x002fc80007ffe0ff */
[----:B--2---:R0:W-:Y:S01]  /*4fbe0*/  @P4 STG.E.U16 [R12.64], R11 ;  /* 0x0000000b0c004986 */ /* 0x0041e2000c101506 */
[----:B------:R-:W-:Y:S02]  /*4fbf0*/  IADD3 R20, R2, c[0x0][0x198], RZ ;  /* 0x0000660002147a10 */ /* 0x000fe40007ffe0ff */
[----:B------:R-:W-:-:S03]  /*4fc00*/  ISETP.GE.AND P4, PT, R14, c[0x0][0x17c], PT ;  /* 0x00005f000e007a0c */ /* 0x000fc60003f86270 */
[----:B------:R-:W-:-:S04]  /*4fc10*/  IMAD.WIDE R14, R20, 0x2, R16 ;  /* 0x00000002140e7825 */ /* 0x000fc800078e0210 */
[----:B0-----:R-:W-:Y:S01]  /*4fc20*/  IMAD.WIDE R12, R2, 0x2, R18 ;  /* 0x00000002020c7825 */ /* 0x001fe200078e0212 */
[----:B------:R-:W-:Y:S02]  /*4fc30*/  PRMT R2, R11, 0x7632, R2 ;  /* 0x000076320b027816 */ /* 0x000fe40000000002 */
[----:B------:R-:W2:Y:S04]  /*4fc40*/  LDL.LU R11, [R1+0xc4] ;  /* 0x0000c400010b7983 */ /* 0x000ea80000300800 */
        /* <DEDUP_REMOVED lines=15> */
[----:B----4-:R0:W-:Y:S04]  /*4fd40*/  @P6 STG.E.U16 [R14.64], R23 ;  /* 0x000000170e006986 */ /* 0x0101e8000c101506 */
[----:B---3--:R-:W-:Y:S01]  /*4fd50*/  @P2 STG.E.U16 [R20.64], R26 ;  /* 0x0000001a14002986 */ /* 0x008fe2000c101506 */
[----:B------:R-:W-:-:S02]  /*4fd60*/  ISETP.LT.AND P2, PT, R28, c[0x0][0x178], !P1 ;  /* 0x00005e001c007a0c */ /* 0x000fc40004f41270 */
[----:B0-----:R-:W-:Y:S02]  /*4fd70*/  IADD3 R14, R2, c[0x0][0x198], RZ ;  /* 0x00006600020e7a10 */ /* 0x001fe40007ffe0ff */
[----:B------:R-:W-:-:S03]  /*4fd80*/  PRMT R2, R23, 0x7632, R2 ;  /* 0x0000763217027816 */ /* 0x000fc60000000002 */
[----:B------:R-:W-:-:S06]  /*4fd90*/  IMAD.WIDE R12, R14, 0x2, R16 ;  /* 0x000000020e0c7825 */ /* 0x000fcc00078e0210 */
[----:B------:R0:W-:Y:S04]  /*4fda0*/  @P2 STG.E.U16 [R12.64], R2 ;  /* 0x000000020c002986 */ /* 0x0001e8000c101506 */
[----:B0-----:R-:W3:Y:S01]  /*4fdb0*/  LDL.LU R13, [R1+0x2f4] ;  /* 0x0002f400010d7983 */ /* 0x001ee20000300800 */
[----:B------:R-:W-:Y:S02]  /*4fdc0*/  IADD3 R24, R3, 0x33, RZ ;  /* 0x0000003303187810 */ /* 0x000fe40007ffe0ff */
[----:B------:R-:W-:Y:S02]  /*4fdd0*/  ISETP.LT.AND P1, PT, R29, c[0x0][0x178], !P1 ;  /* 0x00005e001d007a0c */ /* 0x000fe40004f21270 */
[----:B------:R-:W-:Y:S02]  /*4fde0*/  ISETP.LT.AND P6, PT, R28, c[0x0][0x178], !P5 ;  /* 0x00005e001c007a0c */ /* 0x000fe40006fc1270 */
[----:B------:R-:W-:-:S02]  /*4fdf0*/  ISETP.GE.AND P3, PT, R24, c[0x0][0x17c], PT ;  /* 0x00005f0018007a0c */ /* 0x000fc40003f66270 */
[C---:B------:R-:W-:Y:S01]  /*4fe00*/  IADD3 R24, R14.reuse, c[0x0][0x198], RZ ;  /* 0x000066000e187a10 */ /* 0x040fe20007ffe0ff */
[----:B------:R-:W-:Y:S01]  /*4fe10*/  IMAD.WIDE R14, R14, 0x2, R18 ;  /* 0x000000020e0e7825 */ /* 0x000fe200078e0212 */
[----:B------:R-:W-:Y:S02]  /*4fe20*/  ISETP.LT.AND P5, PT, R29, c[0x0][0x178], !P5 ;  /* 0x00005e001d007a0c */ /* 0x000fe40006fa1270 */
[----:B------:R-:W-:Y:S01]  /*4fe30*/  PRMT R25, R26, 0x7632, R25 ;  /* 0x000076321a197816 */ /* 0x000fe20000000019 */
[----:B------:R-:W-:-:S04]  /*4fe40*/  IMAD.WIDE R20, R24, 0x2, R16 ;  /* 0x0000000218147825 */ /* 0x000fc800078e0210 */
[----:B------:R0:W-:Y:S01]  /*4fe50*/  @P1 STG.E.U16 [R14.64], R25 ;  /* 0x000000190e001986 */ /* 0x0001e2000c101506 */
[C---:B------:R-:W-:Y:S01]  /*4fe60*/  IMAD.WIDE R22, R24.reuse, 0x2, R18 ;  /* 0x0000000218167825 */ /* 0x040fe200078e0212 */
[----:B------:R-:W-:Y:S02]  /*4fe70*/  IADD3 R26, R3, 0x34, RZ ;  /* 0x00000034031a7810 */ /* 0x000fe40007ffe0ff */
[----:B0-----:R-:W-:Y:S02]  /*4fe80*/  IADD3 R14, R24, c[0x0][0x198], RZ ;  /* 0x00006600180e7a10 */ /* 0x001fe40007ffe0ff */
[----:B------:R-:W-:Y:S02]  /*4fe90*/  ISETP.GE.AND P2, PT, R26, c[0x0][0x17c], PT ;  /* 0x00005f001a007a0c */ /* 0x000fe40003f46270 */
[----:B--2---:R-:W-:Y:S01]  /*4fea0*/  PRMT R2, R11, 0x7632, R2 ;  /* 0x000076320b027816 */ /* 0x004fe20000000002 */
[----:B------:R-:W2:Y:S04]  /*4feb0*/  LDL.LU R26, [R1+0x314] ;  /* 0x00031400011a7983 */ /* 0x000ea80000300800 */
[----:B---3--:R-:W-:Y:S01]  /*4fec0*/  @P6 STG.E.U16 [R20.64], R13 ;  /* 0x0000000d14006986 */ /* 0x008fe2000c101506 */
[----:B------:R-:W-:-:S03]  /*4fed0*/  ISETP.LT.AND P6, PT, R28, c[0x0][0x178], !P4 ;  /* 0x00005e001c007a0c */ /* 0x000fc600067c1270 */
[----:B------:R0:W-:Y:S02]  /*4fee0*/  @P5 STG.E.U16 [R22.64], R11 ;  /* 0x0000000b16005986 */ /* 0x0001e4000c101506 */
[----:B0-----:R-:W-:Y:S01]  /*4fef0*/  PRMT R22, R13, 0x7632, R22 ;  /* 0x000076320d167816 */ /* 0x001fe20000000016 */
[----:B------:R-:W-:Y:S01]  /*4ff00*/  IMAD.WIDE R12, R14, 0x2, R16 ;  /* 0x000000020e0c7825 */ /* 0x000fe200078e0210 */
[----:B------:R-:W-:Y:S01]  /*4ff10*/  IADD3 R23, R3, 0x36, RZ ;  /* 0x0000003603177810 */ /* 0x000fe20007ffe0ff */
[----:B------:R-:W3:Y:S05]  /*4ff20*/  LDL.LU R11, [R1+0xd4] ;  /* 0x0000d400010b7983 */ /* 0x000eea0000300800 */
[----:B------:R0:W-:Y:S01]  /*4ff30*/  @P6 STG.E.U16 [R12.64], R22 ;  /* 0x000000160c006986 */ /* 0x0001e2000c101506 */
[----:B------:R-:W-:-:S03]  /*4ff40*/  ISETP.GE.AND P6, PT, R23, c[0x0][0x17c], PT ;  /* 0x00005f0017007a0c */ /* 0x000fc60003fc6270 */
[----:B0-----:R-:W4:Y:S04]  /*4ff50*/  LDL.LU R22, [R1+0xe4] ;  /* 0x0000e40001167983 */ /* 0x001f280000300800 */
[----:B------:R-:W2:Y:S01]  /*4ff60*/  LDL.LU R23, [R1+0x304] ;  /* 0x0003040001177983 */ /* 0x000ea20000300800 */
[----:B------:R-:W-:Y:S02]  /*4ff70*/  ISETP.LT.AND P4, PT, R29, c[0x0][0x178], !P4 ;  /* 0x00005e001d007a0c */ /* 0x000fe40006781270 */
[----:B------:R-:W-:Y:S02]  /*4ff80*/  ISETP.LT.AND P5, PT, R28, c[0x0][0x178], !P0 ;  /* 0x00005e001c007a0c */ /* 0x000fe400047a1270 */
[----:B------:R-:W-:Y:S02]  /*4ff90*/  IADD3 R20, R3, 0x35, RZ ;  /* 0x0000003503147810 */ /* 0x000fe40007ffe0ff */
[C---:B------:R-:W-:Y:S01]  /*4ffa0*/  IADD3 R24, R14.reuse, c[0x0][0x198], RZ ;  /* 0x000066000e187a10 */ /* 0x040fe20007ffe0ff */
[----:B------:R-:W-:Y:S01]  /*4ffb0*/  IMAD.WIDE R14, R14, 0x2, R18 ;  /* 0x000000020e0e7825 */ /* 0x000fe200078e0212 */
[----:B------:R-:W-:-:S02]  /*4ffc0*/  ISETP.LT.AND P0, PT, R29, c[0x0][0x178], !P0 ;  /* 0x00005e001d007a0c */ /* 0x000fc40004701270 */
[----:B------:R-:W-:Y:S01]  /*4ffd0*/  ISETP.GE.AND P1, PT, R20, c[0x0][0x17c], PT ;  /* 0x00005f0014007a0c */ /* 0x000fe20003f26270 */
[----:B------:R-:W-:Y:S02]  /*4ffe0*/  IMAD.WIDE R20, R24, 0x2, R16 ;  /* 0x0000000218147825 */ /* 0x000fe400078e0210 */
[----:B------:R0:W-:Y:S01]  /*4fff0*/  @P4 STG.E.U16 [R14.64], R2 ;  /* 0x000000020e004986 */ /* 0x0001e2000c101506 */
[----:B------:R-:W-:Y:S01]  /*50000*/  ISETP.LT.AND P4, PT, R28, c[0x0][0x178], !P3 ;  /* 0x00005e001c007a0c */ /* 0x000fe20005f81270 */
[----:B------:R-:W-:Y:S01]  /*50010*/  IMAD.WIDE R12, R24, 0x2, R18 ;  /* 0x00000002180c7825 */ /* 0x000fe200078e0212 */
[----:B------:R-:W-:Y:S02]  /*50020*/  ISETP.LT.AND P3, PT, R29, c[0x0][0x178], !P3 ;  /* 0x00005e001d007a0c */ /* 0x000fe40005f61270 */
[----:B0-----:R-:W-:Y:S01]  /*50030*/  IADD3 R2, R3, 0x37, RZ ;  /* 0x0000003703027810 */ /* 0x001fe20007ffe0ff */
[----:B--2---:R0:W-:Y:S03]  /*50040*/  @P5 STG.E.U16 [R20.64], R23 ;  /* 0x0000001714005986 */ /* 0x0041e6000c101506 */
[----:B------:R-:W-:-:S02]  /*50050*/  ISETP.GE.AND P5, PT, R2, c[0x0][0x17c], PT ;  /* 0x00005f0002007a0c */ /* 0x000fc40003fa6270 */
[----:B------:R-:W-:Y:S02]  /*50060*/  IADD3 R2, R24, c[0x0][0x198], RZ ;  /* 0x0000660018027a10 */ /* 0x000fe40007ffe0ff */
[----:B------:R-:W2:Y:S04]  /*50070*/  LDL.LU R24, [R1+0x3c4] ;  /* 0x0003c40001187983 */ /* 0x000ea80000300800 */
[----:B----4-:R1:W-:Y:S01]  /*50080*/  @P0 STG.E.U16 [R12.64], R22 ;  /* 0x000000160c000986 */ /* 0x0103e2000c101506 */
[----:B------:R-:W-:Y:S01]  /*50090*/  ISETP.LT.AND P0, PT, R28, c[0x0][0x178], !P2 ;  /* 0x00005e001c007a0c */ /* 0x000fe20005701270 */
[----:B------:R-:W-:Y:S01]  /*500a0*/  IMAD.WIDE R14, R2, 0x2, R16 ;  /* 0x00000002020e7825 */ /* 0x000fe200078e0210 */
[----:B0-----:R-:W-:Y:S02]  /*500b0*/  PRMT R20, R23, 0x7632, R20 ;  /* 0x0000763217147816 */ /* 0x001fe40000000014 */
[----:B------:R-:W4:Y:S01]  /*500c0*/  LDL.LU R23, [R1+0xf4] ;  /* 0x0000f40001177983 */ /* 0x000f220000300800 */
[----:B------:R-:W-:-:S02]  /*500d0*/  PRMT R21, R22, 0x7632, R21 ;  /* 0x0000763216157816 */ /* 0x000fc40000000015 */
[----:B------:R-:W-:Y:S01]  /*500e0*/  ISETP.LT.AND P2, PT, R29, c[0x0][0x178], !P2 ;  /* 0x00005e001d007a0c */ /* 0x000fe20005741270 */
[C-C-:B-1----:R-:W-:Y:S01]  /*500f0*/  IMAD.WIDE R12, R2.reuse, 0x2, R18.reuse ;  /* 0x00000002020c7825 */ /* 0x142fe200078e0212 */
        /* <DEDUP_REMOVED lines=9> */
[----:B---3--:R-:W-:Y:S01]  /*50190*/  PRMT R20, R11, 0x7632, R20 ;  /* 0x000076320b147816 */ /* 0x008fe20000000014 */
        /* <DEDUP_REMOVED lines=27> */
[----:B----4-:R0:W-:Y:S01]  /*50350*/  @P6 STG.E.U16 [R12.64], R23 ;  /* 0x000000170c006986 */ /* 0x0101e2000c101506 */
        /* <DEDUP_REMOVED lines=45> */
[C---:B------:R-:W-:Y:S01]  /*50630*/  IADD3 R24, R14.reuse, c[0x0][0x198], RZ ;  /* 0x000066000e187a10 */ /* 0x040fe20007ffe0ff */
[--C-:B------:R-:W-:Y:S01]  /*50640*/  IMAD.WIDE R14, R14, 0x2, R18.reuse ;  /* 0x000000020e0e7825 */ /* 0x100fe200078e0212 */
[----:B------:R-:W-:Y:S02]  /*50650*/  IADD3 R20, R3, 0x3f, RZ ;  /* 0x0000003f03147810 */ /* 0x000fe40007ffe0ff */
[----:B------:R-:W-:Y:S01]  /*50660*/  ISETP.LT.AND P3, PT, R28, c[0x0][0x178], !P1 ;  /* 0x00005e001c007a0c */ /* 0x000fe20004f61270 */
[----:B------:R-:W-:Y:S01]  /*50670*/  IMAD.WIDE R12, R24, 0x2, R18 ;  /* 0x00000002180c7825 */ /* 0x000fe200078e0212 */
[----:B------:R-:W-:-:S05]  /*50680*/  ISETP.GE.AND P0, PT, R20, c[0x0][0x17c], PT ;  /* 0x00005f0014007a0c */ /* 0x000fca0003f06270 */
[----:B------:R0:W-:Y:S01]  /*50690*/  @P2 STG.E.U16 [R14.64], R2 ;  /* 0x000000020e002986 */ /* 0x0001e2000c101506 */
[----:B------:R-:W-:Y:S01]  /*506a0*/  IMAD.WIDE R20, R24, 0x2, R16 ;  /* 0x0000000218147825 */ /* 0x000fe200078e0210 */
[----:B------:R-:W-:Y:S02]  /*506b0*/  ISETP.LT.AND P1, PT, R29, c[0x0][0x178], !P1 ;  /* 0x00005e001d007a0c */ /* 0x000fe40004f21270 */
[----:B0-----:R-:W-:-:S04]  /*506c0*/  IADD3 R2, R3, 0x41, RZ ;  /* 0x0000004103027810 */ /* 0x001fc80007ffe0ff */
[----:B------:R-:W-:Y:S02]  /*506d0*/  ISETP.GE.AND P2, PT, R2, c[0x0][0x17c], PT ;  /* 0x00005f0002007a0c */ /* 0x000fe40003f46270 */
[----:B------:R-:W-:Y:S02]  /*506e0*/  IADD3 R2, R24, c[0x0][0x198], RZ ;  /* 0x0000660018027a10 */ /* 0x000fe40007ffe0ff */
[----:B------:R-:W4:Y:S01]  /*506f0*/  LDL.LU R24, [R1+0x404] ;  /* 0x0004040001187983 */ /* 0x000f220000300800 */
[----:B------:R-:W-:-:S04]  /*50700*/  IADD3 R23, R3, 0x40, RZ ;  /* 0x0000004003177810 */ /* 0x000fc80007ffe0ff */
[----:B------:R-:W-:Y:S01]  /*50710*/  ISETP.GE.AND P6, PT, R23, c[0x0][0x17c], PT ;  /* 0x00005f0017007a0c */ /* 0x000fe20003fc6270 */
[----:B---3--:R0:W-:Y:S04]  /*50720*/  @P3 STG.E.U16 [R20.64], R22 ;  /* 0x0000001614003986 */ /* 0x0081e8000c101506 */
[----:B--2---:R1:W-:Y:S01]  /*50730*/  @P1 STG.E.U16 [R12.64], R11 ;  /* 0x0000000b0c001986 */ /* 0x0043e2000c101506 */
[----:B0-----:R-:W-:-:S03]  /*50740*/  PRMT R21, R11, 0x7632, R21 ;  /* 0x000076320b157816 */ /* 0x001fc60000000015 */
[----:B-1----:R-:W2:Y:S04]  /*50750*/  LDL.LU R11, [R1+0x48] ;  /* 0x00004800010b7983 */ /* 0x002ea80000300800 */
[----:B------:R-:W3:Y:S01]  /*50760*/  LDL.LU R23, [R1+0x18] ;  /* 0x0000180001177983 */ /* 0x000ee20000300800 */
        /* <DEDUP_REMOVED lines=14> */
[----:B------:R-:W-:Y:S02]  /*50850*/  IADD3 R20, R3, 0x43, RZ ;  /* 0x0000004303147810 */ /* 0x000fe40007ffe0ff */
[----:B------:R-:W-:Y:S02]  /*50860*/  IADD3 R2, R2, c[0x0][0x198], RZ ;  /* 0x0000660002027a10 */ /* 0x000fe40007ffe0ff */
[----:B----4-:R0:W-:Y:S01]  /*50870*/  @P1 STG.E.U16 [R12.64], R24 ;  /* 0x000000180c001986 */ /* 0x0101e2000c101506 */
[----:B------:R-:W-:-:S03]  /*50880*/  ISETP.GE.AND P1, PT, R20, c[0x0][0x17c], PT ;  /* 0x00005f0014007a0c */ /* 0x000fc60003f26270 */
[----:B------:R1:W-:Y:S01]  /*50890*/  @P4 STG.E.U16 [R14.64], R26 ;  /* 0x0000001a0e004986 */ /* 0x0003e2000c101506 */
[----:B------:R-:W-:Y:S02]  /*508a0*/  ISETP.LT.AND P4, PT, R28, c[0x0][0x178], !P6 ;  /* 0x00005e001c007a0c */ /* 0x000fe40007781270 */
[----:B------:R-:W-:Y:S02]  /*508b0*/  PRMT R20, R24, 0x7632, R20 ;  /* 0x0000763218147816 */ /* 0x000fe40000000014 */
        /* <DEDUP_REMOVED lines=9> */
[----:B------:R-:W4:Y:S01]  /*50950*/  LDL.LU R26, [R1+0x38] ;  /* 0x00003800011a7983 */ /* 0x000f220000300800 */
[----:B0-----:R-:W-:Y:S01]  /*50960*/  IMAD.WIDE R12, R2, 0x2, R16 ;  /* 0x00000002020c7825 */ /* 0x001fe200078e0210 */
[C---:B------:R-:W-:Y:S02]  /*50970*/  IADD3 R20, R3.reuse, 0x44, RZ ;  /* 0x0000004403147810 */ /* 0x040fe40007ffe0ff */
[----:B-1----:R-:W-:Y:S02]  /*50980*/  IADD3 R14, R3, 0x45, RZ ;  /* 0x00000045030e7810 */ /* 0x002fe40007ffe0ff */
[----:B------:R-:W-:-:S02]  /*50990*/  ISETP.GE.AND P5, PT, R20, c[0x0][0x17c], PT ;  /* 0x00005f0014007a0c */ /* 0x000fc40003fa6270 */
[----:B------:R-:W-:Y:S02]  /*509a0*/  IADD3 R20, R2, c[0x0][0x198], RZ ;  /* 0x0000660002147a10 */ /* 0x000fe40007ffe0ff */
[----:B------:R-:W-:Y:S01]  /*509b0*/  ISETP.GE.AND P3, PT, R22, c[0x0][0x17c], PT ;  /* 0x00005f0016007a0c */ /* 0x000fe20003f66270 */
[----:B--2---:R0:W-:Y:S01]  /*509c0*/  @P4 STG.E.U16 [R12.64], R11 ;  /* 0x0000000b0c004986 */ /* 0x0041e2000c101506 */
[----:B------:R-:W-:Y:S01]  /*509d0*/  ISETP.GE.AND P4, PT, R14, c[0x0][0x17c], PT ;  /* 0x00005f000e007a0c */ /* 0x000fe20003f86270 */
[----:B------:R-:W-:Y:S01]  /*509e0*/  IMAD.WIDE R14, R20, 0x2, R16 ;  /* 0x00000002140e7825 */ /* 0x000fe200078e0210 */
[----:B---3--:R-:W-:-:S03]  /*509f0*/  PRMT R22, R23, 0x7632, R22 ;  /* 0x0000763217167816 */ /* 0x008fc60000000016 */
[----:B0-----:R-:W-:Y:S01]  /*50a00*/  IMAD.WIDE R12, R2, 0x2, R18 ;  /* 0x00000002020c7825 */ /* 0x001fe200078e0212 */
[----:B------:R-:W-:Y:S02]  /*50a10*/  PRMT R2, R11, 0x7632, R2 ;  /* 0x000076320b027816 */ /* 0x000fe40000000002 */
[----:B------:R-:W2:Y:S04]  /*50a20*/  LDL.LU R11, [R1+0x28] ;  /* 0x00002800010b7983 */ /* 0x000ea80000300800 */
[----:B------:R0:W-:Y:S04]  /*50a30*/  @P6 STG.E.U16 [R12.64], R23 ;  /* 0x000000170c006986 */ /* 0x0001e8000c101506 */
[----:B------:R1:W-:Y:S01]  /*50a40*/  @P0 STG.E.U16 [R14.64], R2 ;  /* 0x000000020e000986 */ /* 0x0003e2000c101506 */
[----:B0-----:R-:W-:-:S04]  /*50a50*/  IADD3 R23, R3, 0x46, RZ ;  /* 0x0000004603177810 */ /* 0x001fc80007ffe0ff */
[----:B------:R-:W-:Y:S02]  /*50a60*/  ISETP.GE.AND P0, PT, R23, c[0x0][0x17c], PT ;  /* 0x00005f0017007a0c */ /* 0x000fe40003f06270 */
[----:B------:R-:W3:Y:S01]  /*50a70*/  LDL.LU R23, [R1+0x78] ;  /* 0x0000780001177983 */ /* 0x000ee20000300800 */
[C---:B------:R-:W-:Y:S02]  /*50a80*/  ISETP.LT.AND P2, PT, R29.reuse, c[0x0][0x178], !P2 ;  /* 0x00005e001d007a0c */ /* 0x040fe40005741270 */
[----:B------:R-:W-:Y:S02]  /*50a90*/  ISETP.LT.AND P6, PT, R28, c[0x0][0x178], !P3 ;  /* 0x00005e001c007a0c */ /* 0x000fe40005fc1270 */
[----:B------:R-:W-:Y:S02]  /*50aa0*/  ISETP.LT.AND P3, PT, R29, c[0x0][0x178], !P3 ;  /* 0x00005e001d007a0c */ /* 0x000fe40005f61270 */
[C---:B-1----:R-:W-:Y:S01]  /*50ab0*/  IADD3 R2, R20.reuse, c[0x0][0x198], RZ ;  /* 0x0000660014027a10 */ /* 0x042fe20007ffe0ff */
[----:B------:R-:W-:-:S04]  /*50ac0*/  IMAD.WIDE R12, R20, 0x2, R18 ;  /* 0x00000002140c7825 */ /* 0x000fc800078e0212 */
[----:B------:R-:W-:-:S04]  /*50ad0*/  IMAD.WIDE R14, R2, 0x2, R16 ;  /* 0x00000002020e7825 */ /* 0x000fc800078e0210 */
[----:B------:R-:W-:Y:S01]  /*50ae0*/  IMAD.WIDE R20, R2, 0x2, R18 ;  /* 0x0000000202147825 */ /* 0x000fe200078e0212 */
[----:B------:R-:W-:Y:S04]  /*50af0*/  @P2 STG.E.U16 [R12.64], R22 ;  /* 0x000000160c002986 */ /* 0x000fe8000c101506 */
[----:B---3--:R0:W-:Y:S04]  /*50b00*/  @P6 STG.E.U16 [R14.64], R23 ;  /* 0x000000170e006986 */ /* 0x0081e8000c101506 */
[----:B----4-:R-:W-:Y:S01]  /*50b10*/  @P3 STG.E.U16 [R20.64], R26 ;  /* 0x0000001a14003986 */ /* 0x010fe2000c101506 */
[----:B------:R-:W-:-:S02]  /*50b20*/  ISETP.LT.AND P3, PT, R28, c[0x0][0x178], !P1 ;  /* 0x00005e001c007a0c */ /* 0x000fc40004f61270 */
[----:B0-----:R-:W-:Y:S02]  /*50b30*/  IADD3 R14, R2, c[0x0][0x198], RZ ;  /* 0x00006600020e7a10 */ /* 0x001fe40007ffe0ff */
[----:B------:R-:W-:-:S03]  /*50b40*/  PRMT R2, R23, 0x7632, R2 ;  /* 0x0000763217027816 */ /* 0x000fc60000000002 */
[----:B------:R-:W-:-:S06]  /*50b50*/  IMAD.WIDE R12, R14, 0x2, R16 ;  /* 0x000000020e0c7825 */ /* 0x000fcc00078e0210 */
[----:B------:R0:W-:Y:S04]  /*50b60*/  @P3 STG.E.U16 [R12.64], R2 ;  /* 0x000000020c003986 */ /* 0x0001e8000c101506 */
[----:B0-----:R-:W3:Y:S01]  /*50b70*/  LDL.LU R13, [R1+0x88] ;  /* 0x00008800010d7983 */ /* 0x001ee20000300800 */
[----:B------:R-:W-:Y:S02]  /*50b80*/  IADD3 R24, R3, 0x47, RZ ;  /* 0x0000004703187810 */ /* 0x000fe40007ffe0ff */
[C---:B------:R-:W-:Y:S02]  /*50b90*/  ISETP.LT.AND P1, PT, R29.reuse, c[0x0][0x178], !P1 ;  /* 0x00005e001d007a0c */ /* 0x040fe40004f21270 */
[----:B------:R-:W-:Y:S02]  /*50ba0*/  ISETP.LT.AND P6, PT, R28, c[0x0][0x178], !P5 ;  /* 0x00005e001c007a0c */ /* 0x000fe40006fc1270 */
[----:B------:R-:W-:-:S02]  /*50bb0*/  ISETP.LT.AND P5, PT, R29, c[0x0][0x178], !P5 ;  /* 0x00005e001d007a0c */ /* 0x000fc40006fa1270 */
[----:B------:R-:W-:Y:S02]  /*50bc0*/  ISETP.GE.AND P2, PT, R24, c[0x0][0x17c], PT ;  /* 0x00005f0018007a0c */ /* 0x000fe40003f46270 */
[C---:B------:R-:W-:Y:S01]  /*50bd0*/  IADD3 R24, R14.reuse, c[0x0][0x198], RZ ;  /* 0x000066000e187a10 */ /* 0x040fe20007ffe0ff */
[----:B------:R-:W-:Y:S01]  /*50be0*/  IMAD.WIDE R14, R14, 0x2, R18 ;  /* 0x000000020e0e7825 */ /* 0x000fe200078e0212 */
[----:B------:R-:W-:-:S03]  /*50bf0*/  PRMT R25, R26, 0x7632, R25 ;  /* 0x000076321a197816 */ /* 0x000fc60000000019 */
[----:B------:R-:W-:-:S04]  /*50c00*/  IMAD.WIDE R20, R24, 0x2, R16 ;  /* 0x0000000218147825 */ /* 0x000fc800078e0210 */
[C---:B------:R-:W-:Y:S01]  /*50c10*/  IMAD.WIDE R22, R24.reuse, 0x2, R18 ;  /* 0x0000000218167825 */ /* 0x040fe200078e0212 */
[----:B------:R0:W-:Y:S01]  /*50c20*/  @P1 STG.E.U16 [R14.64], R25 ;  /* 0x000000190e001986 */ /* 0x0001e2000c101506 */
[C---:B------:R-:W-:Y:S02]  /*50c30*/  IADD3 R26, R3.reuse, 0x48, RZ ;  /* 0x00000048031a7810 */ /* 0x040fe40007ffe0ff */
[----:B0-----:R-:W-:Y:S02]  /*50c40*/  IADD3 R14, R24, c[0x0][0x198], RZ ;  /* 0x00006600180e7a10 */ /* 0x001fe40007ffe0ff */
[----:B------:R-:W-:Y:S02]  /*50c50*/  IADD3 R24, R3, 0x4a, RZ ;  /* 0x0000004a03187810 */ /* 0x000fe40007ffe0ff */
[----:B------:R-:W-:Y:S02]  /*50c60*/  ISETP.GE.AND P3, PT, R26, c[0x0][0x17c], PT ;  /* 0x00005f001a007a0c */ /* 0x000fe40003f66270 */
[----:B------:R-:W4:Y:S04]  /*50c70*/  LDL.LU R26, [R1+0x208] ;  /* 0x00020800011a7983 */ /* 0x000f280000300800 */
[----:B---3--:R0:W-:Y:S04]  /*50c80*/  @P6 STG.E.U16 [R20.64], R13 ;  /* 0x0000000d14006986 */ /* 0x0081e8000c101506 */
[----:B--2---:R1:W-:Y:S01]  /*50c90*/  @P5 STG.E.U16 [R22.64], R11 ;  /* 0x0000000b16005986 */ /* 0x0043e2000c101506 */
[----:B------:R-:W-:-:S02]  /*50ca0*/  ISETP.LT.AND P5, PT, R28, c[0x0][0x178], !P4 ;  /* 0x00005e001c007a0c */ /* 0x000fc400067a1270 */
[----:B------:R-:W-:Y:S02]  /*50cb0*/  ISETP.LT.AND P4, PT, R29, c[0x0][0x178], !P4 ;  /* 0x00005e001d007a0c */ /* 0x000fe40006781270 */
[----:B------:R-:W-:Y:S01]  /*50cc0*/  PRMT R2, R13, 0x7632, R2 ;  /* 0x000076320d027816 */ /* 0x000fe20000000002 */
[C---:B0-----:R-:W-:Y:S01]  /*50cd0*/  IMAD.WIDE R12, R14.reuse, 0x2, R16 ;  /* 0x000000020e0c7825 */ /* 0x041fe200078e0210 */
[----:B-1----:R-:W-:-:S03]  /*50ce0*/  IADD3 R23, R14, c[0x0][0x198], RZ ;  /* 0x000066000e177a10 */ /* 0x002fc60007ffe0ff */
[----:B------:R-:W-:Y:S01]  /*50cf0*/  IMAD.WIDE R14, R14, 0x2, R18 ;  /* 0x000000020e0e7825 */ /* 0x000fe200078e0212 */
[----:B------:R-:W-:-:S03]  /*50d00*/  PRMT R22, R11, 0x7632, R22 ;  /* 0x000076320b167816 */ /* 0x000fc60000000016 */
[----:B------:R-:W-:Y:S01]  /*50d10*/  @P5 STG.E.U16 [R12.64], R2 ;  /* 0x000000020c005986 */ /* 0x000fe2000c101506 */
[----:B------:R-:W-:-:S03]  /*50d20*/  ISETP.GE.AND P5, PT, R24, c[0x0][0x17c], PT ;  /* 0x00005f0018007a0c */ /* 0x000fc60003fa6270 */
[----:B------:R-:W2:Y:S04]  /*50d30*/  LDL.LU R11, [R1+0x68] ;  /* 0x00006800010b7983 */ /* 0x000ea80000300800 */
[----:B------:R-:W3:Y:S04]  /*50d40*/  LDL.LU R24, [R1+0x58] ;  /* 0x0000580001187983 */ /* 0x000ee80000300800 */
[----:B------:R0:W-:Y:S04]  /*50d50*/  @P4 STG.E.U16 [R14.64], R22 ;  /* 0x000000160e004986 */ /* 0x0001e8000c101506 */
[----:B0-----:R-:W2:Y:S01]  /*50d60*/  LDL.LU R15, [R1+0x1f8] ;  /* 0x0001f800010f7983 */ /* 0x001ea20000300800 */
[----:B------:R-:W-:-:S02]  /*50d70*/  ISETP.LT.AND P6, PT, R28, c[0x0][0x178], !P0 ;  /* 0x00005e001c007a0c */ /* 0x000fc400047c1270 */
[----:B------:R-:W-:Y:S02]  /*50d80*/  IADD3 R20, R3, 0x49, RZ ;  /* 0x0000004903147810 */ /* 0x000fe40007ffe0ff */
[----:B------:R-:W-:Y:S02]  /*50d90*/  ISETP.LT.AND P0, PT, R29, c[0x0][0x178], !P0 ;  /* 0x00005e001d007a0c */ /* 0x000fe40004701270 */
[----:B------:R-:W-:Y:S01]  /*50da0*/  ISETP.GE.AND P1, PT, R20, c[0x0][0x17c], PT ;  /* 0x00005f0014007a0c */ /* 0x000fe20003f26270 */
[----:B------:R-:W-:Y:S01]  /*50db0*/  IMAD.WIDE R20, R23, 0x2, R16 ;  /* 0x0000000217147825 */ /* 0x000fe200078e0210 */
[----:B------:R-:W-:Y:S02]  /*50dc0*/  IADD3 R2, R3, 0x4b, RZ ;  /* 0x0000004b03027810 */ /* 0x000fe40007ffe0ff */
[----:B------:R-:W-:Y:S01]  /*50dd0*/  ISETP.LT.AND P4, PT, R28, c[0x0][0x178], !P2 ;  /* 0x00005e001c007a0c */ /* 0x000fe20005781270 */
[----:B------:R-:W-:Y:S01]  /*50de0*/  IMAD.WIDE R12, R23, 0x2, R18 ;  /* 0x00000002170c7825 */ /* 0x000fe200078e0212 */
[----:B------:R-:W-:Y:S01]  /*50df0*/  ISETP.LT.AND P2, PT, R29, c[0x0][0x178], !P2 ;  /* 0x00005e001d007a0c */ /* 0x000fe20005741270 */
[----:B--2---:R0:W-:Y:S01]  /*50e00*/  @P6 STG.E.U16 [R20.64], R15 ;  /* 0x0000000f14006986 */ /* 0x0041e2000c101506 */
[----:B------:R-:W-:-:S02]  /*50e10*/  ISETP.GE.AND P6, PT, R2, c[0x0][0x17c], PT ;  /* 0x00005f0002007a0c */ /* 0x000fc40003fc6270 */
[----:B------:R-:W-:Y:S02]  /*50e20*/  IADD3 R2, R23, c[0x0][0x198], RZ ;  /* 0x0000660017027a10 */ /* 0x000fe40007ffe0ff */
[----:B------:R-:W2:Y:S04]  /*50e30*/  LDL.LU R23, [R1+0x218] ;  /* 0x0002180001177983 */ /* 0x000ea80000300800 */
[----:B---3--:R1:W-:Y:S01]  /*50e40*/  @P0 STG.E.U16 [R12.64], R24 ;  /* 0x000000180c000986 */ /* 0x0083e2000c101506 */
[----:B------:R-:W-:Y:S02]  /*50e50*/  ISETP.LT.AND P0, PT, R28, c[0x0][0x178], !P3 ;  /* 0x00005e001c007a0c */ /* 0x000fe40005f01270 */
[----:B0-----:R-:W-:Y:S01]  /*50e60*/  PRMT R20, R15, 0x7632, R20 ;  /* 0x000076320f147816 */ /* 0x001fe20000000014 */
[----:B------:R-:W-:Y:S01]  /*50e70*/  IMAD.WIDE R14, R2, 0x2, R18 ;  /* 0x00000002020e7825 */ /* 0x000fe200078e0212 */
[----:B------:R-:W-:-:S02]  /*50e80*/  PRMT R21, R24, 0x7632, R21 ;  /* 0x0000763218157816 */ /* 0x000fc40000000015 */
[----:B-1----:R-:W3:Y:S01]  /*50e90*/  LDL.LU R24, [R1+0xa8] ;  /* 0x0000a80001187983 */ /* 0x002ee20000300800 */
[C---:B------:R-:W-:Y:S01]  /*50ea0*/  IMAD.WIDE R12, R2.reuse, 0x2, R16 ;  /* 0x00000002020c7825 */ /* 0x040fe200078e0210 */
[----:B------:R-:W-:-:S04]  /*50eb0*/  IADD3 R2, R2, c[0x0][0x198], RZ ;  /* 0x0000660002027a10 */ /* 0x000fc80007ffe0ff */
[----:B------:R0:W-:Y:S01]  /*50ec0*/  @P4 STG.E.U16 [R12.64], R20 ;  /* 0x000000140c004986 */ /* 0x0001e2000c101506 */
[----:B------:R-:W-:-:S03]  /*50ed0*/  ISETP.LT.AND P3, PT, R29, c[0x0][0x178], !P3 ;  /* 0x00005e001d007a0c */ /* 0x000fc60005f61270 */
[----:B------:R1:W-:Y:S01]  /*50ee0*/  @P2 STG.E.U16 [R14.64], R21 ;  /* 0x000000150e002986 */ /* 0x0003e2000c101506 */
[----:B0-----:R-:W-:Y:S01]  /*50ef0*/  IMAD.WIDE R12, R2, 0x2, R16 ;  /* 0x00000002020c7825 */ /* 0x001fe200078e0210 */
[----:B------:R-:W-:-:S04]  /*50f00*/  IADD3 R20, R3, 0x4d, RZ ;  /* 0x0000004d03147810 */ /* 0x000fc80007ffe0ff */
[----:B----4-:R0:W-:Y:S01]  /*50f10*/  @P0 STG.E.U16 [R12.64], R26 ;  /* 0x0000001a0c000986 */ /* 0x0101e2000c101506 */
[----:B------:R-:W-:Y:S02]  /*50f20*/  ISETP.GE.AND P0, PT, R20, c[0x0][0x17c], PT ;  /* 0x00005f0014007a0c */ /* 0x000fe40003f06270 */
[----:B------:R-:W-:Y:S01]  /*50f30*/  PRMT R20, R26, 0x7632, R20 ;  /* 0x000076321a147816 */ /* 0x000fe20000000014 */
[----:B-1----:R-:W-:Y:S01]  /*50f40*/  IMAD.WIDE R14, R2, 0x2, R18 ;  /* 0x00000002020e7825 */ /* 0x002fe200078e0212 */
[----:B0-----:R-:W4:Y:S01]  /*50f50*/  LDL.LU R26, [R1+0x228] ;  /* 0x00022800011a7983 */ /* 0x001f220000300800 */
[----:B------:R-:W-:-:S03]  /*50f60*/  PRMT R21, R11, 0x7632, R21 ;  /* 0x000076320b157816 */ /* 0x000fc60000000015 */
[----:B------:R0:W-:Y:S04]  /*50f70*/  @P3 STG.E.U16 [R14.64], R11 ;  /* 0x0000000b0e003986 */ /* 0x0001e8000c101506 */
[----:B0-----:R-:W4:Y:S01]  /*50f80*/  LDL.LU R11, [R1+0x98] ;  /* 0x00009800010b7983 */ /* 0x001f220000300800 */
[----:B------:R-:W-:Y:S02]  /*50f90*/  ISETP.LT.AND P2, PT, R28, c[0x0][0x178], !P1 ;  /* 0x00005e001c007a0c */ /* 0x000fe40004f41270 */
        /* <DEDUP_REMOVED lines=10> */
[C---:B------:R-:W-:Y:S02]  /*51040*/  IADD3 R22, R3.reuse, 0x4c, RZ ;  /* 0x0000004c03167810 */ /* 0x040fe40007ffe0ff */
[----:B0-----:R-:W-:Y:S01]  /*51050*/  IADD3 R20, R3, 0x4e, RZ ;  /* 0x0000004e03147810 */ /* 0x001fe20007ffe0ff */
[----:B------:R-:W-:-:S03]  /*51060*/  IMAD.WIDE R12, R2, 0x2, R16 ;  /* 0x00000002020c7825 */ /* 0x000fc600078e0210 */
[----:B------:R-:W-:Y:S02]  /*51070*/  ISETP.GE.AND P2, PT, R20, c[0x0][0x17c], PT ;  /* 0x00005f0014007a0c */ /* 0x000fe40003f46270 */
[----:B-1----:R-:W-:Y:S02]  /*51080*/  IADD3 R14, R3, 0x4f, RZ ;  /* 0x0000004f030e7810 */ /* 0x002fe40007ffe0ff */
[----:B------:R-:W-:Y:S02]  /*51090*/  IADD3 R20, R2, c[0x0][0x198], RZ ;  /* 0x0000660002147a10 */ /* 0x000fe40007ffe0ff */
[----:B------:R-:W-:Y:S02]  /*510a0*/  ISETP.GE.AND P4, PT, R22, c[0x0][0x17c], PT ;  /* 0x00005f0016007a0c */ /* 0x000fe40003f86270 */
[----:B------:R-:W-:Y:S01]  /*510b0*/  ISETP.LT.AND P6, PT, R29, c[0x0][0x178], !P6 ;  /* 0x00005e001d007a0c */ /* 0x000fe200077c1270 */
[----:B--2---:R0:W-:Y:S01]  /*510c0*/  @P3 STG.E.U16 [R12.64], R23 ;  /* 0x000000170c003986 */ /* 0x0041e2000c101506 */
[----:B------:R-:W-:Y:S01]  /*510d0*/  ISETP.GE.AND P3, PT, R14, c[0x0][0x17c], PT ;  /* 0x00005f000e007a0c */ /* 0x000fe20003f66270 */
[----:B------:R-:W-:-:S04]  /*510e0*/  IMAD.WIDE R14, R20, 0x2, R16 ;  /* 0x00000002140e7825 */ /* 0x000fc800078e0210 */
[----:B0-----:R-:W-:Y:S01]  /*510f0*/  IMAD.WIDE R12, R2, 0x2, R18 ;  /* 0x00000002020c7825 */ /* 0x001fe200078e0212 */
[----:B------:R-:W-:-:S04]  /*51100*/  PRMT R2, R23, 0x7632, R2 ;  /* 0x0000763217027816 */ /* 0x000fc80000000002 */
[----:B---3--:R0:W-:Y:S01]  /*51110*/  @P5 STG.E.U16 [R12.64], R24 ;  /* 0x000000180c005986 */ /* 0x0081e2000c101506 */
[----:B------:R-:W-:-:S03]  /*51120*/  ISETP.LT.AND P5, PT, R28, c[0x0][0x178], !P4 ;  /* 0x00005e001c007a0c */ /* 0x000fc600067a1270 */
[----:B------:R1:W-:Y:S01]  /*51130*/  @P1 STG.E.U16 [R14.64], R2 ;  /* 0x000000020e001986 */ /* 0x0003e2000c101506 */
[----:B------:R-:W-:Y:S01]  /*51140*/  PRMT R22, R24, 0x7632, R22 ;  /* 0x0000763218167816 */ /* 0x000fe20000000016 */
[C---:B0-----:R-:W-:Y:S01]  /*51150*/  IMAD.WIDE R12, R20.reuse, 0x2, R18 ;  /* 0x00000002140c7825 */ /* 0x041fe200078e0212 */
[----:B-1----:R-:W-:-:S04]  /*51160*/  IADD3 R2, R20, c[0x0][0x198], RZ ;  /* 0x0000660014027a10 */ /* 0x002fc80007ffe0ff */
[----:B------:R-:W-:Y:S01]  /*51170*/  @P6 STG.E.U16 [R12.64], R22 ;  /* 0x000000160c006986 */ /* 0x000fe2000c101506 */
[----:B------:R-:W-:Y:S01]  /*51180*/  IMAD.WIDE R14, R2, 0x2, R16 ;  /* 0x00000002020e7825 */ /* 0x000fe200078e0210 */
[----:B------:R-:W-:-:S03]  /*51190*/  ISETP.LT.AND P4, PT, R29, c[0x0][0x178], !P4 ;  /* 0x00005e001d007a0c */ /* 0x000fc60006781270 */
[----:B------:R-:W-:Y:S01]  /*511a0*/  IMAD.WIDE R20, R2, 0x2, R18 ;  /* 0x0000000202147825 */ /* 0x000fe200078e0212 */
[----:B----4-:R0:W-:Y:S01]  /*511b0*/  @P5 STG.E.U16 [R14.64], R26 ;  /* 0x0000001a0e005986 */ /* 0x0101e2000c101506 */
[----:B------:R-:W-:Y:S02]  /*511c0*/  ISETP.LT.AND P5, PT, R28, c[0x0][0x178], !P0 ;  /* 0x00005e001c007a0c */ /* 0x000fe400047a1270 */
[----:B0-----:R-:W-:Y:S02]  /*511d0*/  IADD3 R14, R2, c[0x0][0x198], RZ ;  /* 0x00006600020e7a10 */ /* 0x001fe40007ffe0ff */
[----:B------:R-:W-:-:S03]  /*511e0*/  PRMT R2, R26, 0x7632, R2 ;  /* 0x000076321a027816 */ /* 0x000fc60000000002 */
[----:B------:R-:W-:Y:S01]  /*511f0*/  IMAD.WIDE R12, R14, 0x2, R16 ;  /* 0x000000020e0c7825 */ /* 0x000fe200078e0210 */
[----:B------:R0:W-:Y:S01]  /*51200*/  @P4 STG.E.U16 [R20.64], R11 ;  /* 0x0000000b14004986 */ /* 0x0001e2000c101506 */
[----:B------:R-:W-:-:S04]  /*51210*/  PRMT R25, R11, 0x7632, R25 ;  /* 0x000076320b197816 */ /* 0x000fc80000000019 */
[----:B------:R1:W-:Y:S04]  /*51220*/  @P5 STG.E.U16 [R12.64], R2 ;  /* 0x000000020c005986 */ /* 0x0003e8000c101506 */
[----:B0-----:R-:W2:Y:S04]  /*51230*/  LDL.LU R11, [R1+0xc8] ;  /* 0x0000c800010b7983 */ /* 0x001ea80000300800 */
[----:B-1----:R-:W3:Y:S04]  /*51240*/  LDL.LU R12, [R1+0x2e8] ;  /* 0x0002e800010c7983 */ /* 0x002ee80000300800 */
[----:B------:R-:W4:Y:S01]  /*51250*/  LDL.LU R13, [R1+0xb8] ;  /* 0x0000b800010d7983 */ /* 0x000f220000300800 */
[----:B------:R-:W-:-:S04]  /*51260*/  IADD3 R26, R3, 0x52, RZ ;  /* 0x00000052031a7810 */ /* 0x000fc80007ffe0ff */
[----:B------:R-:W-:Y:S02]  /*51270*/  ISETP.GE.AND P5, PT, R26, c[0x0][0x17c], PT ;  /* 0x00005f001a007a0c */ /* 0x000fe40003fa6270 */
[----:B------:R-:W2:Y:S01]  /*51280*/  LDL.LU R26, [R1+0x2f8] ;  /* 0x0002f800011a7983 */ /* 0x000ea20000300800 */
[----:B------:R-:W-:Y:S02]  /*51290*/  IADD3 R24, R3, 0x51, RZ ;  /* 0x0000005103187810 */ /* 0x000fe40007ffe0ff */
[C---:B------:R-:W-:Y:S02]  /*512a0*/  ISETP.LT.AND P0, PT, R29.reuse, c[0x0][0x178], !P0 ;  /* 0x00005e001d007a0c */ /* 0x040fe40004701270 */
[----:B------:R-:W-:Y:S02]  /*512b0*/  ISETP.LT.AND P4, PT, R28, c[0x0][0x178], !P2 ;  /* 0x00005e001c007a0c */ /* 0x000fe40005781270 */
[----:B------:R-:W-:Y:S02]  /*512c0*/  ISETP.GE.AND P6, PT, R24, c[0x0][0x17c], PT ;  /* 0x00005f0018007a0c */ /* 0x000fe40003fc6270 */
[C---:B------:R-:W-:Y:S01]  /*512d0*/  IADD3 R24, R14.reuse, c[0x0][0x198], RZ ;  /* 0x000066000e187a10 */ /* 0x040fe20007ffe0ff */
[----:B------:R-:W-:Y:S01]  /*512e0*/  IMAD.WIDE R14, R14, 0x2, R18 ;  /* 0x000000020e0e7825 */ /* 0x000fe200078e0212 */
[----:B------:R-:W-:-:S03]  /*512f0*/  ISETP.LT.AND P2, PT, R29, c[0x0][0x178], !P2 ;  /* 0x00005e001d007a0c */ /* 0x000fc60005741270 */
[----:B------:R-:W-:Y:S01]  /*51300*/  IMAD.WIDE R20, R24, 0x2, R16 ;  /* 0x0000000218147825 */ /* 0x000fe200078e0210 */
[----:B------:R-:W-:Y:S01]  /*51310*/  IADD3 R23, R3, 0x50, RZ ;  /* 0x0000005003177810 */ /* 0x000fe20007ffe0ff */
[----:B------:R0:W-:Y:S01]  /*51320*/  @P0 STG.E.U16 [R14.64], R25 ;  /* 0x000000190e000986 */ /* 0x0001e2000c101506 */
[----:B------:R-:W-:Y:S02]  /*51330*/  ISETP.LT.AND P0, PT, R28, c[0x0][0x178], !P3 ;  /* 0x00005e001c007a0c */ /* 0x000fe40005f01270 */
[----:B------:R-:W-:Y:S02]  /*51340*/  ISETP.LT.AND P3, PT, R29, c[0x0][0x178], !P3 ;  /* 0x00005e001d007a0c */ /* 0x000fe40005f61270 */
[----:B------:R-:W-:Y:S01]  /*51350*/  ISETP.GE.AND P1, PT, R23, c[0x0][0x17c], PT ;  /* 0x00005f0017007a0c */ /* 0x000fe20003f26270 */
[----:B------:R-:W-:Y:S01]  /*51360*/  IMAD.WIDE R22, R24, 0x2, R18 ;  /* 0x0000000218167825 */ /* 0x000fe200078e0212 */
[----:B0-----:R-:W2:Y:S04]  /*51370*/  LDL.LU R25, [R1+0xe8] ;  /* 0x0000e80001197983 */ /* 0x001ea80000300800 */
[----:B---3--:R0:W-:Y:S01]  /*51380*/  @P4 STG.E.U16 [R20.64], R12 ;  /* 0x0000000c14004986 */ /* 0x0081e2000c101506 */
[----:B------:R-:W-:-:S02]  /*51390*/  ISETP.LT.AND P4, PT, R28, c[0x0][0x178], !P1 ;  /* 0x00005e001c007a0c */ /* 0x000fc40004f81270 */
[----:B------:R-:W-:Y:S01]  /*513a0*/  ISETP.LT.AND P1, PT, R29, c[0x0][0x178], !P1 ;  /* 0x00005e001d007a0c */ /* 0x000fe20004f21270 */
[----:B----4-:R1:W-:Y:S01]  /*513b0*/  @P2 STG.E.U16 [R22.64], R13 ;  /* 0x0000000d16002986 */ /* 0x0103e2000c101506 */
[----:B0-----:R-:W-:Y:S02]  /*513c0*/  PRMT R21, R12, 0x7632, R21 ;  /* 0x000076320c157816 */ /* 0x001fe40000000015 */
[----:B------:R-:W-:Y:S02]  /*513d0*/  IADD3 R12, R24, c[0x0][0x198], RZ ;  /* 0x00006600180c7a10 */ /* 0x000fe40007ffe0ff */
[----:B------:R-:W-:Y:S02]  /*513e0*/  PRMT R20, R13, 0x7632, R20 ;  /* 0x000076320d147816 */ /* 0x000fe40000000014 */
[C---:B------:R-:W-:Y:S01]  /*513f0*/  IADD3 R2, R12.reuse, c[0x0][0x198], RZ ;  /* 0x000066000c027a10 */ /* 0x040fe20007ffe0ff */
[----:B------:R-:W-:-:S04]  /*51400*/  IMAD.WIDE R14, R12, 0x2, R16 ;  /* 0x000000020c0e7825 */ /* 0x000fc800078e0210 */
[----:B-1----:R-:W-:Y:S01]  /*51410*/  IMAD.WIDE R12, R12, 0x2, R18 ;  /* 0x000000020c0c7825 */ /* 0x002fe200078e0212 */
[----:B------:R0:W-:Y:S04]  /*51420*/  @P0 STG.E.U16 [R14.64], R21 ;  /* 0x000000150e000986 */ /* 0x0001e8000c101506 */
[----:B------:R1:W-:Y:S01]  /*51430*/  @P3 STG.E.U16 [R12.64], R20 ;  /* 0x000000140c003986 */ /* 0x0003e2000c101506 */
[----:B------:R-:W-:Y:S02]  /*51440*/  ISETP.LT.AND P3, PT, R28, c[0x0][0x178], !P6 ;  /* 0x00005e001c007a0c */ /* 0x000fe40007761270 */
[----:B------:R-:W-:Y:S01]  /*51450*/  IADD3 R22, R3, 0x53, RZ ;  /* 0x0000005303167810 */ /* 0x000fe20007ffe0ff */
[----:B0-----:R-:W-:-:S04]  /*51460*/  IMAD.WIDE R14, R2, 0x2, R16 ;  /* 0x00000002020e7825 */ /* 0x001fc800078e0210 */
[C---:B-1----:R-:W-:Y:S01]  /*51470*/  IMAD.WIDE R12, R2.reuse, 0x2, R18 ;  /* 0x00000002020c7825 */ /* 0x042fe200078e0212 */
[----:B------:R-:W-:Y:S01]  /*51480*/  IADD3 R2, R2, c[0x0][0x198], RZ ;  /* 0x0000660002027a10 */ /* 0x000fe20007ffe0ff */
[----:B--2---:R0:W-:Y:S01]  /*51490*/  @P4 STG.E.U16 [R14.64], R26 ;  /* 0x0000001a0e004986 */ /* 0x0041e2000c101506 */
[----:B------:R-:W-:Y:S02]  /*514a0*/  ISETP.GE.AND P2, PT, R22, c[0x0][0x17c], PT ;  /* 0x00005f0016007a0c */ /* 0x000fe40003f46270 */
[----:B------:R-:W-:Y:S01]  /*514b0*/  IADD3 R20, R3, 0x55, RZ ;  /* 0x0000005503147810 */ /* 0x000fe20007ffe0ff */
[----:B------:R1:W-:Y:S01]  /*514c0*/  @P1 STG.E.U16 [R12.64], R11 ;  /* 0x0000000b0c001986 */ /* 0x0003e2000c101506 */
[----:B------:R-:W-:Y:S02]  /*514d0*/  PRMT R22, R26, 0x7632, R22 ;  /* 0x000076321a167816 */ /* 0x000fe40000000016 */
[----:B------:R-:W-:Y:S02]  /*514e0*/  ISETP.GE.AND P4, PT, R20, c[0x0][0x17c], PT ;  /* 0x00005f0014007a0c */ /* 0x000fe40003f86270 */
[----:B------:R-:W-:Y:S01]  /*514f0*/  PRMT R20, R11, 0x7632, R20 ;  /* 0x000076320b147816 */ /* 0x000fe20000000014 */
[----:B0-----:R-:W2:Y:S01]  /*51500*/  LDL.LU R26, [R1+0x318] ;  /* 0x00031800011a7983 */ /* 0x001ea20000300800 */
[----:B-1----:R-:W-:-:S03]  /*51510*/  IMAD.WIDE R12, R2, 0x2, R16 ;  /* 0x00000002020c7825 */ /* 0x002fc600078e0210 */
[----:B------:R-:W3:Y:S04]  /*51520*/  LDL.LU R11, [R1+0xd8] ;  /* 0x0000d800010b7983 */ /* 0x000ee80000300800 */
[----:B------:R0:W-:Y:S04]  /*51530*/  @P3 STG.E.U16 [R12.64], R22 ;  /* 0x000000160c003986 */ /* 0x0001e8000c101506 */
[----:B0-----:R-:W4:Y:S01]  /*51540*/  LDL.LU R22, [R1+0x308] ;  /* 0x0003080001167983 */ /* 0x001f220000300800 */
[----:B------:R-:W-:Y:S01]  /*51550*/  ISETP.LT.AND P6, PT, R29, c[0x0][0x178], !P6 ;  /* 0x00005e001d007a0c */ /* 0x000fe200077c1270 */
[----:B------:R-:W-:Y:S01]  /*51560*/  IMAD.WIDE R14, R2, 0x2, R18 ;  /* 0x00000002020e7825 */ /* 0x000fe200078e0212 */
[----:B------:R-:W-:-:S02]  /*51570*/  ISETP.LT.AND P1, PT, R28, c[0x0][0x178], !P5 ;  /* 0x00005e001c007a0c */ /* 0x000fc40006f21270 */
[----:B------:R-:W-:Y:S02]  /*51580*/  ISETP.LT.AND P5, PT, R29, c[0x0][0x178], !P5 ;  /* 0x00005e001d007a0c */ /* 0x000fe40006fa1270 */
[----:B------:R-:W-:Y:S02]  /*51590*/  IADD3 R12, R2, c[0x0][0x198], RZ ;  /* 0x00006600020c7a10 */ /* 0x000fe40007ffe0ff */
[----:B------:R-:W-:Y:S02]  /*515a0*/  IADD3 R21, R3, 0x56, RZ ;  /* 0x0000005603157810 */ /* 0x000fe40007ffe0ff */
[----:B------:R-:W-:-:S03]  /*515b0*/  IADD3 R2, R12, c[0x0][0x198], RZ ;  /* 0x000066000c027a10 */ /* 0x000fc60007ffe0ff */
[----:B------:R0:W-:Y:S01]  /*515c0*/  @P6 STG.E.U16 [R14.64], R20 ;  /* 0x000000140e006986 */ /* 0x0001e2000c101506 */
[----:B------:R-:W-:Y:S02]  /*515d0*/  ISETP.LT.AND P6, PT, R28, c[0x0][0x178], !P2 ;  /* 0x00005e001c007a0c */ /* 0x000fe400057c1270 */
[----:B------:R-:W-:Y:S02]  /*515e0*/  ISETP.LT.AND P2, PT, R29, c[0x0][0x178], !P2 ;  /* 0x00005e001d007a0c */ /* 0x000fe40005741270 */
[----:B------:R-:W-:Y:S02]  /*515f0*/  IADD3 R23, R3, 0x54, RZ ;  /* 0x0000005403177810 */ /* 0x000fe40007ffe0ff */
[----:B------:R-:W-:Y:S01]  /*51600*/  ISETP.GE.AND P3, PT, R21, c[0x0][0x17c], PT ;  /* 0x00005f0015007a0c */ /* 0x000fe20003f66270 */
[----:B0-----:R-:W-:Y:S01]  /*51610*/  IMAD.WIDE R14, R12, 0x2, R16 ;  /* 0x000000020c0e7825 */ /* 0x001fe200078e0210 */
[----:B------:R-:W-:-:S03]  /*51620*/  IADD3 R20, R3, 0x57, RZ ;  /* 0x0000005703147810 */ /* 0x000fc60007ffe0ff */
[----:B------:R-:W-:Y:S01]  /*51630*/  IMAD.WIDE R12, R12, 0x2, R18 ;  /* 0x000000020c0c7825 */ /* 0x000fe200078e0212 */
[----:B------:R-:W-:Y:S02]  /*51640*/  ISETP.GE.AND P0, PT, R23, c[0x0][0x17c], PT ;  /* 0x00005f0017007a0c */ /* 0x000fe40003f06270 */
[----:B--2---:R-:W-:Y:S01]  /*51650*/  PRMT R23, R26, 0x7632, R23 ;  /* 0x000076321a177816 */ /* 0x004fe20000000017 */
[----:B----4-:R0:W-:Y:S01]  /*51660*/  @P1 STG.E.U16 [R14.64], R22 ;  /* 0x000000160e001986 */ /* 0x0101e2000c101506 */
[----:B------:R-:W-:Y:S02]  /*51670*/  PRMT R21, R22, 0x7632, R21 ;  /* 0x0000763216157816 */ /* 0x000fe40000000015 */
[----:B------:R-:W-:Y:S01]  /*51680*/  ISETP.GE.AND P1, PT, R20, c[0x0][0x17c], PT ;  /* 0x00005f0014007a0c */ /* 0x000fe20003f26270 */
[----:B------:R1:W-:Y:S01]  /*51690*/  @P5 STG.E.U16 [R12.64], R25 ;  /* 0x000000190c005986 */ /* 0x0003e2000c101506 */
[----:B------:R-:W-:Y:S02]  /*516a0*/  PRMT R20, R25, 0x7632, R20 ;  /* 0x0000763219147816 */ /* 0x000fe40000000014 */
[----:B------:R-:W-:Y:S01]  /*516b0*/  ISETP.LT.AND P5, PT, R28, c[0x0][0x178], !P0 ;  /* 0x00005e001c007a0c */ /* 0x000fe200047a1270 */
[----:B0-----:R-:W-:-:S04]  /*516c0*/  IMAD.WIDE R14, R2, 0x2, R16 ;  /* 0x00000002020e7825 */ /* 0x001fc800078e0210 */
[----:B-1----:R-:W-:Y:S01]  /*516d0*/  IMAD.WIDE R12, R2, 0x2, R18 ;  /* 0x00000002020c7825 */ /* 0x002fe200078e0212 */
[----:B------:R0:W-:Y:S01]  /*516e0*/  @P6 STG.E.U16 [R14.64], R21 ;  /* 0x000000150e006986 */ /* 0x0001e2000c101506 */
[----:B------:R-:W-:-:S03]  /*516f0*/  ISETP.LT.AND P0, PT, R29, c[0x0][0x178], !P0 ;  /* 0x00005e001d007a0c */ /* 0x000fc60004701270 */
[----:B------:R1:W-:Y:S01]  /*51700*/  @P2 STG.E.U16 [R12.64], R20 ;  /* 0x000000140c002986 */ /* 0x0003e2000c101506 */
[----:B------:R-:W-:-:S03]  /*51710*/  ISETP.LT.AND P2, PT, R28, c[0x0][0x178], !P4 ;  /* 0x00005e001c007a0c */ /* 0x000fc60006741270 */
[----:B------:R-:W2:Y:S01]  /*51720*/  LDL.LU R25, [R1+0xf8] ;  /* 0x0000f80001197983 */ /* 0x000ea20000300800 */
[----:B0-----:R-:W-:Y:S02]  /*51730*/  IADD3 R15, R2, c[0x0][0x198], RZ ;  /* 0x00006600020f7a10 */ /* 0x001fe40007ffe0ff */
[----:B------:R-:W-:Y:S02]  /*51740*/  IADD3 R14, R3, 0x58, RZ ;  /* 0x00000058030e7810 */ /* 0x000fe40007ffe0ff */
[C---:B------:R-:W-:Y:S01]  /*51750*/  IADD3 R22, R15.reuse, c[0x0][0x198], RZ ;  /* 0x000066000f167a10 */ /* 0x040fe20007ffe0ff */
[----:B-1----:R-:W-:Y:S01]  /*51760*/  IMAD.WIDE R12, R15, 0x2, R16 ;  /* 0x000000020f0c7825 */ /* 0x002fe200078e0210 */
[----:B------:R-:W-:-:S03]  /*51770*/  ISETP.GE.AND P6, PT, R14, c[0x0][0x17c], PT ;  /* 0x00005f000e007a0c */ /* 0x000fc60003fc6270 */
[----:B------:R-:W-:Y:S01]  /*51780*/  IMAD.WIDE R14, R15, 0x2, R18 ;  /* 0x000000020f0e7825 */ /* 0x000fe200078e0212 */
[----:B------:R-:W-:Y:S03]  /*51790*/  @P5 STG.E.U16 [R12.64], R26 ;  /* 0x0000001a0c005986 */ /* 0x000fe6000c101506 */
[----:B------:R-:W-:Y:S01]  /*517a0*/  IMAD.WIDE R20, R22, 0x2, R16 ;  /* 0x0000000216147825 */ /* 0x000fe200078e0210 */
[----:B---3--:R-:W-:Y:S04]  /*517b0*/  @P0 STG.E.U16 [R14.64], R11 ;  /* 0x0000000b0e000986 */ /* 0x008fe8000c101506 */
[----:B------:R0:W-:Y:S04]  /*517c0*/  @P2 STG.E.U16 [R20.64], R23 ;  /* 0x0000001714002986 */ /* 0x0001e8000c101506 */
[----:B0-----:R-:W3:Y:S04]  /*517d0*/  LDL.LU R23, [R1+0x3c8] ;  /* 0x0003c80001177983 */ /* 0x001ee80000300800 */
[----:B------:R-:W4:Y:S01]  /*517e0*/  LDL.LU R26, [R1+0x3d8] ;  /* 0x0003d800011a7983 */ /* 0x000f220000300800 */
[----:B------:R-:W-:-:S03]  /*517f0*/  PRMT R20, R11, 0x7632, R20 ;  /* 0x000076320b147816 */ /* 0x000fc60000000014 */
[----:B------:R-:W4:Y:S01]  /*51800*/  LDL.LU R11, [R1+0x108] ;  /* 0x00010800010b7983 */ /* 0x000f220000300800 */
[----:B------:R-:W-:Y:S02]  /*51810*/  ISETP.LT.AND P4, PT, R29, c[0x0][0x178], !P4 ;  /* 0x00005e001d007a0c */ /* 0x000fe40006781270 */
[----:B------:R-:W-:Y:S02]  /*51820*/  IADD3 R2, R3, 0x59, RZ ;  /* 0x0000005903027810 */ /* 0x000fe40007ffe0ff */
[----:B------:R-:W-:Y:S01]  /*51830*/  ISETP.LT.AND P0, PT, R28, c[0x0][0x178], !P3 ;  /* 0x00005e001c007a0c */ /* 0x000fe20005f01270 */
[----:B------:R-:W-:Y:S01]  /*51840*/  IMAD.WIDE R12, R22, 0x2, R18 ;  /* 0x00000002160c7825 */ /* 0x000fe200078e0212 */
[----:B------:R-:W-:Y:S02]  /*51850*/  ISETP.GE.AND P5, PT, R2, c[0x0][0x17c], PT ;  /* 0x00005f0002007a0c */ /* 0x000fe40003fa6270 */
[----:B------:R-:W-:Y:S02]  /*51860*/  IADD3 R2, R22, c[0x0][0x198], RZ ;  /* 0x0000660016027a10 */ /* 0x000fe40007ffe0ff */
[----:B------:R-:W-:-:S02]  /*51870*/  ISETP.LT.AND P3, PT, R29, c[0x0][0x178], !P3 ;  /* 0x00005e001d007a0c */ /* 0x000fc40005f61270 */
[----:B------:R-:W-:Y:S01]  /*51880*/  ISETP.LT.AND P2, PT, R28, c[0x0][0x178], !P1 ;  /* 0x00005e001c007a0c */ /* 0x000fe20004f41270 */
[C---:B------:R-:W-:Y:S01]  /*51890*/  IMAD.WIDE R14, R2.reuse, 0x2, R16 ;  /* 0x00000002020e7825 */ /* 0x040fe200078e0210 */
[----:B------:R0:W-:Y:S01]  /*518a0*/  @P4 STG.E.U16 [R12.64], R20 ;  /* 0x000000140c004986 */ /* 0x0001e2000c101506 */
[----:B------:R-:W-:Y:S02]  /*518b0*/  ISETP.LT.AND P1, PT, R29, c[0x0][0x178], !P1 ;  /* 0x00005e001d007a0c */ /* 0x000fe40004f21270 */
[----:B------:R-:W-:Y:S02]  /*518c0*/  IADD3 R21, R3, 0x5a, RZ ;  /* 0x0000005a03157810 */ /* 0x000fe40007ffe0ff */
[C---:B0-----:R-:W-:Y:S01]  /*518d0*/  IADD3 R20, R2.reuse, c[0x0][0x198], RZ ;  /* 0x0000660002147a10 */ /* 0x041fe20007ffe0ff */
[----:B------:R-:W-:Y:S01]  /*518e0*/  IMAD.WIDE R12, R2, 0x2, R18 ;  /* 0x00000002020c7825 */ /* 0x000fe200078e0212 */
[----:B------:R-:W-:Y:S02]  /*518f0*/  ISETP.GE.AND P4, PT, R21, c[0x0][0x17c], PT ;  /* 0x00005f0015007a0c */ /* 0x000fe40003f86270 */
[----:B------:R-:W-:-:S02]  /*51900*/  IADD3 R21, R3, 0x5b, RZ ;  /* 0x0000005b03157810 */ /* 0x000fc40007ffe0ff */
[----:B--2---:R-:W-:Y:S01]  /*51910*/  PRMT R22, R25, 0x7632, R22 ;  /* 0x0000763219167816 */ /* 0x004fe20000000016 */
[----:B---3--:R0:W-:Y:S01]  /*51920*/  @P0 STG.E.U16 [R14.64], R23 ;  /* 0x000000170e000986 */ /* 0x0081e2000c101506 */
[----:B------:R-:W-:-:S03]  /*51930*/  PRMT R2, R23, 0x7632, R2 ;  /* 0x0000763217027816 */ /* 0x000fc60000000002 */
[----:B------:R1:W-:Y:S01]  /*51940*/  @P3 STG.E.U16 [R12.64], R25 ;  /* 0x000000190c003986 */ /* 0x0003e2000c101506 */
[----:B------:R-:W-:Y:S01]  /*51950*/  ISETP.LT.AND P3, PT, R28, c[0x0][0x178], !P6 ;  /* 0x00005e001c007a0c */ /* 0x000fe20007761270 */
[----:B0-----:R-:W-:Y:S01]  /*51960*/  IMAD.WIDE R14, R20, 0x2, R16 ;  /* 0x00000002140e7825 */ /* 0x001fe200078e0210 */
[----:B------:R-:W-:Y:S02]  /*51970*/  ISETP.GE.AND P0, PT, R21, c[0x0][0x17c], PT ;  /* 0x00005f0015007a0c */ /* 0x000fe40003f06270 */
[----:B----4-:R-:W-:Y:S01]  /*51980*/  PRMT R24, R26, 0x7632, R24 ;  /* 0x000076321a187816 */ /* 0x010fe20000000018 */
[----:B-1----:R-:W2:Y:S04]  /*51990*/  LDL.LU R25, [R1+0x128] ;  /* 0x0001280001197983 */ /* 0x002ea80000300800 */
[----:B------:R0:W-:Y:S01]  /*519a0*/  @P2 STG.E.U16 [R14.64], R2 ;  /* 0x000000020e002986 */ /* 0x0001e2000c101506 */
[----:B------:R-:W-:Y:S01]  /*519b0*/  IMAD.WIDE R12, R20, 0x2, R18 ;  /* 0x00000002140c7825 */ /* 0x000fe200078e0212 */
[----:B------:R-:W-:-:S02]  /*519c0*/  ISETP.LT.AND P6, PT, R29, c[0x0][0x178], !P6 ;  /* 0x00005e001d007a0c */ /* 0x000fc400077c1270 */
[----:B------:R-:W-:Y:S02]  /*519d0*/  IADD3 R21, R3, 0x5c, RZ ;  /* 0x0000005c03157810 */ /* 0x000fe40007ffe0ff */
[----:B0-----:R-:W-:Y:S01]  /*519e0*/  IADD3 R2, R20, c[0x0][0x198], RZ ;  /* 0x0000660014027a10 */ /* 0x001fe20007ffe0ff */
[----:B------:R-:W-:Y:S04]  /*519f0*/  @P1 STG.E.U16 [R12.64], R22 ;  /* 0x000000160c001986 */ /* 0x000fe8000c101506 */
[----:B------:R-:W-:Y:S01]  /*51a00*/  IMAD.WIDE R14, R2, 0x2, R16 ;  /* 0x00000002020e7825 */ /* 0x000fe200078e0210 */
[----:B------:R-:W-:-:S04]  /*51a10*/  ISETP.GE.AND P2, PT, R21, c[0x0][0x17c], PT ;  /* 0x00005f0015007a0c */ /* 0x000fc80003f46270 */
[----:B------:R0:W-:Y:S01]  /*51a20*/  @P3 STG.E.U16 [R14.64], R26 ;  /* 0x0000001a0e003986 */ /* 0x0001e2000c101506 */
[----:B------:R-:W-:Y:S01]  /*51a30*/  ISETP.LT.AND P3, PT, R28, c[0x0][0x178], !P5 ;  /* 0x00005e001c007a0c */ /* 0x000fe20006f61270 */
[----:B------:R-:W-:-:S05]  /*51a40*/  IMAD.WIDE R20, R2, 0x2, R18 ;  /* 0x0000000202147825 */ /* 0x000fca00078e0212 */
[----:B------:R1:W-:Y:S01]  /*51a50*/  @P6 STG.E.U16 [R20.64], R11 ;  /* 0x0000000b14006986 */ /* 0x0003e2000c101506 */
[----:B0-----:R-:W-:-:S03]  /*51a60*/  IADD3 R14, R2, c[0x0][0x198], RZ ;  /* 0x00006600020e7a10 */ /* 0x001fc60007ffe0ff */
[----:B------:R-:W3:Y:S01]  /*51a70*/  LDL.LU R26, [R1+0x3f8] ;  /* 0x0003f800011a7983 */ /* 0x000ee20000300800 */
[----:B------:R-:W-:Y:S01]  /*51a80*/  PRMT R22, R11, 0x7632, R22 ;  /* 0x000076320b167816 */ /* 0x000fe20000000016 */
[----:B-1----:R-:W-:Y:S02]  /*51a90*/  IMAD.WIDE R20, R14, 0x2, R16 ;  /* 0x000000020e147825 */ /* 0x002fe400078e0210 */
[----:B------:R-:W4:Y:S04]  /*51aa0*/  LDL.LU R11, [R1+0x118] ;  /* 0x00011800010b7983 */ /* 0x000f280000300800 */
[----:B------:R0:W-:Y:S04]  /*51ab0*/  @P3 STG.E.U16 [R20.64], R24 ;  /* 0x0000001814003986 */ /* 0x0001e8000c101506 */
[----:B0-----:R-:W2:Y:S01]  /*51ac0*/  LDL.LU R24, [R1+0x3e8] ;  /* 0x0003e80001187983 */ /* 0x001ea20000300800 */
[----:B------:R-:W-:-:S02]  /*51ad0*/  ISETP.LT.AND P5, PT, R29, c[0x0][0x178], !P5 ;  /* 0x00005e001d007a0c */ /* 0x000fc40006fa1270 */
[----:B------:R-:W-:Y:S02]  /*51ae0*/  ISETP.LT.AND P6, PT, R28, c[0x0][0x178], !P4 ;  /* 0x00005e001c007a0c */ /* 0x000fe400067c1270 */
[----:B------:R-:W-:Y:S02]  /*51af0*/  ISETP.LT.AND P4, PT, R29, c[0x0][0x178], !P4 ;  /* 0x00005e001d007a0c */ /* 0x000fe40006781270 */
[C---:B------:R-:W-:Y:S01]  /*51b00*/  IADD3 R2, R14.reuse, c[0x0][0x198], RZ ;  /* 0x000066000e027a10 */ /* 0x040fe20007ffe0ff */
[----:B------:R-:W-:-:S04]  /*51b10*/  IMAD.WIDE R14, R14, 0x2, R18 ;  /* 0x000000020e0e7825 */ /* 0x000fc800078e0212 */
[----:B------:R-:W-:-:S04]  /*51b20*/  IMAD.WIDE R12, R2, 0x2, R16 ;  /* 0x00000002020c7825 */ /* 0x000fc800078e0210 */
[----:B------:R-:W-:Y:S01]  /*51b30*/  IMAD.WIDE R20, R2, 0x2, R18 ;  /* 0x0000000202147825 */ /* 0x000fe200078e0212 */
[----:B------:R0:W-:Y:S02]  /*51b40*/  @P5 STG.E.U16 [R14.64], R22 ;  /* 0x000000160e005986 */ /* 0x0001e4000c101506 */
[----:B0-----:R-:W-:-:S04]  /*51b50*/  IADD3 R22, R3, 0x5f, RZ ;  /* 0x0000005f03167810 */ /* 0x001fc80007ffe0ff */
[----:B------:R-:W-:Y:S01]  /*51b60*/  ISETP.GE.AND P5, PT, R22, c[0x0][0x17c], PT ;  /* 0x00005f0016007a0c */ /* 0x000fe20003fa6270 */
[----:B--2---:R0:W-:Y:S01]  /*51b70*/  @P6 STG.E.U16 [R12.64], R24 ;  /* 0x000000180c006986 */ /* 0x0041e2000c101506 */
[----:B------:R-:W-:-:S03]  /*51b80*/  ISETP.LT.AND P6, PT, R28, c[0x0][0x178], !P0 ;  /* 0x00005e001c007a0c */ /* 0x000fc600047c1270 */
[----:B------:R1:W-:Y:S01]  /*51b90*/  @P4 STG.E.U16 [R20.64], R25 ;  /* 0x0000001914004986 */ /* 0x0003e2000c101506 */
[----:B------:R-:W-:Y:S02]  /*51ba0*/  ISETP.LT.AND P0, PT, R29, c[0x0][0x178], !P0 ;  /* 0x00005e001d007a0c */ /* 0x000fe40004701270 */
[----:B------:R-:W-:Y:S02]  /*51bb0*/  ISETP.LT.AND P4, PT, R28, c[0x0][0x178], !P2 ;  /* 0x00005e001c007a0c */ /* 0x000fe40005781270 */
[----:B0-----:R-:W-:Y:S02]  /*51bc0*/  IADD3 R12, R2, c[0x0][0x198], RZ ;  /* 0x00006600020c7a10 */ /* 0x001fe40007ffe0ff */
[----:B-1----:R-:W-:Y:S02]  /*51bd0*/  PRMT R21, R24, 0x7632, R21 ;  /* 0x0000763218157816 */ /* 0x002fe40000000015 */
[----:B------:R-:W2:Y:S01]  /*51be0*/  LDL.LU R24, [R1+0x408] ;  /* 0x0004080001187983 */ /* 0x000ea20000300800 */
[----:B------:R-:W-:Y:S01]  /*51bf0*/  PRMT R20, R25, 0x7632, R20 ;  /* 0x0000763219147816 */ /* 0x000fe20000000014 */
[----:B------:R-:W-:-:S02]  /*51c00*/  IMAD.WIDE R14, R12, 0x2, R16 ;  /* 0x000000020c0e7825 */ /* 0x000fc400078e0210 */
[----:B------:R-:W2:Y:S01]  /*51c10*/  LDL.LU R25, [R1+0x8] ;  /* 0x0000080001197983 */ /* 0x000ea20000300800 */
[C---:B------:R-:W-:Y:S01]  /*51c20*/  IADD3 R2, R12.reuse, c[0x0][0x198], RZ ;  /* 0x000066000c027a10 */ /* 0x040fe20007ffe0ff */
[----:B------:R-:W-:Y:S02]  /*51c30*/  IMAD.WIDE R12, R12, 0x2, R18 ;  /* 0x000000020c0c7825 */ /* 0x000fe400078e0212 */
[----:B------:R0:W-:Y:S01]  /*51c40*/  @P6 STG.E.U16 [R14.64], R21 ;  /* 0x000000150e006986 */ /* 0x0001e2000c101506 */
[----:B------:R-:W-:-:S03]  /*51c50*/  ISETP.LT.AND P2, PT, R29, c[0x0][0x178], !P2 ;  /* 0x00005e001d007a0c */ /* 0x000fc60005741270 */
[----:B------:R1:W-:Y:S01]  /*51c60*/  @P0 STG.E.U16 [R12.64], R20 ;  /* 0x000000140c000986 */ /* 0x0003e2000c101506 */
[----:B0-----:R-:W-:-:S05]  /*51c70*/  IMAD.WIDE R14, R2, 0x2, R16 ;  /* 0x00000002020e7825 */ /* 0x001fca00078e0210 */
[----:B---3--:R0:W-:Y:S01]  /*51c80*/  @P4 STG.E.U16 [R14.64], R26 ;  /* 0x0000001a0e004986 */ /* 0x0081e2000c101506 */
[----:B-1----:R-:W-:Y:S01]  /*51c90*/  IMAD.WIDE R12, R2, 0x2, R18 ;  /* 0x00000002020c7825 */ /* 0x002fe200078e0212 */
[----:B----4-:R-:W-:Y:S02]  /*51ca0*/  PRMT R22, R11, 0x7632, R22 ;  /* 0x000076320b167816 */ /* 0x010fe40000000016 */
[----:B0-----:R-:W-:Y:S02]  /*51cb0*/  PRMT R15, R26, 0x7632, R15 ;  /* 0x000076321a0f7816 */ /* 0x001fe4000000000f */
[----:B------:R-:W3:Y:S04]  /*51cc0*/  LDL.LU R26, [R1+0x4c] ;  /* 0x00004c00011a7983 */ /* 0x000ee80000300800 */
[----:B------:R0:W-:Y:S04]  /*51cd0*/  @P2 STG.E.U16 [R12.64], R11 ;  /* 0x0000000b0c002986 */ /* 0x0001e8000c101506 */
[----:B0-----:R-:W4:Y:S01]  /*51ce0*/  LDL.LU R11, [R1+0x1c] ;  /* 0x00001c00010b7983 */ /* 0x001f220000300800 */
[----:B------:R-:W-:-:S04]  /*51cf0*/  IADD3 R23, R3, 0x5d, RZ ;  /* 0x0000005d03177810 */ /* 0x000fc80007ffe0ff */
[----:B------:R-:W-:Y:S02]  /*51d00*/  ISETP.GE.AND P1, PT, R23, c[0x0][0x17c], PT ;  /* 0x00005f0017007a0c */ /* 0x000fe40003f26270 */
[----:B------:R-:W-:Y:S02]  /*51d10*/  IADD3 R23, R3, 0x5e, RZ ;  /* 0x0000005e03177810 */ /* 0x000fe40007ffe0ff */
[----:B------:R-:W-:Y:S02]  /*51d20*/  ISETP.LT.AND P6, PT, R28, c[0x0][0x178], !P1 ;  /* 0x00005e001c007a0c */ /* 0x000fe40004fc1270 */
[----:B------:R-:W-:Y:S02]  /*51d30*/  ISETP.GE.AND P3, PT, R23, c[0x0][0x17c], PT ;  /* 0x00005f0017007a0c */ /* 0x000fe40003f66270 */
[----:B------:R-:W-:Y:S02]  /*51d40*/  IADD3 R14, R2, c[0x0][0x198], RZ ;  /* 0x00006600020e7a10 */ /* 0x000fe40007ffe0ff */
[----:B------:R-:W-:-:S02]  /*51d50*/  IADD3 R2, R3, 0x61, RZ ;  /* 0x0000006103027810 */ /* 0x000fc40007ffe0ff */
[C---:B------:R-:W-:Y:S01]  /*51d60*/  ISETP.LT.AND P1, PT, R29.reuse, c[0x0][0x178], !P1 ;  /* 0x00005e001d007a0c */ /* 0x040fe20004f21270 */
[----:B------:R-:W-:Y:S01]  /*51d70*/  IMAD.WIDE R12, R14, 0x2, R16 ;  /* 0x000000020e0c7825 */ /* 0x000fe200078e0210 */
[----:B------:R-:W-:Y:S02]  /*51d80*/  ISETP.LT.AND P2, PT, R28, c[0x0][0x178], !P3 ;  /* 0x00005e001c007a0c */ /* 0x000fe40005f41270 */
[----:B------:R-:W-:Y:S02]  /*51d90*/  ISETP.GE.AND P4, PT, R2, c[0x0][0x17c], PT ;  /* 0x00005f0002007a0c */ /* 0x000fe40003f86270 */
[----:B------:R-:W-:Y:S01]  /*51da0*/  IADD3 R2, R14, c[0x0][0x198], RZ ;  /* 0x000066000e027a10 */ /* 0x000fe20007ffe0ff */
[----:B------:R0:W-:Y:S01]  /*51db0*/  @P6 STG.E.U16 [R12.64], R15 ;  /* 0x0000000f0c006986 */ /* 0x0001e2000c101506 */
[----:B------:R-:W-:Y:S02]  /*51dc0*/  ISETP.LT.AND P3, PT, R29, c[0x0][0x178], !P3 ;  /* 0x00005e001d007a0c */ /* 0x000fe40005f61270 */
[----:B------:R-:W-:-:S02]  /*51dd0*/  IADD3 R21, R3, 0x60, RZ ;  /* 0x0000006003157810 */ /* 0x000fc40007ffe0ff */
[----:B------:R-:W-:Y:S01]  /*51de0*/  IADD3 R20, R3, 0x62, RZ ;  /* 0x0000006203147810 */ /* 0x000fe20007ffe0ff */
[----:B0-----:R-:W-:-:S04]  /*51df0*/  IMAD.WIDE R12, R14, 0x2, R18 ;  /* 0x000000020e0c7825 */ /* 0x001fc800078e0212 */
[----:B------:R-:W-:Y:S01]  /*51e00*/  IMAD.WIDE R14, R2, 0x2, R16 ;  /* 0x00000002020e7825 */ /* 0x000fe200078e0210 */
[----:B------:R0:W-:Y:S01]  /*51e10*/  @P1 STG.E.U16 [R12.64], R22 ;  /* 0x000000160c001986 */ /* 0x0001e2000c101506 */
[----:B------:R-:W-:Y:S02]  /*51e20*/  ISETP.GE.AND P0, PT, R21, c[0x0][0x17c], PT ;  /* 0x00005f0015007a0c */ /* 0x000fe40003f06270 */
[----:B------:R-:W-:Y:S01]  /*51e30*/  ISETP.GE.AND P6, PT, R20, c[0x0][0x17c], PT ;  /* 0x00005f0014007a0c */ /* 0x000fe20003fc6270 */
[C---:B------:R-:W-:Y:S01]  /*51e40*/  IMAD.WIDE R20, R2.reuse, 0x2, R18 ;  /* 0x0000000202147825 */ /* 0x040fe200078e0212 */
[----:B0-----:R-:W-:Y:S02]  /*51e50*/  IADD3 R12, R2, c[0x0][0x198], RZ ;  /* 0x00006600020c7a10 */ /* 0x001fe40007ffe0ff */
[C---:B------:R-:W-:Y:S02]  /*51e60*/  IADD3 R22, R3.reuse, 0x64, RZ ;  /* 0x0000006403167810 */ /* 0x040fe40007ffe0ff */
[----:B------:R-:W-:-:S04]  /*51e70*/  IADD3 R23, R3, 0x63, RZ ;  /* 0x0000006303177810 */ /* 0x000fc80007ffe0ff */
[----:B------:R-:W-:Y:S01]  /*51e80*/  ISETP.GE.AND P1, PT, R23, c[0x0][0x17c], PT ;  /* 0x00005f0017007a0c */ /* 0x000fe20003f26270 */
[----:B--2---:R0:W-:Y:S01]  /*51e90*/  @P2 STG.E.U16 [R14.64], R24 ;  /* 0x000000180e002986 */ /* 0x0041e2000c101506 */
[C---:B------:R-:W-:Y:S02]  /*51ea0*/  ISETP.LT.AND P2, PT, R28.reuse, c[0x0][0x178], !P5 ;  /* 0x00005e001c007a0c */ /* 0x040fe40006f41270 */
[----:B------:R-:W-:Y:S01]  /*51eb0*/  ISETP.LT.AND P5, PT, R29, c[0x0][0x178], !P5 ;  /* 0x00005e001d007a0c */ /* 0x000fe20006fa1270 */
[----:B------:R1:W-:Y:S01]  /*51ec0*/  @P3 STG.E.U16 [R20.64], R25 ;  /* 0x0000001914003986 */ /* 0x0003e2000c101506 */
[----:B------:R-:W-:Y:S02]  /*51ed0*/  ISETP.LT.AND P3, PT, R28, c[0x0][0x178], !P0 ;  /* 0x00005e001c007a0c */ /* 0x000fe40004761270 */
[----:B------:R-:W-:Y:S01]  /*51ee0*/  PRMT R2, R25, 0x7632, R2 ;  /* 0x0000763219027816 */ /* 0x000fe20000000002 */
[----:B0-----:R-:W-:Y:S01]  /*51ef0*/  IMAD.WIDE R14, R12, 0x2, R16 ;  /* 0x000000020c0e7825 */ /* 0x001fe200078e0210 */
[----:B-1----:R-:W-:-:S02]  /*51f00*/  PRMT R21, R24, 0x7632, R21 ;  /* 0x0000763218157816 */ /* 0x002fc40000000015 */
[C---:B------:R-:W-:Y:S01]  /*51f10*/  IADD3 R20, R12.reuse, c[0x0][0x198], RZ ;  /* 0x000066000c147a10 */ /* 0x040fe20007ffe0ff */
[----:B------:R-:W-:Y:S01]  /*51f20*/  IMAD.WIDE R12, R12, 0x2, R18 ;  /* 0x000000020c0c7825 */ /* 0x000fe200078e0212 */
[----:B------:R-:W-:Y:S01]  /*51f30*/  ISETP.LT.AND P0, PT, R29, c[0x0][0x178], !P0 ;  /* 0x00005e001d007a0c */ /* 0x000fe20004701270 */
[----:B------:R0:W-:Y:S04]  /*51f40*/  @P2 STG.E.U16 [R14.64], R21 ;  /* 0x000000150e002986 */ /* 0x0001e8000c101506 */
[----:B------:R1:W-:Y:S01]  /*51f50*/  @P5 STG.E.U16 [R12.64], R2 ;  /* 0x000000020c005986 */ /* 0x0003e2000c101506 */
[----:B0-----:R-:W-:-:S05]  /*51f60*/  IMAD.WIDE R14, R20, 0x2, R16 ;  /* 0x00000002140e7825 */ /* 0x001fca00078e0210 */
[----:B---3--:R0:W-:Y:S01]  /*51f70*/  @P3 STG.E.U16 [R14.64], R26 ;  /* 0x0000001a0e003986 */ /* 0x0081e2000c101506 */
[----:B------:R-:W-:Y:S01]  /*51f80*/  ISETP.LT.AND P3, PT, R28, c[0x0][0x178], !P4 ;  /* 0x00005e001c007a0c */ /* 0x000fe20006761270 */
[----:B-1----:R-:W-:Y:S01]  /*51f90*/  IMAD.WIDE R12, R20, 0x2, R18 ;  /* 0x00000002140c7825 */ /* 0x002fe200078e0212 */
[----:B------:R-:W-:Y:S02]  /*51fa0*/  ISETP.LT.AND P4, PT, R29, c[0x0][0x178], !P4 ;  /* 0x00005e001d007a0c */ /* 0x000fe40006781270 */
[----:B------:R-:W-:Y:S02]  /*51fb0*/  ISETP.GE.AND P2, PT, R22, c[0x0][0x17c], PT ;  /* 0x00005f0016007a0c */ /* 0x000fe40003f46270 */
[----:B------:R-:W-:Y:S02]  /*51fc0*/  PRMT R2, R26, 0x7632, R2 ;  /* 0x000076321a027816 */ /* 0x000fe40000000002 */
[----:B0-----:R-:W-:Y:S01]  /*51fd0*/  IADD3 R14, R20, c[0x0][0x198], RZ ;  /* 0x00006600140e7a10 */ /* 0x001fe20007ffe0ff */
[----:B------:R-:W2:Y:S01]  /*51fe0*/  LDL.LU R26, [R1+0x8c] ;  /* 0x00008c00011a7983 */ /* 0x000ea20000300800 */
[----:B------:R-:W-:-:S03]  /*51ff0*/  IADD3 R24, R3, 0x66, RZ ;  /* 0x0000006603187810 */ /* 0x000fc60007ffe0ff */
[----:B----4-:R0:W-:Y:S01]  /*52000*/  @P0 STG.E.U16 [R12.64], R11 ;  /* 0x0000000b0c000986 */ /* 0x0101e2000c101506 */
[C---:B------:R-:W-:Y:S02]  /*52010*/  IADD3 R22, R14.reuse, c[0x0][0x198], RZ ;  /* 0x000066000e167a10 */ /* 0x040fe40007ffe0ff */
[----:B------:R-:W-:Y:S01]  /*52020*/  PRMT R23, R11, 0x7632, R23 ;  /* 0x000076320b177816 */ /* 0x000fe20000000017 */
[C---:B0-----:R-:W-:Y:S01]  /*52030*/  IMAD.WIDE R12, R14.reuse, 0x2, R16 ;  /* 0x000000020e0c7825 */ /* 0x041fe200078e0210 */
[----:B------:R-:W3:Y:S03]  /*52040*/  LDL.LU R11, [R1+0x2c] ;  /* 0x00002c00010b7983 */ /* 0x000ee60000300800 */
[----:B------:R-:W-:Y:S01]  /*52050*/  IMAD.WIDE R14, R14, 0x2, R18 ;  /* 0x000000020e0e7825 */ /* 0x000fe200078e0212 */
[----:B------:R-:W-:Y:S01]  /*52060*/  @P3 STG.E.U16 [R12.64], R2 ;  /* 0x000000020c003986 */ /* 0x000fe2000c101506 */
[----:B------:R-:W-:-:S03]  /*52070*/  ISETP.GE.AND P3, PT, R24, c[0x0][0x17c], PT ;  /* 0x00005f0018007a0c */ /* 0x000fc60003f66270 */
[----:B------:R-:W4:Y:S04]  /*52080*/  LDL.LU R24, [R1+0x3c] ;  /* 0x00003c0001187983 */ /* 0x000f280000300800 */
[----:B------:R0:W-:Y:S04]  /*52090*/  @P4 STG.E.U16 [R14.64], R23 ;  /* 0x000000170e004986 */ /* 0x0001e8000c101506 */
[----:B0-----:R-:W2:Y:S01]  /*520a0*/  LDL.LU R15, [R1+0x7c] ;  /* 0x00007c00010f7983 */ /* 0x001ea20000300800 */
[----:B------:R-:W-:Y:S02]  /*520b0*/  ISETP.LT.AND P0, PT, R28, c[0x0][0x178], !P6 ;  /* 0x00005e001c007a0c */ /* 0x000fe40007701270 */
[----:B------:R-:W-:-:S02]  /*520c0*/  IADD3 R21, R3, 0x65, RZ ;  /* 0x0000006503157810 */ /* 0x000fc40007ffe0ff */
[----:B------:R-:W-:Y:S02]  /*520d0*/  ISETP.LT.AND P6, PT, R29, c[0x0][0x178], !P6 ;  /* 0x00005e001d007a0c */ /* 0x000fe400077c1270 */
[----:B------:R-:W-:Y:S01]  /*520e0*/  ISETP.GE.AND P5, PT, R21, c[0x0][0x17c], PT ;  /* 0x00005f0015007a0c */ /* 0x000fe20003fa6270 */
[----:B------:R-:W-:-:S04]  /*520f0*/  IMAD.WIDE R20, R22, 0x2, R16 ;  /* 0x0000000216147825 */ /* 0x000fc800078e0210 */
[C---:B------:R-:W-:Y:S01]  /*52100*/  IMAD.WIDE R12, R22.reuse, 0x2, R18 ;  /* 0x00000002160c7825 */ /* 0x040fe200078e0212 */
[----:B------:R-:W-:Y:S02]  /*52110*/  IADD3 R22, R22, c[0x0][0x198], RZ ;  /* 0x0000660016167a10 */ /* 0x000fe40007ffe0ff */
[----:B------:R-:W-:Y:S02]  /*52120*/  IADD3 R23, R3, 0x68, RZ ;  /* 0x0000006803177810 */ /* 0x000fe40007ffe0ff */
[----:B----4-:R-:W-:Y:S01]  /*52130*/  PRMT R2, R24, 0x7632, R2 ;  /* 0x0000763218027816 */ /* 0x010fe20000000002 */
[----:B--2---:R0:W-:Y:S01]  /*52140*/  @P0 STG.E.U16 [R20.64], R15 ;  /* 0x0000000f14000986 */ /* 0x0041e2000c101506 */
[C---:B------:R-:W-:Y:S02]  /*52150*/  ISETP.LT.AND P0, PT, R28.reuse, c[0x0][0x178], !P1 ;  /* 0x00005e001c007a0c */ /* 0x040fe40004f01270 */
[----:B------:R-:W-:Y:S01]  /*52160*/  ISETP.LT.AND P1, PT, R29, c[0x0][0x178], !P1 ;  /* 0x00005e001d007a0c */ /* 0x000fe20004f21270 */
[----:B------:R1:W-:Y:S01]  /*52170*/  @P6 STG.E.U16 [R12.64], R24 ;  /* 0x000000180c006986 */ /* 0x0003e2000c101506 */
[----:B------:R-:W-:-:S02]  /*52180*/  ISETP.LT.AND P6, PT, R28, c[0x0][0x178], !P2 ;  /* 0x00005e001c007a0c */ /* 0x000fc400057c1270 */
[----:B0-----:R-:W-:Y:S01]  /*52190*/  PRMT R21, R15, 0x7632, R21 ;  /* 0x000076320f157816 */ /* 0x001fe20000000015 */
[C---:B------:R-:W-:Y:S01]  /*521a0*/  IMAD.WIDE R14, R22.reuse, 0x2, R16 ;  /* 0x00000002160e7825 */ /* 0x040fe200078e0210 */
[C---:B------:R-:W-:Y:S02]  /*521b0*/  IADD3 R20, R22.reuse, c[0x0][0x198], RZ ;  /* 0x0000660016147a10 */ /* 0x040fe40007ffe0ff */
[----:B------:R-:W-:Y:S01]  /*521c0*/  ISETP.LT.AND P2, PT, R29, c[0x0][0x178], !P2 ;  /* 0x00005e001d007a0c */ /* 0x000fe20005741270 */
[----:B-1----:R-:W-:Y:S02]  /*521d0*/  IMAD.WIDE R12, R22, 0x2, R18 ;  /* 0x00000002160c7825 */ /* 0x002fe400078e0212 */
[----:B------:R0:W-:Y:S04]  /*521e0*/  @P0 STG.E.U16 [R14.64], R21 ;  /* 0x000000150e000986 */ /* 0x0001e8000c101506 */
[----:B------:R1:W-:Y:S01]  /*521f0*/  @P1 STG.E.U16 [R12.64], R2 ;  /* 0x000000020c001986 */ /* 0x0003e2000c101506 */
[----:B0-----:R-:W-:-:S05]  /*52200*/  IMAD.WIDE R14, R20, 0x2, R16 ;  /* 0x00000002140e7825 */ /* 0x001fca00078e0210 */
[----:B------:R0:W-:Y:S01]  /*52210*/  @P6 STG.E.U16 [R14.64], R26 ;  /* 0x0000001a0e006986 */ /* 0x0001e2000c101506 */
[----:B------:R-:W-:Y:S01]  /*52220*/  ISETP.LT.AND P6, PT, R28, c[0x0][0x178], !P5 ;  /* 0x00005e001c007a0c */ /* 0x000fe20006fc1270 */
[----:B-1----:R-:W-:Y:S01]  /*52230*/  IMAD.WIDE R12, R20, 0x2, R18 ;  /* 0x00000002140c7825 */ /* 0x002fe200078e0212 */
[----:B------:R-:W-:Y:S02]  /*52240*/  ISETP.LT.AND P5, PT, R29, c[0x0][0x178], !P5 ;  /* 0x00005e001d007a0c */ /* 0x000fe40006fa1270 */
[----:B------:R-:W-:Y:S02]  /*52250*/  PRMT R2, R26, 0x7632, R2 ;  /* 0x000076321a027816 */ /* 0x000fe40000000002 */
[----:B---3--:R1:W-:Y:S01]  /*52260*/  @P2 STG.E.U16 [R12.64], R11 ;  /* 0x0000000b0c002986 */ /* 0x0083e2000c101506 */
[----:B0-----:R-:W-:-:S03]  /*52270*/  IADD3 R14, R20, c[0x0][0x198], RZ ;  /* 0x00006600140e7a10 */ /* 0x001fc60007ffe0ff */
[----:B------:R-:W2:Y:S01]  /*52280*/  LDL.LU R26, [R1+0x20c] ;  /* 0x00020c00011a7983 */ /* 0x000ea20000300800 */
[----:B------:R-:W-:Y:S02]  /*52290*/  ISETP.GE.AND P0, PT, R23, c[0x0][0x17c], PT ;  /* 0x00005f0017007a0c */ /* 0x000fe40003f06270 */
[----:B------:R-:W-:Y:S02]  /*522a0*/  IADD3 R24, R3, 0x6a, RZ ;  /* 0x0000006a03187810 */ /* 0x000fe40007ffe0ff */
[C---:B------:R-:W-:Y:S01]  /*522b0*/  IADD3 R22, R14.reuse, c[0x0][0x198], RZ ;  /* 0x000066000e167a10 */ /* 0x040fe20007ffe0ff */
[C---:B-1----:R-:W-:Y:S01]  /*522c0*/  IMAD.WIDE R12, R14.reuse, 0x2, R16 ;  /* 0x000000020e0c7825 */ /* 0x042fe200078e0210 */
[----:B------:R-:W-:Y:S02]  /*522d0*/  PRMT R23, R11, 0x7632, R23 ;  /* 0x000076320b177816 */ /* 0x000fe40000000017 */
[----:B------:R-:W3:Y:S01]  /*522e0*/  LDL.LU R11, [R1+0x6c] ;  /* 0x00006c00010b7983 */ /* 0x000ee20000300800 */
[----:B------:R-:W-:-:S03]  /*522f0*/  IMAD.WIDE R14, R14, 0x2, R18 ;  /* 0x000000020e0e7825 */ /* 0x000fc600078e0212 */
[----:B------:R-:W-:Y:S01]  /*52300*/  @P6 STG.E.U16 [R12.64], R2 ;  /* 0x000000020c006986 */ /* 0x000fe2000c101506 */
[----:B------:R-:W-:-:S03]  /*52310*/  ISETP.GE.AND P6, PT, R24, c[0x0][0x17c], PT ;  /* 0x00005f0018007a0c */ /* 0x000fc60003fc6270 */
[----:B------:R-:W4:Y:S04]  /*52320*/  LDL.LU R24, [R1+0x5c] ;  /* 0x00005c0001187983 */ /* 0x000f280000300800 */
[----:B------:R0:W-:Y:S04]  /*52330*/  @P5 STG.E.U16 [R14.64], R23 ;  /* 0x000000170e005986 */ /* 0x0001e8000c101506 */
[----:B0-----:R-:W2:Y:S01]  /*52340*/  LDL.LU R15, [R1+0x1fc] ;  /* 0x0001fc00010f7983 */ /* 0x001ea20000300800 */
[----:B------:R-:W-:Y:S02]  /*52350*/  ISETP.LT.AND P2, PT, R28, c[0x0][0x178], !P3 ;  /* 0x00005e001c007a0c */ /* 0x000fe40005f41270 */
[----:B------:R-:W-:-:S02]  /*52360*/  IADD3 R21, R3, 0x69, RZ ;  /* 0x0000006903157810 */ /* 0x000fc40007ffe0ff */
[----:B------:R-:W-:Y:S02]  /*52370*/  IADD3 R25, R3, 0x67, RZ ;  /* 0x0000006703197810 */ /* 0x000fe40007ffe0ff */
[----:B------:R-:W-:Y:S02]  /*52380*/  ISETP.LT.AND P3, PT, R29, c[0x0][0x178], !P3 ;  /* 0x00005e001d007a0c */ /* 0x000fe40005f61270 */
[----:B------:R-:W-:Y:S01]  /*52390*/  ISETP.GE.AND P1, PT, R21, c[0x0][0x17c], PT ;  /* 0x00005f0015007a0c */ /* 0x000fe20003f26270 */
[----:B------:R-:W-:Y:S01]  /*523a0*/  IMAD.WIDE R20, R22, 0x2, R16 ;  /* 0x0000000216147825 */ /* 0x000fe200078e0210 */
[----:B------:R-:W-:-:S03]  /*523b0*/  ISETP.GE.AND P4, PT, R25, c[0x0][0x17c], PT ;  /* 0x00005f0019007a0c */ /* 0x000fc60003f86270 */
        /* <DEDUP_REMOVED lines=239> */
[C---:B-1----:R-:W-:Y:S01]  /*532b0*/  IMAD.WIDE R12, R20.reuse, 0x2, R18 ;  /* 0x00000002140c7825 */ /* 0x042fe200078e0212 */
[----:B------:R-:W-:Y:S02]  /*532c0*/  ISETP.LT.AND P5, PT, R29, c[0x0][0x178], !P5 ;  /* 0x00005e001d007a0c */ /* 0x000fe40006fa1270 */
[----:B------:R-:W-:Y:S02]  /*532d0*/  ISETP.GE.AND P0, PT, R23, c[0x0][0x17c], PT ;  /* 0x00005f0017007a0c */ /* 0x000fe40003f06270 */
[----:B---3--:R1:W-:Y:S01]  /*532e0*/  @P2 STG.E.U16 [R12.64], R11 ;  /* 0x0000000b0c002986 */ /* 0x0083e2000c101506 */
[----:B0-----:R-:W-:Y:S02]  /*532f0*/  IADD3 R14, R20, c[0x0][0x198], RZ ;  /* 0x00006600140e7a10 */ /* 0x001fe40007ffe0ff */
[----:B------:R-:W-:-:S02]  /*53300*/  PRMT R2, R26, 0x7632, R2 ;  /* 0x000076321a027816 */ /* 0x000fc40000000002 */
[----:B------:R-:W-:Y:S01]  /*53310*/  IADD3 R23, R3, 0x82, RZ ;  /* 0x0000008203177810 */ /* 0x000fe20007ffe0ff */
[----:B------:R-:W2:Y:S01]  /*53320*/  LDL.LU R26, [R1+0x180] ;  /* 0x00018000011a7983 */ /* 0x000ea20000300800 */
        /* <DEDUP_REMOVED lines=15> */
[C---:B------:R-:W-:Y:S01]  /*53420*/  IMAD.WIDE R20, R24.reuse, 0x2, R16 ;  /* 0x0000000218147825 */ /* 0x040fe200078e0210 */
[----:B------:R-:W-:Y:S02]  /*53430*/  ISETP.GE.AND P4, PT, R25, c[0x0][0x17c], PT ;  /* 0x00005f0019007a0c */ /* 0x000fe40003f86270 */
[C---:B------:R-:W-:Y:S01]  /*53440*/  IADD3 R2, R24.reuse, c[0x0][0x198], RZ ;  /* 0x0000660018027a10 */ /* 0x040fe20007ffe0ff */
[----:B------:R-:W-:Y:S02]  /*53450*/  IMAD.WIDE R12, R24, 0x2, R18 ;  /* 0x00000002180c7825 */ /* 0x000fe400078e0212 */
[----:B------:R-:W3:Y:S01]  /*53460*/  LDL.LU R24, [R1+0x190] ;  /* 0x0001900001187983 */ /* 0x000ee20000300800 */
[----:B----4-:R-:W-:-:S03]  /*53470*/  PRMT R15, R23, 0x7632, R15 ;  /* 0x00007632170f7816 */ /* 0x010fc6000000000f */
[----:B--2---:R0:W-:Y:S01]  /*53480*/  @P2 STG.E.U16 [R20.64], R22 ;  /* 0x0000001614002986 */ /* 0x0041e2000c101506 */
[C---:B------:R-:W-:Y:S02]  /*53490*/  ISETP.LT.AND P2, PT, R28.reuse, c[0x0][0x178], !P4 ;  /* 0x00005e001c007a0c */ /* 0x040fe40006741270 */
[C---:B------:R-:W-:Y:S01]  /*534a0*/  ISETP.LT.AND P4, PT, R29.reuse, c[0x0][0x178], !P4 ;  /* 0x00005e001d007a0c */ /* 0x040fe20006781270 */
[----:B------:R1:W-:Y:S01]  /*534b0*/  @P3 STG.E.U16 [R12.64], R23 ;  /* 0x000000170c003986 */ /* 0x0003e2000c101506 */
[----:B------:R-:W-:Y:S02]  /*534c0*/  ISETP.LT.AND P3, PT, R28, c[0x0][0x178], !P0 ;  /* 0x00005e001c007a0c */ /* 0x000fe40004761270 */
[----:B------:R-:W-:Y:S02]  /*534d0*/  PRMT R14, R22, 0x7632, R14 ;  /* 0x00007632160e7816 */ /* 0x000fe4000000000e */
[----:B------:R-:W-:Y:S01]  /*534e0*/  ISETP.LT.AND P0, PT, R29, c[0x0][0x178], !P0 ;  /* 0x00005e001d007a0c */ /* 0x000fe20004701270 */
[C---:B0-----:R-:W-:Y:S01]  /*534f0*/  IMAD.WIDE R20, R2.reuse, 0x2, R18 ;  /* 0x0000000202147825 */ /* 0x041fe200078e0212 */
[----:B-1----:R-:W2:Y:S03]  /*53500*/  LDL.LU R23, [R1+0x140] ;  /* 0x0001400001177983 */ /* 0x002ea60000300800 */
[C---:B------:R-:W-:Y:S01]  /*53510*/  IMAD.WIDE R12, R2.reuse, 0x2, R16 ;  /* 0x00000002020c7825 */ /* 0x040fe200078e0210 */
[----:B------:R-:W-:-:S04]  /*53520*/  IADD3 R2, R2, c[0x0][0x198], RZ ;  /* 0x0000660002027a10 */ /* 0x000fc80007ffe0ff */
[----:B------:R0:W-:Y:S04]  /*53530*/  @P2 STG.E.U16 [R12.64], R14 ;  /* 0x0000000e0c002986 */ /* 0x0001e8000c101506 */
[----:B------:R1:W-:Y:S01]  /*53540*/  @P4 STG.E.U16 [R20.64], R15 ;  /* 0x0000000f14004986 */ /* 0x0003e2000c101506 */
[----:B0-----:R-:W-:Y:S01]  /*53550*/  IMAD.WIDE R12, R2, 0x2, R16 ;  /* 0x00000002020c7825 */ /* 0x001fe200078e0210 */
[----:B-1----:R-:W-:-:S03]  /*53560*/  IADD3 R20, R3, 0x85, RZ ;  /* 0x0000008503147810 */ /* 0x002fc60007ffe0ff */
[----:B------:R-:W-:Y:S01]  /*53570*/  IMAD.WIDE R14, R2, 0x2, R18 ;  /* 0x00000002020e7825 */ /* 0x000fe200078e0212 */
[----:B------:R0:W-:Y:S01]  /*53580*/  @P3 STG.E.U16 [R12.64], R26 ;  /* 0x0000001a0c003986 */ /* 0x0001e2000c101506 */
[----:B------:R-:W-:Y:S02]  /*53590*/  PRMT R21, R26, 0x7632, R21 ;  /* 0x000076321a157816 */ /* 0x000fe40000000015 */
[----:B------:R-:W-:Y:S01]  /*535a0*/  ISETP.GE.AND P3, PT, R20, c[0x0][0x17c], PT ;  /* 0x00005f0014007a0c */ /* 0x000fe20003f66270 */
[----:B---3--:R1:W-:Y:S01]  /*535b0*/  @P0 STG.E.U16 [R14.64], R11 ;  /* 0x0000000b0e000986 */ /* 0x0083e2000c101506 */
[----:B------:R-:W-:-:S03]  /*535c0*/  PRMT R20, R11, 0x7632, R20 ;  /* 0x000076320b147816 */ /* 0x000fc60000000014 */
[----:B0-----:R-:W3:Y:S04]  /*535d0*/  LDL.LU R26, [R1+0x1c0] ;  /* 0x0001c000011a7983 */ /* 0x001ee80000300800 */
[----:B-1----:R-:W4:Y:S01]  /*535e0*/  LDL.LU R11, [R1+0x170] ;  /* 0x00017000010b7983 */ /* 0x002f220000300800 */
[----:B------:R-:W-:Y:S02]  /*535f0*/  ISETP.LT.AND P4, PT, R28, c[0x0][0x178], !P1 ;  /* 0x00005e001c007a0c */ /* 0x000fe40004f81270 */
[----:B------:R-:W-:Y:S02]  /*53600*/  ISETP.LT.AND P1, PT, R29, c[0x0][0x178], !P1 ;  /* 0x00005e001d007a0c */ /* 0x000fe40004f21270 */
[----:B------:R-:W-:Y:S02]  /*53610*/  IADD3 R2, R2, c[0x0][0x198], RZ ;  /* 0x0000660002027a10 */ /* 0x000fe40007ffe0ff */
[----:B------:R-:W-:-:S02]  /*53620*/  ISETP.LT.AND P0, PT, R28, c[0x0][0x178], !P6 ;  /* 0x00005e001c007a0c */ /* 0x000fc40007701270 */
[----:B------:R-:W-:Y:S01]  /*53630*/  IADD3 R25, R3, 0x83, RZ ;  /* 0x0000008303197810 */ /* 0x000fe20007ffe0ff */
[----:B------:R-:W-:-:S04]  /*53640*/  IMAD.WIDE R12, R2, 0x2, R16 ;  /* 0x00000002020c7825 */ /* 0x000fc800078e0210 */
[C---:B------:R-:W-:Y:S01]  /*53650*/  IMAD.WIDE R14, R2.reuse, 0x2, R18 ;  /* 0x00000002020e7825 */ /* 0x040fe200078e0212 */
[----:B------:R-:W-:Y:S02]  /*53660*/  IADD3 R2, R2, c[0x0][0x198], RZ ;  /* 0x0000660002027a10 */ /* 0x000fe40007ffe0ff */
[----:B------:R-:W-:Y:S01]  /*53670*/  ISETP.GE.AND P5, PT, R25, c[0x0][0x17c], PT ;  /* 0x00005f0019007a0c */ /* 0x000fe20003fa6270 */
[----:B------:R0:W-:Y:S01]  /*53680*/  @P4 STG.E.U16 [R12.64], R21 ;  /* 0x000000150c004986 */ /* 0x0001e2000c101506 */
[----:B------:R-:W-:-:S03]  /*53690*/  ISETP.LT.AND P6, PT, R29, c[0x0][0x178], !P6 ;  /* 0x00005e001d007a0c */ /* 0x000fc600077c1270 */
[----:B------:R1:W-:Y:S01]  /*536a0*/  @P1 STG.E.U16 [R14.64], R20 ;  /* 0x000000140e001986 */ /* 0x0003e2000c101506 */
[----:B------:R-:W-:Y:S02]  /*536b0*/  ISETP.LT.AND P1, PT, R28, c[0x0][0x178], !P5 ;  /* 0x00005e001c007a0c */ /* 0x000fe40006f21270 */
[C---:B------:R-:W-:Y:S01]  /*536c0*/  IADD3 R22, R3.reuse, 0x84, RZ ;  /* 0x0000008403167810 */ /* 0x040fe20007ffe0ff */
[----:B0-----:R-:W-:Y:S01]  /*536d0*/  IMAD.WIDE R12, R2, 0x2, R16 ;  /* 0x00000002020c7825 */ /* 0x001fe200078e0210 */
[----:B-1----:R-:W-:-:S04]  /*536e0*/  IADD3 R14, R3, 0x87, RZ ;  /* 0x00000087030e7810 */ /* 0x002fc80007ffe0ff */
[----:B------:R0:W-:Y:S01]  /*536f0*/  @P0 STG.E.U16 [R12.64], R24 ;  /* 0x000000180c000986 */ /* 0x0001e2000c101506 */
[----:B------:R-:W-:Y:S02]  /*53700*/  IADD3 R20, R2, c[0x0][0x198], RZ ;  /* 0x0000660002147a10 */ /* 0x000fe40007ffe0ff */
[----:B------:R-:W-:Y:S02]  /*53710*/  ISETP.GE.AND P2, PT, R22, c[0x0][0x17c], PT ;  /* 0x00005f0016007a0c */ /* 0x000fe40003f46270 */
[----:B------:R-:W-:Y:S01]  /*53720*/  ISETP.GE.AND P0, PT, R14, c[0x0][0x17c], PT ;  /* 0x00005f000e007a0c */ /* 0x000fe20003f06270 */
[----:B------:R-:W-:Y:S01]  /*53730*/  IMAD.WIDE R14, R20, 0x2, R16 ;  /* 0x00000002140e7825 */ /* 0x000fe200078e0210 */
[----:B------:R-:W-:-:S03]  /*53740*/  ISETP.LT.AND P5, PT, R29, c[0x0][0x178], !P5 ;  /* 0x00005e001d007a0c */ /* 0x000fc60006fa1270 */
[----:B0-----:R-:W-:Y:S01]  /*53750*/  IMAD.WIDE R12, R2, 0x2, R18 ;  /* 0x00000002020c7825 */ /* 0x001fe200078e0212 */
[----:B------:R-:W-:Y:S02]  /*53760*/  PRMT R2, R24, 0x7632, R2 ;  /* 0x0000763218027816 */ /* 0x000fe40000000002 */
[----:B------:R-:W-:-:S04]  /*53770*/  IADD3 R21, R3, 0x86, RZ ;  /* 0x0000008603157810 */ /* 0x000fc80007ffe0ff */
[----:B------:R-:W-:Y:S02]  /*53780*/  ISETP.GE.AND P4, PT, R21, c[0x0][0x17c], PT ;  /* 0x00005f0015007a0c */ /* 0x000fe40003f86270 */
[----:B------:R-:W-:Y:S01]  /*53790*/  IADD3 R24, R3, 0x89, RZ ;  /* 0x0000008903187810 */ /* 0x000fe20007ffe0ff */
        /* <DEDUP_REMOVED lines=10> */
[----:B------:R-:W-:Y:S01]  /*53840*/  ISETP.GE.AND P5, PT, R24, c[0x0][0x17c], PT ;  /* 0x00005f0018007a0c */ /* 0x000fe20003fa6270 */
[----:B---3--:R0:W-:Y:S04]  /*53850*/  @P6 STG.E.U16 [R14.64], R26 ;  /* 0x0000001a0e006986 */ /* 0x0081e8000c101506 */
[----:B----4-:R1:W-:Y:S01]  /*53860*/  @P2 STG.E.U16 [R20.64], R11 ;  /* 0x0000000b14002986 */ /* 0x0103e2000c101506 */
        /* <DEDUP_REMOVED lines=121> */
[----:B------:R-:W-:Y:S02]  /*54000*/  IADD3 R2, R14, c[0x0][0x198], RZ ;  /* 0x000066000e027a10 */ /* 0x000fe40007ffe0ff */
[----:B------:R-:W-:Y:S01]  /*54010*/  PRMT R25, R26, 0x7632, R25 ;  /* 0x000076321a197816 */ /* 0x000fe20000000019 */
[----:B------:R-:W-:Y:S01]  /*54020*/  IMAD.WIDE R14, R14, 0x2, R18 ;  /* 0x000000020e0e7825 */ /* 0x000fe200078e0212 */
[----:B------:R-:W-:-:S03]  /*54030*/  IADD3 R26, R3, 0x91, RZ ;  /* 0x00000091031a7810 */ /* 0x000fc60007ffe0ff */
[----:B------:R-:W-:Y:S01]  /*54040*/  IMAD.WIDE R20, R2, 0x2, R16 ;  /* 0x0000000202147825 */ /* 0x000fe200078e0210 */
[----:B------:R-:W-:Y:S01]  /*54050*/  ISETP.GE.AND P2, PT, R26, c[0x0][0x17c], PT ;  /* 0x00005f001a007a0c */ /* 0x000fe20003f46270 */
[----:B------:R-:W-:Y:S01]  /*54060*/  @P3 STG.E.U16 [R14.64], R25 ;  /* 0x000000190e003986 */ /* 0x000fe2000c101506 */
[----:B------:R-:W-:Y:S01]  /*54070*/  ISETP.LT.AND P4, PT, R29, c[0x0][0x178], !P4 ;  /* 0x00005e001d007a0c */ /* 0x000fe20006781270 */
[----:B------:R-:W-:Y:S01]  /*54080*/  IMAD.WIDE R22, R2, 0x2, R18 ;  /* 0x0000000202167825 */ /* 0x000fe200078e0212 */
[----:B---3--:R-:W-:Y:S01]  /*54090*/  PRMT R13, R11, 0x7632, R13 ;  /* 0x000076320b0d7816 */ /* 0x008fe2000000000d */
        /* <DEDUP_REMOVED lines=10> */
[----:B------:R-:W2:Y:S01]  /*54140*/  LDL.LU R15, [R1+0x260] ;  /* 0x00026000010f7983 */ /* 0x000ea20000300800 */
        /* <DEDUP_REMOVED lines=11> */
[----:B------:R0:W-:Y:S03]  /*54200*/  @P2 STG.E.U16 [R20.64], R13 ;  /* 0x0000000d14002986 */ /* 0x0001e6000c101506 */
[----:B------:R-:W-:Y:S02]  /*54210*/  ISETP.GE.AND P2, PT, R2, c[0x0][0x17c], PT ;  /* 0x00005f0002007a0c */ /* 0x000fe40003f46270 */
[C---:B------:R-:W-:Y:S01]  /*54220*/  IADD3 R2, R24.reuse, c[0x0][0x198], RZ ;  /* 0x0000660018027a10 */ /* 0x040fe20007ffe0ff */
[----:B0-----:R-:W-:Y:S02]  /*54230*/  IMAD.WIDE R12, R24, 0x2, R18 ;  /* 0x00000002180c7825 */ /* 0x001fe400078e0212 */
[----:B------:R-:W3:Y:S04]  /*54240*/  LDL.LU R24, [R1+0x490] ;  /* 0x0004900001187983 */ /* 0x000ee80000300800 */
[----:B----4-:R0:W-:Y:S01]  /*54250*/  @P3 STG.E.U16 [R22.64], R14 ;  /* 0x0000000e16003986 */ /* 0x0101e2000c101506 */
[----:B------:R-:W-:-:S02]  /*54260*/  ISETP.LT.AND P3, PT, R28, c[0x0][0x178], !P6 ;  /* 0x00005e001c007a0c */ /* 0x000fc40007761270 */
[----:B------:R-:W-:Y:S01]  /*54270*/  ISETP.LT.AND P6, PT, R29, c[0x0][0x178], !P6 ;  /* 0x00005e001d007a0c */ /* 0x000fe200077c1270 */
[----:B--2---:R1:W-:Y:S01]  /*54280*/  @P5 STG.E.U16 [R12.64], R15 ;  /* 0x0000000f0c005986 */ /* 0x0043e2000c101506 */
[----:B------:R-:W-:Y:S02]  /*54290*/  PRMT R20, R14, 0x7632, R20 ;  /* 0x000076320e147816 */ /* 0x000fe40000000014 */
[----:B------:R-:W-:Y:S02]  /*542a0*/  PRMT R21, R15, 0x7632, R21 ;  /* 0x000076320f157816 */ /* 0x000fe40000000015 */
        /* <DEDUP_REMOVED lines=17> */
[----:B-1----:R-:W4:Y:S01]  /*543c0*/  LDL.LU R11, [R1+0x330] ;  /* 0x00033000010b7983 */ /* 0x002f220000300800 */
[----:B------:R-:W-:-:S04]  /*543d0*/  IADD3 R22, R3, 0x95, RZ ;  /* 0x0000009503167810 */ /* 0x000fc80007ffe0ff */
[----:B------:R-:W-:-:S04]  /*543e0*/  ISETP.GE.AND P3, PT, R22, c[0x0][0x17c], PT ;  /* 0x00005f0016007a0c */ /* 0x000fc80003f66270 */
        /* <DEDUP_REMOVED lines=10> */
[----:B------:R-:W-:Y:S01]  /*54490*/  ISETP.LT.AND P3, PT, R28, c[0x0][0x178], !P4 ;  /* 0x00005e001c007a0c */ /* 0x000fe20006761270 */
[----:B0-----:R-:W-:Y:S01]  /*544a0*/  IMAD.WIDE R12, R2, 0x2, R16 ;  /* 0x00000002020c7825 */ /* 0x001fe200078e0210 */
[----:B-1----:R-:W-:-:S04]  /*544b0*/  IADD3 R14, R3, 0x98, RZ ;  /* 0x00000098030e7810 */ /* 0x002fc80007ffe0ff */
[----:B------:R0:W-:Y:S01]  /*544c0*/  @P2 STG.E.U16 [R12.64], R24 ;  /* 0x000000180c002986 */ /* 0x0001e2000c101506 */
[----:B------:R-:W-:Y:S02]  /*544d0*/  IADD3 R20, R2, c[0x0][0x198], RZ ;  /* 0x0000660002147a10 */ /* 0x000fe40007ffe0ff */
[----:B------:R-:W-:-:S03]  /*544e0*/  ISETP.GE.AND P2, PT, R14, c[0x0][0x17c], PT ;  /* 0x00005f000e007a0c */ /* 0x000fc60003f46270 */
        /* <DEDUP_REMOVED lines=11> */
[----:B------:R-:W-:Y:S02]  /*545a0*/  PRMT R22, R23, 0x7632, R22 ;  /* 0x0000763217167816 */ /* 0x000fe40000000016 */
[----:B0-----:R-:W-:-:S02]  /*545b0*/  IADD3 R23, R3, 0x99, RZ ;  /* 0x0000009903177810 */ /* 0x001fc40007ffe0ff */
[C---:B-1----:R-:W-:Y:S01]  /*545c0*/  IADD3 R2, R20.reuse, c[0x0][0x198], RZ ;  /* 0x0000660014027a10 */ /* 0x042fe20007ffe0ff */
[----:B------:R-:W-:Y:S01]  /*545d0*/  IMAD.WIDE R12, R20, 0x2, R18 ;  /* 0x00000002140c7825 */ /* 0x000fe200078e0212 */
[----:B------:R-:W-:-:S03]  /*545e0*/  ISETP.GE.AND P3, PT, R23, c[0x0][0x17c], PT ;  /* 0x00005f0017007a0c */ /* 0x000fc60003f66270 */
[C---:B------:R-:W-:Y:S01]  /*545f0*/  IMAD.WIDE R14, R2.reuse, 0x2, R16 ;  /* 0x00000002020e7825 */ /* 0x040fe200078e0210 */
[----:B------:R-:W-:Y:S03]  /*54600*/  @P4 STG.E.U16 [R12.64], R22 ;  /* 0x000000160c004986 */ /* 0x000fe6000c101506 */
[----:B------:R-:W-:Y:S01]  /*54610*/  IMAD.WIDE R20, R2, 0x2, R18 ;  /* 0x0000000202147825 */ /* 0x000fe200078e0212 */
[----:B------:R-:W-:Y:S01]  /*54620*/  ISETP.GE.AND P4, PT, R24, c[0x0][0x17c], PT ;  /* 0x00005f0018007a0c */ /* 0x000fe20003f86270 */
[----:B---3--:R0:W-:Y:S04]  /*54630*/  @P5 STG.E.U16 [R14.64], R26 ;  /* 0x0000001a0e005986 */ /* 0x0081e8000c101506 */
[----:B----4-:R1:W-:Y:S01]  /*54640*/  @P2 STG.E.U16 [R20.64], R11 ;  /* 0x0000000b14002986 */ /* 0x0103e2000c101506 */
[----:B------:R-:W-:-:S02]  /*54650*/  ISETP.LT.AND P2, PT, R28, c[0x0][0x178], !P3 ;  /* 0x00005e001c007a0c */ /* 0x000fc40005f41270 */
[----:B------:R-:W-:Y:S02]  /*54660*/  PRMT R24, R26, 0x7632, R24 ;  /* 0x000076321a187816 */ /* 0x000fe40000000018 */
[----:B0-----:R-:W-:Y:S02]  /*54670*/  IADD3 R14, R2, c[0x0][0x198], RZ ;  /* 0x00006600020e7a10 */ /* 0x001fe40007ffe0ff */
        /* <DEDUP_REMOVED lines=15> */
[----:B------:R-:W-:-:S03]  /*54770*/  IMAD.WIDE R22, R2, 0x2, R18 ;  /* 0x0000000202167825 */ /* 0x000fc600078e0212 */
        /* <DEDUP_REMOVED lines=10> */
[C---:B------:R-:W-:Y:S02]  /*54820*/  IADD3 R2, R3.reuse, 0x9d, RZ ;  /* 0x0000009d03027810 */ /* 0x040fe40007ffe0ff */
[----:B------:R-:W-:Y:S02]  /*54830*/  PRMT R13, R24, 0x7632, R13 ;  /* 0x00007632180d7816 */ /* 0x000fe4000000000d */
[C---:B------:R-:W-:Y:S01]  /*54840*/  IADD3 R24, R20.reuse, c[0x0][0x198], RZ ;  /* 0x0000660014187a10 */ /* 0x040fe20007ffe0ff */
[----:B------:R-:W-:Y:S01]  /*54850*/  IMAD.WIDE R20, R20, 0x2, R18 ;  /* 0x0000000214147825 */ /* 0x000fe200078e0212 */
[----:B------:R-:W-:Y:S02]  /*54860*/  ISETP.GE.AND P5, PT, R2, c[0x0][0x17c], PT ;  /* 0x00005f0002007a0c */ /* 0x000fe40003fa6270 */
[C---:B------:R-:W-:Y:S02]  /*54870*/  IADD3 R22, R3.reuse, 0xa1, RZ ;  /* 0x000000a103167810 */ /* 0x040fe40007ffe0ff */
[----:B------:R-:W-:Y:S01]  /*54880*/  IADD3 R2, R3, 0x9e, RZ ;  /* 0x0000009e03027810 */ /* 0x000fe20007ffe0ff */
[----:B------:R0:W-:Y:S01]  /*54890*/  @P2 STG.E.U16 [R20.64], R13 ;  /* 0x0000000d14002986 */ /* 0x0001e2000c101506 */
[----:B------:R-:W-:Y:S01]  /*548a0*/  ISETP.GE.AND P4, PT, R22, c[0x0][0x17c], PT ;  /* 0x00005f0016007a0c */ /* 0x000fe20003f86270 */
[----:B------:R-:W-:Y:S01]  /*548b0*/  IMAD.WIDE R22, R24, 0x2, R16 ;  /* 0x0000000218167825 */ /* 0x000fe200078e0210 */
[----:B------:R-:W-:-:S02]  /*548c0*/  ISETP.GE.AND P2, PT, R2, c[0x0][0x17c], PT ;  /* 0x00005f0002007a0c */ /* 0x000fc40003f46270 */
[----:B------:R-:W-:Y:S02]  /*548d0*/  IADD3 R2, R24, c[0x0][0x198], RZ ;  /* 0x0000660018027a10 */ /* 0x000fe40007ffe0ff */
[----:B------:R-:W-:Y:S01]  /*548e0*/  ISETP.LT.AND P3, PT, R28, c[0x0][0x178], !P6 ;  /* 0x00005e001c007a0c */ /* 0x000fe20007761270 */
[----:B0-----:R-:W-:Y:S02]  /*548f0*/  IMAD.WIDE R12, R24, 0x2, R18 ;  /* 0x00000002180c7825 */ /* 0x001fe400078e0212 */
[----:B------:R-:W3:Y:S01]  /*54900*/  LDL.LU R24, [R1+0x4c0] ;  /* 0x0004c00001187983 */ /* 0x000ee20000300800 */
[----:B------:R-:W-:Y:S02]  /*54910*/  ISETP.LT.AND P6, PT, R29, c[0x0][0x178], !P6 ;  /* 0x00005e001d007a0c */ /* 0x000fe400077c1270 */
[----:B--2---:R-:W-:-:S07]  /*54920*/  PRMT R21, R11, 0x7632, R21 ;  /* 0x000076320b157816 */ /* 0x004fce0000000015 */
[----:B----4-:R-:W-:Y:S04]  /*54930*/  @P3 STG.E.U16 [R22.64], R15 ;  /* 0x0000000f16003986 */ /* 0x010fe8000c101506 */
[----:B------:R0:W-:Y:S04]  /*54940*/  @P6 STG.E.U16 [R12.64], R11 ;  /* 0x0000000b0c006986 */ /* 0x0001e8000c101506 */
[----:B0-----:R-:W2:Y:S04]  /*54950*/  LDL.LU R11, [R1+0x184] ;  /* 0x00018400010b7983 */ /* 0x001ea80000300800 */
[----:B------:R-:W4:Y:S01]  /*54960*/  LDL.LU R23, [R1+0x154] ;  /* 0x0001540001177983 */ /* 0x000f220000300800 */
[----:B------:R-:W-:-:S02]  /*54970*/  ISETP.LT.AND P3, PT, R28, c[0x0][0x178], !P5 ;  /* 0x00005e001c007a0c */ /* 0x000fc40006f61270 */
[----:B------:R-:W-:Y:S02]  /*54980*/  ISETP.LT.AND P5, PT, R29, c[0x0][0x178], !P5 ;  /* 0x00005e001d007a0c */ /* 0x000fe40006fa1270 */
[----:B------:R-:W-:Y:S01]  /*54990*/  PRMT R20, R15, 0x7632, R20 ;  /* 0x000076320f147816 */ /* 0x000fe20000000014 */
[----:B------:R-:W-:Y:S01]  /*549a0*/  IMAD.WIDE R14, R2, 0x2, R16 ;  /* 0x00000002020e7825 */ /* 0x000fe200078e0210 */
[----:B------:R-:W-:-:S03]  /*549b0*/  ISETP.LT.AND P6, PT, R28, c[0x0][0x178], !P2 ;  /* 0x00005e001c007a0c */ /* 0x000fc600057c1270 */
[C---:B------:R-:W-:Y:S01]  /*549c0*/  IMAD.WIDE R12, R2.reuse, 0x2, R18 ;  /* 0x00000002020c7825 */ /* 0x040fe200078e0212 */
[----:B------:R-:W-:Y:S02]  /*549d0*/  IADD3 R2, R2, c[0x0][0x198], RZ ;  /* 0x0000660002027a10 */ /* 0x000fe40007ffe0ff */
[----:B------:R-:W-:Y:S02]  /*549e0*/  IADD3 R22, R3, 0x9f, RZ ;  /* 0x0000009f03167810 */ /* 0x000fe40007ffe0ff */
[----:B------:R-:W-:Y:S01]  /*549f0*/  ISETP.LT.AND P2, PT, R29, c[0x0][0x178], !P2 ;  /* 0x00005e001d007a0c */ /* 0x000fe20005741270 */
[----:B------:R0:W-:Y:S01]  /*54a00*/  @P3 STG.E.U16 [R14.64], R20 ;  /* 0x000000140e003986 */ /* 0x0001e2000c101506 */
[----:B------:R-:W-:-:S03]  /*54a10*/  ISETP.GE.AND P3, PT, R22, c[0x0][0x17c], PT ;  /* 0x00005f0016007a0c */ /* 0x000fc60003f66270 */
[----:B------:R1:W-:Y:S01]  /*54a20*/  @P5 STG.E.U16 [R12.64], R21 ;  /* 0x000000150c005986 */ /* 0x0003e2000c101506 */
[----:B------:R-:W-:Y:S02]  /*54a30*/  ISETP.LT.AND P5, PT, R28, c[0x0][0x178], !P3 ;  /* 0x00005e001c007a0c */ /* 0x000fe40005fa1270 */
[----:B------:R-:W-:Y:S02]  /*54a40*/  ISETP.LT.AND P3, PT, R29, c[0x0][0x178], !P3 ;  /* 0x00005e001d007a0c */ /* 0x000fe40005f61270 */
[----:B0-----:R-:W-:Y:S01]  /*54a50*/  IADD3 R20, R3, 0xa0, RZ ;  /* 0x000000a003147810 */ /* 0x001fe20007ffe0ff */
[----:B-1----:R-:W-:-:S04]  /*54a60*/  IMAD.WIDE R12, R2, 0x2, R16 ;  /* 0x00000002020c7825 */ /* 0x002fc800078e0210 */
[----:B------:R-:W-:Y:S01]  /*54a70*/  IMAD.WIDE R14, R2, 0x2, R18 ;  /* 0x00000002020e7825 */ /* 0x000fe200078e0212 */
[----:B---3--:R0:W-:Y:S01]  /*54a80*/  @P6 STG.E.U16 [R12.64], R24 ;  /* 0x000000180c006986 */ /* 0x0081e2000c101506 */
[----:B------:R-:W-:Y:S02]  /*54a90*/  ISETP.GE.AND P6, PT, R20, c[0x0][0x17c], PT ;  /* 0x00005f0014007a0c */ /* 0x000fe40003fc6270 */
[----:B------:R-:W-:Y:S01]  /*54aa0*/  IADD3 R2, R2, c[0x0][0x198], RZ ;  /* 0x0000660002027a10 */ /* 0x000fe20007ffe0ff */
        /* <DEDUP_REMOVED lines=10> */
[----:B------:R-:W-:-:S03]  /*54b50*/  ISETP.LT.AND P3, PT, R28, c[0x0][0x178], !P4 ;  /* 0x00005e001c007a0c */ /* 0x000fc60006761270 */
[----:B------:R-:W3:Y:S01]  /*54b60*/  LDL.LU R26, [R1+0x144] ;  /* 0x00014400011a7983 */ /* 0x000ee20000300800 */
[----:B0-----:R-:W-:Y:S01]  /*54b70*/  IMAD.WIDE R12, R2, 0x2, R16 ;  /* 0x00000002020c7825 */ /* 0x001fe200078e0210 */
[C---:B------:R-:W-:Y:S02]  /*54b80*/  IADD3 R20, R3.reuse, 0xa6, RZ ;  /* 0x000000a603147810 */ /* 0x040fe40007ffe0ff */
[----:B-1----:R-:W-:Y:S02]  /*54b90*/  IADD3 R14, R3, 0xa2, RZ ;  /* 0x000000a2030e7810 */ /* 0x002fe40007ffe0ff */
[----:B------:R-:W-:Y:S02]  /*54ba0*/  ISETP.GE.AND P5, PT, R20, c[0x0][0x17c], PT ;  /* 0x00005f0014007a0c */ /* 0x000fe40003fa6270 */
[----:B------:R-:W-:Y:S01]  /*54bb0*/  IADD3 R20, R2, c[0x0][0x198], RZ ;  /* 0x0000660002147a10 */ /* 0x000fe20007ffe0ff */
[----:B--2---:R0:W-:Y:S01]  /*54bc0*/  @P2 STG.E.U16 [R12.64], R11 ;  /* 0x0000000b0c002986 */ /* 0x0041e2000c101506 */
[----:B------:R-:W-:-:S03]  /*54bd0*/  ISETP.GE.AND P2, PT, R14, c[0x0][0x17c], PT ;  /* 0x00005f000e007a0c */ /* 0x000fc60003f46270 */
[----:B------:R-:W-:Y:S01]  /*54be0*/  IMAD.WIDE R14, R20, 0x2, R16 ;  /* 0x00000002140e7825 */ /* 0x000fe200078e0210 */
[----:B----4-:R-:W-:-:S03]  /*54bf0*/  PRMT R22, R23, 0x7632, R22 ;  /* 0x0000763217167816 */ /* 0x010fc60000000016 */
        /* <DEDUP_REMOVED lines=24> */
[----:B------:R-:W-:-:S04]  /*54d80*/  IADD3 R24, R3, 0xa4, RZ ;  /* 0x000000a403187810 */ /* 0x000fc80007ffe0ff */
[----:B------:R-:W-:Y:S02]  /*54d90*/  ISETP.GE.AND P4, PT, R24, c[0x0][0x17c], PT ;  /* 0x00005f0018007a0c */ /* 0x000fe40003f86270 */
[----:B------:R-:W-:Y:S02]  /*54da0*/  ISETP.LT.AND P3, PT, R29, c[0x0][0x178], !P3 ;  /* 0x00005e001d007a0c */ /* 0x000fe40005f61270 */
[----:B------:R-:W-:Y:S02]  /*54db0*/  ISETP.LT.AND P6, PT, R28, c[0x0][0x178], !P4 ;  /* 0x00005e001c007a0c */ /* 0x000fe400067c1270 */
[----:B------:R-:W-:Y:S02]  /*54dc0*/  IADD3 R24, R14, c[0x0][0x198], RZ ;  /* 0x000066000e187a10 */ /* 0x000fe40007ffe0ff */
[----:B------:R-:W-:Y:S01]  /*54dd0*/  PRMT R25, R26, 0x7632, R25 ;  /* 0x000076321a197816 */ /* 0x000fe20000000019 */
[----:B------:R-:W-:Y:S01]  /*54de0*/  IMAD.WIDE R14, R14, 0x2, R18 ;  /* 0x000000020e0e7825 */ /* 0x000fe200078e0212 */
[----:B------:R-:W-:-:S02]  /*54df0*/  IADD3 R26, R3, 0xa5, RZ ;  /* 0x000000a5031a7810 */ /* 0x000fc40007ffe0ff */
[----:B------:R-:W-:Y:S01]  /*54e00*/  ISETP.LT.AND P4, PT, R29, c[0x0][0x178], !P4 ;  /* 0x00005e001d007a0c */ /* 0x000fe20006781270 */
[----:B------:R-:W-:Y:S01]  /*54e10*/  IMAD.WIDE R20, R24, 0x2, R16 ;  /* 0x0000000218147825 */ /* 0x000fe200078e0210 */
[----:B------:R-:W-:Y:S01]  /*54e20*/  ISETP.GE.AND P2, PT, R26, c[0x0][0x17c], PT ;  /* 0x00005f001a007a0c */ /* 0x000fe20003f46270 */
[----:B------:R0:W-:Y:S02]  /*54e30*/  @P3 STG.E.U16 [R14.64], R25 ;  /* 0x000000190e003986 */ /* 0x0001e4000c101506 */
[C---:B------:R-:W-:Y:S01]  /*54e40*/  IMAD.WIDE R22, R24.reuse, 0x2, R18 ;  /* 0x0000000218167825 */ /* 0x040fe200078e0212 */
[----:B--2---:R-:W-:Y:S01]  /*54e50*/  PRMT R2, R11, 0x7632, R2 ;  /* 0x000076320b027816 */ /* 0x004fe20000000002 */
[----:B------:R-:W2:Y:S01]  /*54e60*/  LDL.LU R26, [R1+0x244] ;  /* 0x00024400011a7983 */ /* 0x000ea20000300800 */
[----:B0-----:R-:W-:-:S03]  /*54e70*/  IADD3 R14, R24, c[0x0][0x198], RZ ;  /* 0x00006600180e7a10 */ /* 0x001fc60007ffe0ff */
        /* <DEDUP_REMOVED lines=18> */
[C---:B------:R-:W-:Y:S02]  /*54fa0*/  IMAD.WIDE R20, R24.reuse, 0x2, R16 ;  /* 0x0000000218147825 */ /* 0x040fe400078e0210 */
[----:B------:R0:W-:Y:S02]  /*54fb0*/  @P2 STG.E.U16 [R14.64], R2 ;  /* 0x000000020e002986 */ /* 0x0001e4000c101506 */
[----:B------:R-:W-:Y:S01]  /*54fc0*/  IMAD.WIDE R12, R24, 0x2, R18 ;  /* 0x00000002180c7825 */ /* 0x000fe200078e0212 */
[----:B0-----:R-:W-:-:S04]  /*54fd0*/  IADD3 R2, R3, 0xa8, RZ ;  /* 0x000000a803027810 */ /* 0x001fc80007ffe0ff */
[----:B------:R-:W-:Y:S02]  /*54fe0*/  ISETP.GE.AND P2, PT, R2, c[0x0][0x17c], PT ;  /* 0x00005f0002007a0c */ /* 0x000fe40003f46270 */
[----:B------:R-:W-:Y:S02]  /*54ff0*/  IADD3 R2, R24, c[0x0][0x198], RZ ;  /* 0x0000660018027a10 */ /* 0x000fe40007ffe0ff */
[----:B------:R-:W3:Y:S03]  /*55000*/  LDL.LU R24, [R1+0x254] ;  /* 0x0002540001187983 */ /* 0x000ee60000300800 */
[----:B------:R-:W-:Y:S01]  /*55010*/  IMAD.WIDE R14, R2, 0x2, R16 ;  /* 0x00000002020e7825 */ /* 0x000fe200078e0210 */
[----:B--2---:R0:W-:Y:S01]  /*55020*/  @P3 STG.E.U16 [R20.64], R23 ;  /* 0x0000001714003986 */ /* 0x0041e2000c101506 */
[C---:B------:R-:W-:Y:S02]  /*55030*/  ISETP.LT.AND P3, PT, R28.reuse, c[0x0][0x178], !P6 ;  /* 0x00005e001c007a0c */ /* 0x040fe40007761270 */
[----:B------:R-:W-:Y:S01]  /*55040*/  ISETP.LT.AND P6, PT, R29, c[0x0][0x178], !P6 ;  /* 0x00005e001d007a0c */ /* 0x000fe200077c1270 */
[----:B----4-:R1:W-:Y:S01]  /*55050*/  @P5 STG.E.U16 [R12.64], R22 ;  /* 0x000000160c005986 */ /* 0x0103e2000c101506 */
[----:B------:R-:W-:-:S02]  /*55060*/  ISETP.LT.AND P5, PT, R28, c[0x0][0x178], !P2 ;  /* 0x00005e001c007a0c */ /* 0x000fc400057a1270 */
[----:B------:R-:W-:Y:S02]  /*55070*/  ISETP.LT.AND P2, PT, R29, c[0x0][0x178], !P2 ;  /* 0x00005e001d007a0c */ /* 0x000fe40005741270 */
[----:B0-----:R-:W-:Y:S02]  /*55080*/  PRMT R20, R23, 0x7632, R20 ;  /* 0x0000763217147816 */ /* 0x001fe40000000014 */
[----:B------:R-:W2:Y:S01]  /*55090*/  LDL.LU R23, [R1+0x1a4] ;  /* 0x0001a40001177983 */ /* 0x000ea20000300800 */
[----:B------:R-:W-:Y:S01]  /*550a0*/  PRMT R21, R22, 0x7632, R21 ;  /* 0x0000763216157816 */ /* 0x000fe20000000015 */
        /* <DEDUP_REMOVED lines=37> */
[----:B------:R-:W-:Y:S01]  /*55300*/  ISETP.GE.AND P6, PT, R21, c[0x0][0x17c], PT ;  /* 0x00005f0015007a0c */ /* 0x000fe20003fc6270 */
[----:B--2---:R0:W-:Y:S01]  /*55310*/  @P5 STG.E.U16 [R12.64], R23 ;  /* 0x000000170c005986 */ /* 0x0041e2000c101506 */
[----:B------:R-:W-:Y:S02]  /*55320*/  ISETP.LT.AND P5, PT, R28, c[0x0][0x178], !P2 ;  /* 0x00005e001c007a0c */ /* 0x000fe400057a1270 */
[----:B------:R-:W-:Y:S01]  /*55330*/  ISETP.LT.AND P2, PT, R29, c[0x0][0x178], !P2 ;  /* 0x00005e001d007a0c */ /* 0x000fe20005741270 */
[----:B------:R1:W-:Y:S01]  /*55340*/  @P3 STG.E.U16 [R14.64], R2 ;  /* 0x000000020e003986 */ /* 0x0003e2000c101506 */
[----:B------:R-:W-:Y:S02]  /*55350*/  PRMT R22, R23, 0x7632, R22 ;  /* 0x0000763217167816 */ /* 0x000fe40000000016 */
[----:B0-----:R-:W-:Y:S02]  /*55360*/  IADD3 R23, R3, 0xad, RZ ;  /* 0x000000ad03177810 */ /* 0x001fe40007ffe0ff */
[C---:B-1----:R-:W-:Y:S01]  /*55370*/  IADD3 R2, R20.reuse, c[0x0][0x198], RZ ;  /* 0x0000660014027a10 */ /* 0x042fe20007ffe0ff */
[----:B------:R-:W-:Y:S01]  /*55380*/  IMAD.WIDE R12, R20, 0x2, R18 ;  /* 0x00000002140c7825 */ /* 0x000fe200078e0212 */
[----:B------:R-:W-:-:S03]  /*55390*/  ISETP.GE.AND P3, PT, R23, c[0x0][0x17c], PT ;  /* 0x00005f0017007a0c */ /* 0x000fc60003f66270 */
[C---:B------:R-:W-:Y:S01]  /*553a0*/  IMAD.WIDE R14, R2.reuse, 0x2, R16 ;  /* 0x00000002020e7825 */ /* 0x040fe200078e0210 */
[----:B------:R-:W-:Y:S03]  /*553b0*/  @P4 STG.E.U16 [R12.64], R22 ;  /* 0x000000160c004986 */ /* 0x000fe6000c101506 */
[----:B------:R-:W-:Y:S01]  /*553c0*/  IMAD.WIDE R20, R2, 0x2, R18 ;  /* 0x0000000202147825 */ /* 0x000fe200078e0212 */
[----:B---3--:R0:W-:Y:S04]  /*553d0*/  @P5 STG.E.U16 [R14.64], R26 ;  /* 0x0000001a0e005986 */ /* 0x0081e8000c101506 */
[----:B----4-:R1:W-:Y:S01]  /*553e0*/  @P2 STG.E.U16 [R20.64], R11 ;  /* 0x0000000b14002986 */ /* 0x0103e2000c101506 */
[----:B------:R-:W-:-:S02]  /*553f0*/  ISETP.LT.AND P2, PT, R28, c[0x0][0x178], !P3 ;  /* 0x00005e001c007a0c */ /* 0x000fc40005f41270 */
        /* <DEDUP_REMOVED lines=8> */
[----:B------:R-:W-:-:S04]  /*55480*/  IADD3 R24, R3, 0xae, RZ ;  /* 0x000000ae03187810 */ /* 0x000fc80007ffe0ff */
[----:B------:R-:W-:Y:S02]  /*55490*/  ISETP.GE.AND P4, PT, R24, c[0x0][0x17c], PT ;  /* 0x00005f0018007a0c */ /* 0x000fe40003f86270 */
[----:B------:R-:W-:Y:S02]  /*554a0*/  ISETP.LT.AND P3, PT, R29, c[0x0][0x178], !P3 ;  /* 0x00005e001d007a0c */ /* 0x000fe40005f61270 */
[----:B------:R-:W-:Y:S02]  /*554b0*/  ISETP.LT.AND P5, PT, R28, c[0x0][0x178], !P4 ;  /* 0x00005e001c007a0c */ /* 0x000fe400067a1270 */
[C---:B------:R-:W-:Y:S01]  /*554c0*/  IADD3 R24, R14.reuse, c[0x0][0x198], RZ ;  /* 0x000066000e187a10 */ /* 0x040fe20007ffe0ff */
[----:B------:R-:W-:Y:S01]  /*554d0*/  IMAD.WIDE R14, R14, 0x2, R18 ;  /* 0x000000020e0e7825 */ /* 0x000fe200078e0212 */
[----:B------:R-:W-:Y:S02]  /*554e0*/  IADD3 R26, R3, 0xaf, RZ ;  /* 0x000000af031a7810 */ /* 0x000fe40007ffe0ff */
[----:B------:R-:W-:Y:S01]  /*554f0*/  ISETP.LT.AND P4, PT, R29, c[0x0][0x178], !P4 ;  /* 0x00005e001d007a0c */ /* 0x000fe20006781270 */
[----:B------:R-:W-:Y:S01]  /*55500*/  IMAD.WIDE R20, R24, 0x2, R16 ;  /* 0x0000000218147825 */ /* 0x000fe200078e0210 */
[----:B------:R-:W-:-:S02]  /*55510*/  ISETP.GE.AND P2, PT, R26, c[0x0][0x17c], PT ;  /* 0x00005f001a007a0c */ /* 0x000fc40003f46270 */
[----:B------:R-:W2:Y:S01]  /*55520*/  LDL.LU R26, [R1+0x264] ;  /* 0x00026400011a7983 */ /* 0x000ea20000300800 */
[----:B------:R-:W-:-:S03]  /*55530*/  IMAD.WIDE R22, R24, 0x2, R18 ;  /* 0x0000000218167825 */ /* 0x000fc600078e0212 */
[----:B------:R0:W-:Y:S02]  /*55540*/  @P3 STG.E.U16 [R14.64], R25 ;  /* 0x000000190e003986 */ /* 0x0001e4000c101506 */
[----:B0-----:R-:W-:Y:S02]  /*55550*/  IADD3 R14, R24, c[0x0][0x198], RZ ;  /* 0x00006600180e7a10 */ /* 0x001fe40007ffe0ff */
        /* <DEDUP_REMOVED lines=10> */
[----:B------:R-:W-:Y:S01]  /*55600*/  IMAD.WIDE R14, R14, 0x2, R18 ;  /* 0x000000020e0e7825 */ /* 0x000fe200078e0212 */
[----:B------:R-:W-:-:S03]  /*55610*/  IADD3 R20, R3, 0xb5, RZ ;  /* 0x000000b503147810 */ /* 0x000fc60007ffe0ff */
        /* <DEDUP_REMOVED lines=9> */
[----:B------:R-:W-:Y:S02]  /*556b0*/  ISETP.LT.AND P6, PT, R29, c[0x0][0x178], !P6 ;  /* 0x00005e001d007a0c */ /* 0x000fe400077c1270 */
[----:B------:R-:W-:-:S04]  /*556c0*/  IADD3 R23, R3, 0xb1, RZ ;  /* 0x000000b103177810 */ /* 0x000fc80007ffe0ff */
[----:B------:R-:W-:Y:S01]  /*556d0*/  ISETP.GE.AND P5, PT, R23, c[0x0][0x17c], PT ;  /* 0x00005f0017007a0c */ /* 0x000fe20003fa6270 */
[----:B---3--:R0:W-:Y:S06]  /*556e0*/  @P3 STG.E.U16 [R20.64], R22 ;  /* 0x0000001614003986 */ /* 0x0081ec000c101506 */
[----:B--2---:R1:W-:Y:S01]  /*556f0*/  @P6 STG.E.U16 [R12.64], R11 ;  /* 0x0000000b0c006986 */ /* 0x0043e2000c101506 */
[----:B0-----:R-:W-:-:S03]  /*55700*/  PRMT R21, R11, 0x7632, R21 ;  /* 0x000076320b157816 */ /* 0x001fc60000000015 */
[----:B-1----:R-:W2:Y:S04]  /*55710*/  LDL.LU R11, [R1+0x484] ;  /* 0x00048400010b7983 */ /* 0x002ea80000300800 */
[----:B------:R-:W3:Y:S01]  /*55720*/  LDL.LU R23, [R1+0x2b4] ;  /* 0x0002b40001177983 */ /* 0x000ee20000300800 */
[----:B------:R-:W-:Y:S02]  /*55730*/  ISETP.LT.AND P3, PT, R28, c[0x0][0x178], !P5 ;  /* 0x00005e001c007a0c */ /* 0x000fe40006f61270 */
[----:B------:R-:W-:Y:S01]  /*55740*/  ISETP.LT.AND P5, PT, R29, c[0x0][0x178], !P5 ;  /* 0x00005e001d007a0c */ /* 0x000fe20006fa1270 */
[----:B------:R-:W-:Y:S01]  /*55750*/  IMAD.WIDE R14, R2, 0x2, R16 ;  /* 0x00000002020e7825 */ /* 0x000fe200078e0210 */
[----:B------:R-:W-:Y:S02]  /*55760*/  ISETP.LT.AND P6, PT, R28, c[0x0][0x178], !P2 ;  /* 0x00005e001c007a0c */ /* 0x000fe400057c1270 */
[----:B------:R-:W-:Y:S01]  /*55770*/  PRMT R20, R22, 0x7632, R20 ;  /* 0x0000763216147816 */ /* 0x000fe20000000014 */
[C---:B------:R-:W-:Y:S01]  /*55780*/  IMAD.WIDE R12, R2.reuse, 0x2, R18 ;  /* 0x00000002020c7825 */ /* 0x040fe200078e0212 */
[----:B------:R-:W-:-:S02]  /*55790*/  IADD3 R2, R2, c[0x0][0x198], RZ ;  /* 0x0000660002027a10 */ /* 0x000fc40007ffe0ff */
        /* <DEDUP_REMOVED lines=10> */
[----:B----4-:R0:W-:Y:S01]  /*55840*/  @P6 STG.E.U16 [R12.64], R24 ;  /* 0x000000180c006986 */ /* 0x0101e2000c101506 */
        /* <DEDUP_REMOVED lines=13> */
[----:B------:R-:W4:Y:S01]  /*55920*/  LDL.LU R26, [R1+0x2a4] ;  /* 0x0002a400011a7983 */ /* 0x000f220000300800 */
[C-C-:B0-----:R-:W-:Y:S01]  /*55930*/  IMAD.WIDE R12, R2.reuse, 0x2, R16.reuse ;  /* 0x00000002020c7825 */ /* 0x141fe200078e0210 */
[----:B-1----:R-:W-:Y:S02]  /*55940*/  IADD3 R14, R3, 0xb6, RZ ;  /* 0x000000b6030e7810 */ /* 0x002fe40007ffe0ff */
[----:B------:R-:W-:Y:S02]  /*55950*/  IADD3 R20, R2, c[0x0][0x198], RZ ;  /* 0x0000660002147a10 */ /* 0x000fe40007ffe0ff */
[----:B--2---:R0:W-:Y:S01]  /*55960*/  @P2 STG.E.U16 [R12.64], R11 ;  /* 0x0000000b0c002986 */ /* 0x0041e2000c101506 */
[----:B------:R-:W-:Y:S02]  /*55970*/  ISETP.GE.AND P2, PT, R14, c[0x0][0x17c], PT ;  /* 0x00005f000e007a0c */ /* 0x000fe40003f46270 */
        /* <DEDUP_REMOVED lines=154> */
[----:B------:R-:W-:Y:S01]  /*56320*/  IADD3 R24, R3, 0xc5, RZ ;  /* 0x000000c503187810 */ /* 0x000fe20007ffe0ff */
[----:B---3--:R-:W-:Y:S01]  /*56330*/  @P5 STG.E.U16 [R20.64], R12 ;  /* 0x0000000c14005986 */ /* 0x008fe2000c101506 */
[----:B------:R-:W-:Y:S02]  /*56340*/  ISETP.LT.AND P5, PT, R28, c[0x0][0x178], !P2 ;  /* 0x00005e001c007a0c */ /* 0x000fe400057a1270 */
[----:B------:R-:W-:Y:S01]  /*56350*/  PRMT R2, R12, 0x7632, R2 ;  /* 0x000076320c027816 */ /* 0x000fe20000000002 */
[----:B----4-:R0:W-:Y:S02]  /*56360*/  @P4 STG.E.U16 [R22.64], R13 ;  /* 0x0000000d16004986 */ /* 0x0101e4000c101506 */
[----:B0-----:R-:W-:Y:S01]  /*56370*/  PRMT R22, R13, 0x7632, R22 ;  /* 0x000076320d167816 */ /* 0x001fe20000000016 */
[----:B------:R-:W-:-:S07]  /*56380*/  IMAD.WIDE R12, R14, 0x2, R16 ;  /* 0x000000020e0c7825 */ /* 0x000fce00078e0210 */
[----:B------:R0:W-:Y:S01]  /*56390*/  @P5 STG.E.U16 [R12.64], R2 ;  /* 0x000000020c005986 */ /* 0x0001e2000c101506 */
[----:B------:R-:W-:-:S03]  /*563a0*/  ISETP.GE.AND P5, PT, R24, c[0x0][0x17c], PT ;  /* 0x00005f0018007a0c */ /* 0x000fc60003fa6270 */
[----:B------:R-:W3:Y:S01]  /*563b0*/  LDL.LU R24, [R1+0x1c8] ;  /* 0x0001c80001187983 */ /* 0x000ee20000300800 */
[----:B------:R-:W-:Y:S02]  /*563c0*/  ISETP.LT.AND P2, PT, R29, c[0x0][0x178], !P2 ;  /* 0x00005e001d007a0c */ /* 0x000fe40005741270 */
[C---:B------:R-:W-:Y:S01]  /*563d0*/  IADD3 R23, R14.reuse, c[0x0][0x198], RZ ;  /* 0x000066000e177a10 */ /* 0x040fe20007ffe0ff */
[--C-:B------:R-:W-:Y:S01]  /*563e0*/  IMAD.WIDE R14, R14, 0x2, R18.reuse ;  /* 0x000000020e0e7825 */ /* 0x100fe200078e0212 */
[C---:B------:R-:W-:Y:S02]  /*563f0*/  IADD3 R20, R3.reuse, 0xc9, RZ ;  /* 0x000000c903147810 */ /* 0x040fe40007ffe0ff */
[----:B0-----:R-:W-:Y:S01]  /*56400*/  IADD3 R2, R3, 0xc6, RZ ;  /* 0x000000c603027810 */ /* 0x001fe20007ffe0ff */
[----:B------:R-:W-:Y:S01]  /*56410*/  IMAD.WIDE R12, R23, 0x2, R18 ;  /* 0x00000002170c7825 */ /* 0x000fe200078e0212 */
[----:B------:R-:W-:-:S05]  /*56420*/  ISETP.GE.AND P4, PT, R20, c[0x0][0x17c], PT ;  /* 0x00005f0014007a0c */ /* 0x000fca0003f86270 */
[----:B------:R0:W-:Y:S01]  /*56430*/  @P2 STG.E.U16 [R14.64], R22 ;  /* 0x000000160e002986 */ /* 0x0001e2000c101506 */
[----:B------:R-:W-:Y:S01]  /*56440*/  ISETP.GE.AND P2, PT, R2, c[0x0][0x17c], PT ;  /* 0x00005f0002007a0c */ /* 0x000fe20003f46270 */
[C---:B------:R-:W-:Y:S01]  /*56450*/  IMAD.WIDE R20, R23.reuse, 0x2, R16 ;  /* 0x0000000217147825 */ /* 0x040fe200078e0210 */
[----:B------:R-:W-:Y:S02]  /*56460*/  IADD3 R2, R23, c[0x0][0x198], RZ ;  /* 0x0000660017027a10 */ /* 0x000fe40007ffe0ff */
[----:B------:R-:W4:Y:S01]  /*56470*/  LDL.LU R23, [R1+0x1d8] ;  /* 0x0001d80001177983 */ /* 0x000f220000300800 */
[----:B------:R-:W-:Y:S02]  /*56480*/  ISETP.LT.AND P3, PT, R28, c[0x0][0x178], !P6 ;  /* 0x00005e001c007a0c */ /* 0x000fe40007761270 */
[----:B------:R-:W-:Y:S02]  /*56490*/  ISETP.LT.AND P6, PT, R29, c[0x0][0x178], !P6 ;  /* 0x00005e001d007a0c */ /* 0x000fe400077c1270 */
[----:B0-----:R-:W-:Y:S01]  /*564a0*/  IADD3 R22, R3, 0xc7, RZ ;  /* 0x000000c703167810 */ /* 0x001fe20007ffe0ff */
[----:B------:R-:W-:-:S08]  /*564b0*/  IMAD.WIDE R14, R2, 0x2, R18 ;  /* 0x00000002020e7825 */ /* 0x000fd000078e0212 */
[----:B---3--:R0:W-:Y:S04]  /*564c0*/  @P3 STG.E.U16 [R20.64], R24 ;  /* 0x0000001814003986 */ /* 0x0081e8000c101506 */
[----:B--2---:R1:W-:Y:S01]  /*564d0*/  @P6 STG.E.U16 [R12.64], R11 ;  /* 0x0000000b0c006986 */ /* 0x0043e2000c101506 */
[----:B0-----:R-:W-:-:S03]  /*564e0*/  PRMT R21, R11, 0x7632, R21 ;  /* 0x000076320b157816 */ /* 0x001fc60000000015 */
[----:B-1----:R-:W2:Y:S01]  /*564f0*/  LDL.LU R11, [R1+0x248] ;  /* 0x00024800010b7983 */ /* 0x002ea20000300800 */
[----:B------:R-:W-:-:S03]  /*56500*/  PRMT R20, R24, 0x7632, R20 ;  /* 0x0000763218147816 */ /* 0x000fc60000000014 */
[----:B------:R-:W3:Y:S01]  /*56510*/  LDL.LU R24, [R1+0x1b8] ;  /* 0x0001b80001187983 */ /* 0x000ee20000300800 */
[----:B------:R-:W-:Y:S02]  /*56520*/  ISETP.LT.AND P3, PT, R28, c[0x0][0x178], !P5 ;  /* 0x00005e001c007a0c */ /* 0x000fe40006f61270 */
[C---:B------:R-:W-:Y:S01]  /*56530*/  ISETP.LT.AND P5, PT, R29.reuse, c[0x0][0x178], !P5 ;  /* 0x00005e001d007a0c */ /* 0x040fe20006fa1270 */
[----:B------:R-:W-:Y:S01]  /*56540*/  IMAD.WIDE R12, R2, 0x2, R16 ;  /* 0x00000002020c7825 */ /* 0x000fe200078e0210 */
[----:B------:R-:W-:Y:S02]  /*56550*/  ISETP.LT.AND P6, PT, R28, c[0x0][0x178], !P2 ;  /* 0x00005e001c007a0c */ /* 0x000fe400057c1270 */
[----:B------:R-:W-:Y:S02]  /*56560*/  IADD3 R2, R2, c[0x0][0x198], RZ ;  /* 0x0000660002027a10 */ /* 0x000fe40007ffe0ff */
[----:B------:R-:W-:-:S05]  /*56570*/  ISETP.LT.AND P2, PT, R29, c[0x0][0x178], !P2 ;  /* 0x00005e001d007a0c */ /* 0x000fca0005741270 */
[----:B------:R0:W-:Y:S01]  /*56580*/  @P3 STG.E.U16 [R12.64], R20 ;  /* 0x000000140c003986 */ /* 0x0001e2000c101506 */
[----:B------:R-:W-:-:S03]  /*56590*/  ISETP.GE.AND P3, PT, R22, c[0x0][0x17c], PT ;  /* 0x00005f0016007a0c */ /* 0x000fc60003f66270 */
[----:B------:R1:W-:Y:S01]  /*565a0*/  @P5 STG.E.U16 [R14.64], R21 ;  /* 0x000000150e005986 */ /* 0x0003e2000c101506 */
[----:B------:R-:W-:Y:S02]  /*565b0*/  ISETP.LT.AND P5, PT, R28, c[0x0][0x178], !P3 ;  /* 0x00005e001c007a0c */ /* 0x000fe40005fa1270 */
[----:B------:R-:W-:Y:S01]  /*565c0*/  ISETP.LT.AND P3, PT, R29, c[0x0][0x178], !P3 ;  /* 0x00005e001d007a0c */ /* 0x000fe20005f61270 */
[----:B0-----:R-:W-:Y:S01]  /*565d0*/  IMAD.WIDE R12, R2, 0x2, R16 ;  /* 0x00000002020c7825 */ /* 0x001fe200078e0210 */
[----:B------:R-:W-:-:S03]  /*565e0*/  IADD3 R20, R3, 0xc8, RZ ;  /* 0x000000c803147810 */ /* 0x000fc60007ffe0ff */
[C---:B-1----:R-:W-:Y:S01]  /*565f0*/  IMAD.WIDE R14, R2.reuse, 0x2, R18 ;  /* 0x00000002020e7825 */ /* 0x042fe200078e0212 */
[----:B------:R-:W-:Y:S01]  /*56600*/  IADD3 R2, R2, c[0x0][0x198], RZ ;  /* 0x0000660002027a10 */ /* 0x000fe20007ffe0ff */
[----:B----4-:R0:W-:Y:S01]  /*56610*/  @P6 STG.E.U16 [R12.64], R23 ;  /* 0x000000170c006986 */ /* 0x0101e2000c101506 */
[----:B------:R-:W-:Y:S02]  /*56620*/  ISETP.GE.AND P6, PT, R20, c[0x0][0x17c], PT ;  /* 0x00005f0014007a0c */ /* 0x000fe40003fc6270 */
[----:B------:R-:W-:Y:S01]  /*56630*/  PRMT R20, R23, 0x7632, R20 ;  /* 0x0000763217147816 */ /* 0x000fe20000000014 */
[----:B------:R1:W-:Y:S01]  /*56640*/  @P2 STG.E.U16 [R14.64], R26 ;  /* 0x0000001a0e002986 */ /* 0x0003e2000c101506 */
[----:B------:R-:W-:Y:S02]  /*56650*/  ISETP.LT.AND P2, PT, R28, c[0x0][0x178], !P6 ;  /* 0x00005e001c007a0c */ /* 0x000fe40007741270 */
        /* <DEDUP_REMOVED lines=10> */
[----:B0-----:R-:W-:Y:S01]  /*56700*/  IADD3 R20, R3, 0xce, RZ ;  /* 0x000000ce03147810 */ /* 0x001fe20007ffe0ff */
[----:B------:R-:W-:-:S03]  /*56710*/  IMAD.WIDE R12, R2, 0x2, R16 ;  /* 0x00000002020c7825 */ /* 0x000fc600078e0210 */
[----:B------:R-:W-:Y:S02]  /*56720*/  ISETP.GE.AND P5, PT, R20, c[0x0][0x17c], PT ;  /* 0x00005f0014007a0c */ /* 0x000fe40003fa6270 */
[----:B-1----:R-:W-:Y:S02]  /*56730*/  IADD3 R14, R3, 0xca, RZ ;  /* 0x000000ca030e7810 */ /* 0x002fe40007ffe0ff */
[----:B------:R-:W-:Y:S01]  /*56740*/  IADD3 R20, R2, c[0x0][0x198], RZ ;  /* 0x0000660002147a10 */ /* 0x000fe20007ffe0ff */
[----:B--2---:R0:W-:Y:S01]  /*56750*/  @P2 STG.E.U16 [R12.64], R11 ;  /* 0x0000000b0c002986 */ /* 0x0041e2000c101506 */
[----:B------:R-:W-:-:S03]  /*56760*/  ISETP.GE.AND P2, PT, R14, c[0x0][0x17c], PT ;  /* 0x00005f000e007a0c */ /* 0x000fc60003f46270 */
[----:B------:R-:W-:-:S04]  /*56770*/  IMAD.WIDE R14, R20, 0x2, R16 ;  /* 0x00000002140e7825 */ /* 0x000fc800078e0210 */
[----:B0-----:R-:W-:Y:S01]  /*56780*/  IMAD.WIDE R12, R2, 0x2, R18 ;  /* 0x00000002020c7825 */ /* 0x001fe200078e0212 */
[----:B------:R-:W-:Y:S02]  /*56790*/  PRMT R2, R11, 0x7632, R2 ;  /* 0x000076320b027816 */ /* 0x000fe40000000002 */
[----:B------:R-:W2:Y:S04]  /*567a0*/  LDL.LU R11, [R1+0x238] ;  /* 0x00023800010b7983 */ /* 0x000ea80000300800 */
[----:B---3--:R-:W-:Y:S04]  /*567b0*/  @P6 STG.E.U16 [R12.64], R24 ;  /* 0x000000180c006986 */ /* 0x008fe8000c101506 */
[----:B------:R0:W-:Y:S01]  /*567c0*/  @P3 STG.E.U16 [R14.64], R2 ;  /* 0x000000020e003986 */ /* 0x0001e2000c101506 */
[----:B------:R-:W-:-:S03]  /*567d0*/  ISETP.GE.AND P3, PT, R23, c[0x0][0x17c], PT ;  /* 0x00005f0017007a0c */ /* 0x000fc60003f66270 */
[----:B------:R-:W3:Y:S01]  /*567e0*/  LDL.LU R23, [R1+0x258] ;  /* 0x0002580001177983 */ /* 0x000ee20000300800 */
[C---:B------:R-:W-:Y:S02]  /*567f0*/  ISETP.LT.AND P4, PT, R29.reuse, c[0x0][0x178], !P4 ;  /* 0x00005e001d007a0c */ /* 0x040fe40006781270 */
[----:B------:R-:W-:Y:S02]  /*56800*/  ISETP.LT.AND P6, PT, R28, c[0x0][0x178], !P2 ;  /* 0x00005e001c007a0c */ /* 0x000fe400057c1270 */
[----:B------:R-:W-:Y:S02]  /*56810*/  ISETP.LT.AND P2, PT, R29, c[0x0][0x178], !P2 ;  /* 0x00005e001d007a0c */ /* 0x000fe40005741270 */
[C---:B0-----:R-:W-:Y:S01]  /*56820*/  IADD3 R2, R20.reuse, c[0x0][0x198], RZ ;  /* 0x0000660014027a10 */ /* 0x041fe20007ffe0ff */
[----:B------:R-:W-:Y:S01]  /*56830*/  IMAD.WIDE R12, R20, 0x2, R18 ;  /* 0x00000002140c7825 */ /* 0x000fe200078e0212 */
[----:B------:R-:W-:-:S03]  /*56840*/  PRMT R22, R24, 0x7632, R22 ;  /* 0x0000763218167816 */ /* 0x000fc60000000016 */
        /* <DEDUP_REMOVED lines=23> */
[C---:B------:R-:W-:Y:S02]  /*569c0*/  IMAD.WIDE R22, R24.reuse, 0x2, R18 ;  /* 0x0000000218167825 */ /* 0x040fe400078e0212 */
[----:B------:R-:W4:Y:S01]  /*569d0*/  LDL.LU R26, [R1+0x2c8] ;  /* 0x0002c800011a7983 */ /* 0x000f220000300800 */
[----:B0-----:R-:W-:Y:S02]  /*569e0*/  IADD3 R14, R24, c[0x0][0x198], RZ ;  /* 0x00006600180e7a10 */ /* 0x001fe40007ffe0ff */
[----:B------:R-:W-:Y:S01]  /*569f0*/  IADD3 R24, R3, 0xcf, RZ ;  /* 0x000000cf03187810 */ /* 0x000fe20007ffe0ff */
[----:B---3--:R0:W-:Y:S01]  /*56a00*/  @P6 STG.E.U16 [R20.64], R13 ;  /* 0x0000000d14006986 */ /* 0x0081e2000c101506 */
[----:B------:R-:W-:-:S02]  /*56a10*/  ISETP.LT.AND P6, PT, R28, c[0x0][0x178], !P2 ;  /* 0x00005e001c007a0c */ /* 0x000fc400057c1270 */
[----:B------:R-:W-:Y:S01]  /*56a20*/  ISETP.LT.AND P2, PT, R29, c[0x0][0x178], !P2 ;  /* 0x00005e001d007a0c */ /* 0x000fe20005741270 */
[----:B--2---:R1:W-:Y:S01]  /*56a30*/  @P4 STG.E.U16 [R22.64], R11 ;  /* 0x0000000b16004986 */ /* 0x0043e2000c101506 */
        /* <DEDUP_REMOVED lines=16> */
[----:B------:R-:W-:-:S03]  /*56b40*/  IADD3 R2, R3, 0xd0, RZ ;  /* 0x000000d003027810 */ /* 0x000fc60007ffe0ff */
[C---:B------:R-:W-:Y:S01]  /*56b50*/  IMAD.WIDE R12, R23.reuse, 0x2, R18 ;  /* 0x00000002170c7825 */ /* 0x040fe200078e0212 */
[----:B------:R-:W-:Y:S02]  /*56b60*/  ISETP.GE.AND P2, PT, R2, c[0x0][0x17c], PT ;  /* 0x00005f0002007a0c */ /* 0x000fe40003f46270 */
[----:B------:R-:W-:Y:S02]  /*56b70*/  IADD3 R2, R23, c[0x0][0x198], RZ ;  /* 0x0000660017027a10 */ /* 0x000fe40007ffe0ff */
[----:B------:R-:W4:Y:S01]  /*56b80*/  LDL.LU R23, [R1+0x2d8] ;  /* 0x0002d80001177983 */ /* 0x000f220000300800 */
[----:B------:R-:W-:-:S03]  /*56b90*/  IADD3 R22, R3, 0xd1, RZ ;  /* 0x000000d103167810 */ /* 0x000fc60007ffe0ff */
[----:B--2---:R0:W-:Y:S01]  /*56ba0*/  @P3 STG.E.U16 [R20.64], R15 ;  /* 0x0000000f14003986 */ /* 0x0041e2000c101506 */
[C---:B------:R-:W-:Y:S02]  /*56bb0*/  ISETP.LT.AND P3, PT, R28.reuse, c[0x0][0x178], !P6 ;  /* 0x00005e001c007a0c */ /* 0x040fe40007761270 */
[C---:B------:R-:W-:Y:S01]  /*56bc0*/  ISETP.LT.AND P6, PT, R29.reuse, c[0x0][0x178], !P6 ;  /* 0x00005e001d007a0c */ /* 0x040fe200077c1270 */
[----:B---3--:R1:W-:Y:S01]  /*56bd0*/  @P5 STG.E.U16 [R12.64], R24 ;  /* 0x000000180c005986 */ /* 0x0083e2000c101506 */
[----:B------:R-:W-:Y:S02]  /*56be0*/  ISETP.LT.AND P5, PT, R28, c[0x0][0x178], !P2 ;  /* 0x00005e001c007a0c */ /* 0x000fe400057a1270 */
[----:B------:R-:W-:Y:S02]  /*56bf0*/  ISETP.LT.AND P2, PT, R29, c[0x0][0x178], !P2 ;  /* 0x00005e001d007a0c */ /* 0x000fe40005741270 */
[----:B0-----:R-:W-:Y:S01]  /*56c00*/  PRMT R20, R15, 0x7632, R20 ;  /* 0x000076320f147816 */ /* 0x001fe20000000014 */
[----:B------:R-:W-:Y:S01]  /*56c10*/  IMAD.WIDE R14, R2, 0x2, R18 ;  /* 0x00000002020e7825 */ /* 0x000fe200078e0212 */
[----:B------:R-:W-:-:S02]  /*56c20*/  PRMT R21, R24, 0x7632, R21 ;  /* 0x0000763218157816 */ /* 0x000fc40000000015 */
[----:B-1----:R-:W2:Y:S01]  /*56c30*/  LDL.LU R24, [R1+0x268] ;  /* 0x0002680001187983 */ /* 0x002ea20000300800 */
[C---:B------:R-:W-:Y:S01]  /*56c40*/  IMAD.WIDE R12, R2.reuse, 0x2, R16 ;  /* 0x00000002020c7825 */ /* 0x040fe200078e0210 */
[----:B------:R-:W-:-:S04]  /*56c50*/  IADD3 R2, R2, c[0x0][0x198], RZ ;  /* 0x0000660002027a10 */ /* 0x000fc80007ffe0ff */
[----:B------:R0:W-:Y:S04]  /*56c60*/  @P3 STG.E.U16 [R12.64], R20 ;  /* 0x000000140c003986 */ /* 0x0001e8000c101506 */
[----:B------:R1:W-:Y:S01]  /*56c70*/  @P6 STG.E.U16 [R14.64], R21 ;  /* 0x000000150e006986 */ /* 0x0003e2000c101506 */
[----:B0-----:R-:W-:Y:S01]  /*56c80*/  IMAD.WIDE R12, R2, 0x2, R16 ;  /* 0x00000002020c7825 */ /* 0x001fe200078e0210 */
[----:B------:R-:W-:-:S03]  /*56c90*/  IADD3 R20, R3, 0xd2, RZ ;  /* 0x000000d203147810 */ /* 0x000fc60007ffe0ff */
[----:B-1----:R-:W-:Y:S01]  /*56ca0*/  IMAD.WIDE R14, R2, 0x2, R18 ;  /* 0x00000002020e7825 */ /* 0x002fe200078e0212 */
[----:B----4-:R0:W-:Y:S01]  /*56cb0*/  @P5 STG.E.U16 [R12.64], R26 ;  /* 0x0000001a0c005986 */ /* 0x0101e2000c101506 */
[----:B------:R-:W-:Y:S02]  /*56cc0*/  ISETP.GE.AND P5, PT, R20, c[0x0][0x17c], PT ;  /* 0x00005f0014007a0c */ /* 0x000fe40003fa6270 */
[----:B------:R-:W-:Y:S01]  /*56cd0*/  PRMT R20, R26, 0x7632, R20 ;  /* 0x000076321a147816 */ /* 0x000fe20000000014 */
[----:B------:R1:W-:Y:S01]  /*56ce0*/  @P2 STG.E.U16 [R14.64], R11 ;  /* 0x0000000b0e002986 */ /* 0x0003e2000c101506 */
[----:B------:R-:W-:-:S03]  /*56cf0*/  PRMT R21, R11, 0x7632, R21 ;  /* 0x000076320b157816 */ /* 0x000fc60000000015 */
[----:B0-----:R-:W3:Y:S04]  /*56d00*/  LDL.LU R26, [R1+0x488] ;  /* 0x00048800011a7983 */ /* 0x001ee80000300800 */
[----:B-1----:R-:W4:Y:S01]  /*56d10*/  LDL.LU R11, [R1+0x2b8] ;  /* 0x0002b800010b7983 */ /* 0x002f220000300800 */
        /* <DEDUP_REMOVED lines=12> */
[----:B0-----:R-:W-:Y:S01]  /*56de0*/  IADD3 R20, R3, 0xd8, RZ ;  /* 0x000000d803147810 */ /* 0x001fe20007ffe0ff */
[----:B------:R-:W-:-:S03]  /*56df0*/  IMAD.WIDE R12, R2, 0x2, R16 ;  /* 0x00000002020c7825 */ /* 0x000fc600078e0210 */
[----:B------:R-:W-:Y:S02]  /*56e00*/  ISETP.GE.AND P6, PT, R20, c[0x0][0x17c], PT ;  /* 0x00005f0014007a0c */ /* 0x000fe40003fc6270 */
[----:B-1----:R-:W-:Y:S01]  /*56e10*/  IADD3 R14, R3, 0xd4, RZ ;  /* 0x000000d4030e7810 */ /* 0x002fe20007ffe0ff */
[----:B------:R0:W-:Y:S01]  /*56e20*/  @P2 STG.E.U16 [R12.64], R23 ;  /* 0x000000170c002986 */ /* 0x0001e2000c101506 */
[----:B------:R-:W-:Y:S02]  /*56e30*/  IADD3 R20, R2, c[0x0][0x198], RZ ;  /* 0x0000660002147a10 */ /* 0x000fe40007ffe0ff */
[----:B------:R-:W-:-:S03]  /*56e40*/  ISETP.GE.AND P2, PT, R14, c[0x0][0x17c], PT ;  /* 0x00005f000e007a0c */ /* 0x000fc60003f46270 */
[----:B------:R-:W-:Y:S01]  /*56e50*/  IMAD.WIDE R14, R20, 0x2, R16 ;  /* 0x00000002140e7825 */ /* 0x000fe200078e0210 */
[----:B------:R-:W-:-:S03]  /*56e60*/  ISETP.LT.AND P4, PT, R29, c[0x0][0x178], !P4 ;  /* 0x00005e001d007a0c */ /* 0x000fc60006781270 */
[----:B0-----:R-:W-:Y:S01]  /*56e70*/  IMAD.WIDE R12, R2, 0x2, R18 ;  /* 0x00000002020c7825 */ /* 0x001fe200078e0212 */
[----:B------:R-:W-:Y:S02]  /*56e80*/  PRMT R2, R23, 0x7632, R2 ;  /* 0x0000763217027816 */ /* 0x000fe40000000002 */
[----:B------:R-:W-:Y:S02]  /*56e90*/  IADD3 R23, R3, 0xd5, RZ ;  /* 0x000000d503177810 */ /* 0x000fe40007ffe0ff */
[----:B--2---:R0:W-:Y:S01]  /*56ea0*/  @P5 STG.E.U16 [R12.64], R24 ;  /* 0x000000180c005986 */ /* 0x0041e2000c101506 */
[----:B------:R-:W-:Y:S02]  /*56eb0*/  ISETP.LT.AND P5, PT, R28, c[0x0][0x178], !P2 ;  /* 0x00005e001c007a0c */ /* 0x000fe400057a1270 */
[----:B------:R-:W-:Y:S01]  /*56ec0*/  ISETP.LT.AND P2, PT, R29, c[0x0][0x178], !P2 ;  /* 0x00005e001d007a0c */ /* 0x000fe20005741270 */
[----:B------:R1:W-:Y:S01]  /*56ed0*/  @P3 STG.E.U16 [R14.64], R2 ;  /* 0x000000020e003986 */ /* 0x0003e2000c101506 */
[----:B------:R-:W-:-:S02]  /*56ee0*/  PRMT R22, R24, 0x7632, R22 ;  /* 0x0000763218167816 */ /* 0x000fc40000000016 */
[----:B------:R-:W-:Y:S01]  /*56ef0*/  ISETP.GE.AND P3, PT, R23, c[0x0][0x17c], PT ;  /* 0x00005f0017007a0c */ /* 0x000fe20003f66270 */
[C---:B0-----:R-:W-:Y:S01]  /*56f00*/  IMAD.WIDE R12, R20.reuse, 0x2, R18 ;  /* 0x00000002140c7825 */ /* 0x041fe200078e0212 */
[----:B-1----:R-:W-:-:S04]  /*56f10*/  IADD3 R2, R20, c[0x0][0x198], RZ ;  /* 0x0000660014027a10 */ /* 0x002fc80007ffe0ff */
[----:B------:R-:W-:Y:S01]  /*56f20*/  @P4 STG.E.U16 [R12.64], R22 ;  /* 0x000000160c004986 */ /* 0x000fe2000c101506 */
[----:B------:R-:W-:-:S04]  /*56f30*/  IMAD.WIDE R14, R2, 0x2, R16 ;  /* 0x00000002020e7825 */ /* 0x000fc800078e0210 */
[----:B------:R-:W-:Y:S01]  /*56f40*/  IMAD.WIDE R20, R2, 0x2, R18 ;  /* 0x0000000202147825 */ /* 0x000fe200078e0212 */
[----:B---3--:R0:W-:Y:S04]  /*56f50*/  @P5 STG.E.U16 [R14.64], R26 ;  /* 0x0000001a0e005986 */ /* 0x0081e8000c101506 */
[----:B----4-:R1:W-:Y:S01]  /*56f60*/  @P2 STG.E.U16 [R20.64], R11 ;  /* 0x0000000b14002986 */ /* 0x0103e2000c101506 */
        /* <DEDUP_REMOVED lines=18> */
[----:B------:R-:W-:-:S03]  /*57090*/  ISETP.GE.AND P2, PT, R26, c[0x0][0x17c], PT ;  /* 0x00005f001a007a0c */ /* 0x000fc60003f46270 */
[----:B------:R0:W-:Y:S01]  /*570a0*/  @P3 STG.E.U16 [R14.64], R25 ;  /* 0x000000190e003986 */ /* 0x0001e2000c101506 */
[C---:B------:R-:W-:Y:S01]  /*570b0*/  IMAD.WIDE R22, R24.reuse, 0x2, R18 ;  /* 0x0000000218167825 */ /* 0x040fe200078e0212 */
[----:B0-----:R-:W-:Y:S02]  /*570c0*/  IADD3 R14, R24, c[0x0][0x198], RZ ;  /* 0x00006600180e7a10 */ /* 0x001fe40007ffe0ff */
[----:B------:R-:W2:Y:S01]  /*570d0*/  LDL.LU R25, [R1+0x4b8] ;  /* 0x0004b80001197983 */ /* 0x000ea20000300800 */
[----:B------:R-:W-:-:S03]  /*570e0*/  IADD3 R24, R3, 0xd9, RZ ;  /* 0x000000d903187810 */ /* 0x000fc60007ffe0ff */
[----:B------:R-:W2:Y:S04]  /*570f0*/  LDL.LU R26, [R1+0x328] ;  /* 0x00032800011a7983 */ /* 0x000ea80000300800 */
        /* <DEDUP_REMOVED lines=10> */
[----:B------:R-:W-:Y:S02]  /*571a0*/  ISETP.LT.AND P3, PT, R28, c[0x0][0x178], !P6 ;  /* 0x00005e001c007a0c */ /* 0x000fe40007761270 */
[----:B------:R-:W-:Y:S02]  /*571b0*/  IADD3 R20, R3, 0xdd, RZ ;  /* 0x000000dd03147810 */ /* 0x000fe40007ffe0ff */
[C---:B------:R-:W-:Y:S02]  /*571c0*/  IADD3 R23, R14.reuse, c[0x0][0x198], RZ ;  /* 0x000066000e177a10 */ /* 0x040fe40007ffe0ff */
[----:B------:R-:W-:Y:S01]  /*571d0*/  ISETP.LT.AND P6, PT, R29, c[0x0][0x178], !P6 ;  /* 0x00005e001d007a0c */ /* 0x000fe200077c1270 */
[----:B------:R-:W-:Y:S01]  /*571e0*/  IMAD.WIDE R14, R14, 0x2, R18 ;  /* 0x000000020e0e7825 */ /* 0x000fe200078e0212 */
[----:B------:R-:W-:-:S03]  /*571f0*/  ISETP.GE.AND P4, PT, R20, c[0x0][0x17c], PT ;  /* 0x00005f0014007a0c */ /* 0x000fc60003f86270 */
[----:B------:R-:W-:Y:S01]  /*57200*/  IMAD.WIDE R20, R23, 0x2, R16 ;  /* 0x0000000217147825 */ /* 0x000fe200078e0210 */
[----:B0-----:R-:W-:Y:S01]  /*57210*/  IADD3 R2, R3, 0xda, RZ ;  /* 0x000000da03027810 */ /* 0x001fe20007ffe0ff */
[----:B------:R-:W-:Y:S01]  /*57220*/  @P2 STG.E.U16 [R14.64], R22 ;  /* 0x000000160e002986 */ /* 0x000fe2000c101506 */
[----:B------:R-:W-:Y:S01]  /*57230*/  ISETP.LT.AND P2, PT, R28, c[0x0][0x178], !P5 ;  /* 0x00005e001c007a0c */ /* 0x000fe20006f41270 */
[----:B------:R-:W-:Y:S01]  /*57240*/  IMAD.WIDE R12, R23, 0x2, R18 ;  /* 0x00000002170c7825 */ /* 0x000fe200078e0212 */
[----:B------:R-:W-:Y:S01]  /*57250*/  ISETP.LT.AND P5, PT, R29, c[0x0][0x178], !P5 ;  /* 0x00005e001d007a0c */ /* 0x000fe20006fa1270 */
[----:B---3--:R0:W-:Y:S01]  /*57260*/  @P3 STG.E.U16 [R20.64], R24 ;  /* 0x0000001814003986 */ /* 0x0081e2000c101506 */
[----:B------:R-:W-:Y:S02]  /*57270*/  ISETP.GE.AND P3, PT, R2, c[0x0][0x17c], PT ;  /* 0x00005f0002007a0c */ /* 0x000fe40003f66270 */
[----:B------:R-:W-:Y:S01]  /*57280*/  IADD3 R2, R23, c[0x0][0x198], RZ ;  /* 0x0000660017027a10 */ /* 0x000fe20007ffe0ff */
[----:B--2---:R1:W-:Y:S01]  /*57290*/  @P6 STG.E.U16 [R12.64], R11 ;  /* 0x0000000b0c006986 */ /* 0x0043e2000c101506 */
[----:B------:R-:W-:-:S02]  /*572a0*/  ISETP.LT.AND P6, PT, R28, c[0x0][0x178], !P3 ;  /* 0x00005e001c007a0c */ /* 0x000fc40005fc1270 */
[----:B0-----:R-:W-:Y:S02]  /*572b0*/  PRMT R20, R24, 0x7632, R20 ;  /* 0x0000763218147816 */ /* 0x001fe40000000014 */
[----:B------:R-:W2:Y:S01]  /*572c0*/  LDL.LU R24, [R1+0x4d8] ;  /* 0x0004d80001187983 */ /* 0x000ea20000300800 */
[----:B------:R-:W-:Y:S01]  /*572d0*/  PRMT R21, R11, 0x7632, R21 ;  /* 0x000076320b157816 */ /* 0x000fe20000000015 */
[C---:B-1----:R-:W-:Y:S02]  /*572e0*/  IMAD.WIDE R12, R2.reuse, 0x2, R16 ;  /* 0x00000002020c7825 */ /* 0x042fe400078e0210 */
[----:B------:R-:W3:Y:S02]  /*572f0*/  LDL.LU R11, [R1+0x348] ;  /* 0x00034800010b7983 */ /* 0x000ee40000300800 */
[C---:B------:R-:W-:Y:S01]  /*57300*/  IMAD.WIDE R14, R2.reuse, 0x2, R18 ;  /* 0x00000002020e7825 */ /* 0x040fe200078e0212 */
[----:B------:R-:W-:Y:S01]  /*57310*/  IADD3 R2, R2, c[0x0][0x198], RZ ;  /* 0x0000660002027a10 */ /* 0x000fe20007ffe0ff */
[----:B------:R0:W-:Y:S01]  /*57320*/  @P2 STG.E.U16 [R12.64], R20 ;  /* 0x000000140c002986 */ /* 0x0001e2000c101506 */
[----:B------:R-:W-:-:S03]  /*57330*/  ISETP.LT.AND P3, PT, R29, c[0x0][0x178], !P3 ;  /* 0x00005e001d007a0c */ /* 0x000fc60005f61270 */
[----:B------:R1:W-:Y:S01]  /*57340*/  @P5 STG.E.U16 [R14.64], R21 ;  /* 0x000000150e005986 */ /* 0x0003e2000c101506 */
[----:B0-----:R-:W-:Y:S01]  /*57350*/  IMAD.WIDE R12, R2, 0x2, R16 ;  /* 0x00000002020c7825 */ /* 0x001fe200078e0210 */
[----:B------:R-:W-:-:S04]  /*57360*/  IADD3 R20, R3, 0xdc, RZ ;  /* 0x000000dc03147810 */ /* 0x000fc80007ffe0ff */
[----:B------:R0:W-:Y:S01]  /*57370*/  @P6 STG.E.U16 [R12.64], R25 ;  /* 0x000000190c006986 */ /* 0x0001e2000c101506 */
[----:B------:R-:W-:Y:S02]  /*57380*/  ISETP.GE.AND P6, PT, R20, c[0x0][0x17c], PT ;  /* 0x00005f0014007a0c */ /* 0x000fe40003fc6270 */
[----:B------:R-:W-:Y:S01]  /*57390*/  PRMT R20, R25, 0x7632, R20 ;  /* 0x0000763219147816 */ /* 0x000fe20000000014 */
[----:B-1----:R-:W-:Y:S01]  /*573a0*/  IMAD.WIDE R14, R2, 0x2, R18 ;  /* 0x00000002020e7825 */ /* 0x002fe200078e0212 */
[----:B0-----:R-:W4:Y:S01]  /*573b0*/  LDL.LU R25, [R1+0x4c8] ;  /* 0x0004c80001197983 */ /* 0x001f220000300800 */
[----:B------:R-:W-:-:S03]  /*573c0*/  PRMT R21, R26, 0x7632, R21 ;  /* 0x000076321a157816 */ /* 0x000fc60000000015 */
[----:B------:R0:W-:Y:S04]  /*573d0*/  @P3 STG.E.U16 [R14.64], R26 ;  /* 0x0000001a0e003986 */ /* 0x0001e8000c101506 */
[----:B0-----:R-:W4:Y:S01]  /*573e0*/  LDL.LU R26, [R1+0x138] ;  /* 0x00013800011a7983 */ /* 0x001f220000300800 */
        /* <DEDUP_REMOVED lines=16> */
[----:B-1----:R-:W-:Y:S02]  /*574f0*/  IADD3 R14, R3, 0xde, RZ ;  /* 0x000000de030e7810 */ /* 0x002fe40007ffe0ff */
[----:B------:R-:W-:Y:S02]  /*57500*/  IADD3 R20, R2, c[0x0][0x198], RZ ;  /* 0x0000660002147a10 */ /* 0x000fe40007ffe0ff */
[----:B------:R-:W-:Y:S02]  /*57510*/  ISETP.LT.AND P4, PT, R29, c[0x0][0x178], !P4 ;  /* 0x00005e001d007a0c */ /* 0x000fe40006781270 */
[----:B------:R-:W-:Y:S01]  /*57520*/  IADD3 R23, R3, 0xdf, RZ ;  /* 0x000000df03177810 */ /* 0x000fe20007ffe0ff */
        /* <DEDUP_REMOVED lines=8> */
[----:B------:R-:W-:Y:S02]  /*575b0*/  PRMT R22, R11, 0x7632, R22 ;  /* 0x000076320b167816 */ /* 0x000fe40000000016 */
[----:B------:R-:W-:Y:S01]  /*575c0*/  ISETP.GE.AND P2, PT, R23, c[0x0][0x17c], PT ;  /* 0x00005f0017007a0c */ /* 0x000fe20003f46270 */
[C---:B0-----:R-:W-:Y:S01]  /*575d0*/  IMAD.WIDE R12, R20.reuse, 0x2, R18 ;  /* 0x00000002140c7825 */ /* 0x041fe200078e0212 */
[----:B------:R-:W-:Y:S01]  /*575e0*/  ISETP.LT.AND P3, PT, R29, c[0x0][0x178], !P3 ;  /* 0x00005e001d007a0c */ /* 0x000fe20005f61270 */
[----:B------:R-:W2:Y:S01]  /*575f0*/  LDL.LU R11, [R1+0x15c] ;  /* 0x00015c00010b7983 */ /* 0x000ea20000300800 */
[----:B-1----:R-:W-:-:S05]  /*57600*/  IADD3 R2, R20, c[0x0][0x198], RZ ;  /* 0x0000660014027a10 */ /* 0x002fca0007ffe0ff */
[----:B------:R-:W-:Y:S01]  /*57610*/  IMAD.WIDE R14, R2, 0x2, R16 ;  /* 0x00000002020e7825 */ /* 0x000fe200078e0210 */
[----:B------:R-:W-:Y:S04]  /*57620*/  @P4 STG.E.U16 [R12.64], R22 ;  /* 0x000000160c004986 */ /* 0x000fe8000c101506 */
[----:B----4-:R0:W-:Y:S01]  /*57630*/  @P6 STG.E.U16 [R14.64], R25 ;  /* 0x000000190e006986 */ /* 0x0101e2000c101506 */
[----:B------:R-:W-:Y:S01]  /*57640*/  ISETP.LT.AND P6, PT, R28, c[0x0][0x178], !P2 ;  /* 0x00005e001c007a0c */ /* 0x000fe200057c1270 */
[C---:B------:R-:W-:Y:S01]  /*57650*/  IMAD.WIDE R20, R2.reuse, 0x2, R18 ;  /* 0x0000000202147825 */ /* 0x040fe200078e0212 */
[----:B0-----:R-:W-:Y:S02]  /*57660*/  IADD3 R14, R2, c[0x0][0x198], RZ ;  /* 0x00006600020e7a10 */ /* 0x001fe40007ffe0ff */
[----:B------:R-:W-:-:S03]  /*57670*/  PRMT R22, R25, 0x7632, R22 ;  /* 0x0000763219167816 */ /* 0x000fc60000000016 */
[----:B------:R-:W-:Y:S01]  /*57680*/  IMAD.WIDE R12, R14, 0x2, R16 ;  /* 0x000000020e0c7825 */ /* 0x000fe200078e0210 */
[----:B------:R0:W-:Y:S01]  /*57690*/  @P3 STG.E.U16 [R20.64], R26 ;  /* 0x0000001a14003986 */ /* 0x0001e2000c101506 */
[----:B------:R-:W-:-:S04]  /*576a0*/  PRMT R23, R26, 0x7632, R23 ;  /* 0x000076321a177816 */ /* 0x000fc80000000017 */
[----:B------:R1:W-:Y:S04]  /*576b0*/  @P6 STG.E.U16 [R12.64], R22 ;  /* 0x000000160c006986 */ /* 0x0003e8000c101506 */
[----:B0-----:R-:W3:Y:S04]  /*576c0*/  LDL.LU R26, [R1+0x14c] ;  /* 0x00014c00011a7983 */ /* 0x001ee80000300800 */
[----:B-1----:R-:W4:Y:S01]  /*576d0*/  LDL.LU R22, [R1+0x18c] ;  /* 0x00018c0001167983 */ /* 0x002f220000300800 */
[----:B------:R-:W-:-:S04]  /*576e0*/  IADD3 R25, R3, 0xe1, RZ ;  /* 0x000000e103197810 */ /* 0x000fc80007ffe0ff */
[----:B------:R-:W-:Y:S02]  /*576f0*/  ISETP.GE.AND P6, PT, R25, c[0x0][0x17c], PT ;  /* 0x00005f0019007a0c */ /* 0x000fe40003fc6270 */
[----:B------:R-:W3:Y:S01]  /*57700*/  LDL.LU R25, [R1+0x19c] ;  /* 0x00019c0001197983 */ /* 0x000ee20000300800 */
[----:B------:R-:W-:-:S04]  /*57710*/  IADD3 R24, R3, 0xe0, RZ ;  /* 0x000000e003187810 */ /* 0x000fc80007ffe0ff */
[----:B------:R-:W-:Y:S02]  /*57720*/  ISETP.GE.AND P4, PT, R24, c[0x0][0x17c], PT ;  /* 0x00005f0018007a0c */ /* 0x000fe40003f86270 */
[C---:B------:R-:W-:Y:S02]  /*57730*/  ISETP.LT.AND P2, PT, R29.reuse, c[0x0][0x178], !P2 ;  /* 0x00005e001d007a0c */ /* 0x040fe40005741270 */
[----:B------:R-:W-:Y:S02]  /*57740*/  ISETP.LT.AND P3, PT, R28, c[0x0][0x178], !P4 ;  /* 0x00005e001c007a0c */ /* 0x000fe40006761270 */
[C---:B------:R-:W-:Y:S01]  /*57750*/  IADD3 R2, R14.reuse, c[0x0][0x198], RZ ;  /* 0x000066000e027a10 */ /* 0x040fe20007ffe0ff */
[----:B------:R-:W-:Y:S01]  /*57760*/  IMAD.WIDE R14, R14, 0x2, R18 ;  /* 0x000000020e0e7825 */ /* 0x000fe200078e0212 */
[----:B------:R-:W-:-:S03]  /*57770*/  ISETP.LT.AND P4, PT, R29, c[0x0][0x178], !P4 ;  /* 0x00005e001d007a0c */ /* 0x000fc60006781270 */
[----:B------:R-:W-:Y:S01]  /*57780*/  IMAD.WIDE R20, R2, 0x2, R16 ;  /* 0x0000000202147825 */ /* 0x000fe200078e0210 */
[----:B------:R-:W-:-:S03]  /*57790*/  IADD3 R24, R3, 0xe2, RZ ;  /* 0x000000e203187810 */ /* 0x000fc60007ffe0ff */
[----:B------:R0:W-:Y:S01]  /*577a0*/  @P2 STG.E.U16 [R14.64], R23 ;  /* 0x000000170e002986 */ /* 0x0001e2000c101506 */
[----:B------:R-:W-:Y:S01]  /*577b0*/  IMAD.WIDE R12, R2, 0x2, R18 ;  /* 0x00000002020c7825 */ /* 0x000fe200078e0212 */
[----:B------:R-:W-:Y:S02]  /*577c0*/  ISETP.GE.AND P2, PT, R24, c[0x0][0x17c], PT ;  /* 0x00005f0018007a0c */ /* 0x000fe40003f46270 */
[----:B0-----:R-:W-:Y:S01]  /*577d0*/  IADD3 R23, R3, 0xe3, RZ ;  /* 0x000000e303177810 */ /* 0x001fe20007ffe0ff */
[----:B----4-:R0:W-:Y:S01]  /*577e0*/  @P3 STG.E.U16 [R20.64], R22 ;  /* 0x0000001614003986 */ /* 0x0101e2000c101506 */
[C---:B------:R-:W-:Y:S02]  /*577f0*/  ISETP.LT.AND P3, PT, R28.reuse, c[0x0][0x178], !P6 ;  /* 0x00005e001c007a0c */ /* 0x040fe40007761270 */
[----:B------:R-:W-:Y:S01]  /*57800*/  ISETP.LT.AND P6, PT, R29, c[0x0][0x178], !P6 ;  /* 0x00005e001d007a0c */ /* 0x000fe200077c1270 */
[----:B--2---:R1:W-:Y:S01]  /*57810*/  @P4 STG.E.U16 [R12.64], R11 ;  /* 0x0000000b0c004986 */ /* 0x0043e2000c101506 */
[----:B------:R-:W-:-:S02]  /*57820*/  ISETP.LT.AND P4, PT, R28, c[0x0][0x178], !P2 ;  /* 0x00005e001c007a0c */ /* 0x000fc40005781270 */
[----:B0-----:R-:W-:Y:S02]  /*57830*/  PRMT R21, R22, 0x7632, R21 ;  /* 0x0000763216157816 */ /* 0x001fe40000000015 */
[----:B------:R-:W-:Y:S02]  /*57840*/  IADD3 R22, R2, c[0x0][0x198], RZ ;  /* 0x0000660002167a10 */ /* 0x000fe40007ffe0ff */
[----:B------:R-:W-:Y:S02]  /*57850*/  ISETP.LT.AND P2, PT, R29, c[0x0][0x178], !P2 ;  /* 0x00005e001d007a0c */ /* 0x000fe40005741270 */
[C---:B------:R-:W-:Y:S01]  /*57860*/  IADD3 R20, R22.reuse, c[0x0][0x198], RZ ;  /* 0x0000660016147a10 */ /* 0x040fe20007ffe0ff */
[C---:B------:R-:W-:Y:S01]  /*57870*/  IMAD.WIDE R14, R22.reuse, 0x2, R16 ;  /* 0x00000002160e7825 */ /* 0x040fe200078e0210 */
[----:B------:R-:W-:Y:S02]  /*57880*/  PRMT R2, R11, 0x7632, R2 ;  /* 0x000076320b027816 */ /* 0x000fe40000000002 */
[----:B-1----:R-:W2:Y:S01]  /*57890*/  LDL.LU R11, [R1+0x17c] ;  /* 0x00017c00010b7983 */ /* 0x002ea20000300800 */
[----:B------:R-:W-:-:S03]  /*578a0*/  IMAD.WIDE R12, R22, 0x2, R18 ;  /* 0x00000002160c7825 */ /* 0x000fc600078e0212 */
[----:B------:R0:W-:Y:S01]  /*578b0*/  @P3 STG.E.U16 [R14.64], R21 ;  /* 0x000000150e003986 */ /* 0x0001e2000c101506 */
[----:B------:R-:W-:-:S03]  /*578c0*/  ISETP.GE.AND P3, PT, R23, c[0x0][0x17c], PT ;  /* 0x00005f0017007a0c */ /* 0x000fc60003f66270 */
[----:B------:R1:W-:Y:S01]  /*578d0*/  @P6 STG.E.U16 [R12.64], R2 ;  /* 0x000000020c006986 */ /* 0x0003e2000c101506 */
[----:B0-----:R-:W-:-:S04]  /*578e0*/  IMAD.WIDE R14, R20, 0x2, R16 ;  /* 0x00000002140e7825 */ /* 0x001fc800078e0210 */
[----:B-1----:R-:W-:Y:S01]  /*578f0*/  IMAD.WIDE R12, R20, 0x2, R18 ;  /* 0x00000002140c7825 */ /* 0x002fe200078e0212 */
[----:B---3--:R0:W-:Y:S01]  /*57900*/  @P4 STG.E.U16 [R14.64], R25 ;  /* 0x000000190e004986 */ /* 0x0081e2000c101506 */
[----:B------:R-:W-:-:S03]  /*57910*/  ISETP.LT.AND P4, PT, R28, c[0x0][0x178], !P3 ;  /* 0x00005e001c007a0c */ /* 0x000fc60005f81270 */
[----:B------:R1:W-:Y:S01]  /*57920*/  @P2 STG.E.U16 [R12.64], R26 ;  /* 0x0000001a0c002986 */ /* 0x0003e2000c101506 */
[----:B------:R-:W-:Y:S02]  /*57930*/  ISETP.LT.AND P2, PT, R29, c[0x0][0x178], !P3 ;  /* 0x00005e001d007a0c */ /* 0x000fe40005f41270 */
[----:B------:R-:W-:Y:S02]  /*57940*/  PRMT R2, R25, 0x7632, R2 ;  /* 0x0000763219027816 */ /* 0x000fe40000000002 */
[----:B0-----:R-:W-:Y:S02]  /*57950*/  IADD3 R14, R20, c[0x0][0x198], RZ ;  /* 0x00006600140e7a10 */ /* 0x001fe40007ffe0ff */
[----:B------:R-:W-:Y:S02]  /*57960*/  IADD3 R25, R3, 0xe5, RZ ;  /* 0x000000e503197810 */ /* 0x000fe40007ffe0ff */
[C---:B------:R-:W-:Y:S01]  /*57970*/  IADD3 R22, R14.reuse, c[0x0][0x198], RZ ;  /* 0x000066000e167a10 */ /* 0x040fe20007ffe0ff */
[----:B-1----:R-:W-:Y:S01]  /*57980*/  IMAD.WIDE R12, R14, 0x2, R16 ;  /* 0x000000020e0c7825 */ /* 0x002fe200078e0210 */
[----:B------:R-:W-:-:S02]  /*57990*/  PRMT R23, R26, 0x7632, R23 ;  /* 0x000076321a177816 */ /* 0x000fc40000000017 */
[----:B------:R-:W3:Y:S01]  /*579a0*/  LDL.LU R26, [R1+0x16c] ;  /* 0x00016c00011a7983 */ /* 0x000ee20000300800 */
[----:B------:R-:W-:-:S03]  /*579b0*/  IMAD.WIDE R14, R14, 0x2, R18 ;  /* 0x000000020e0e7825 */ /* 0x000fc600078e0212 */
[----:B------:R-:W-:Y:S01]  /*579c0*/  @P4 STG.E.U16 [R12.64], R2 ;  /* 0x000000020c004986 */ /* 0x000fe2000c101506 */
[----:B------:R-:W-:-:S03]  /*579d0*/  ISETP.GE.AND P4, PT, R25, c[0x0][0x17c], PT ;  /* 0x00005f0019007a0c */ /* 0x000fc60003f86270 */
[----:B------:R-:W4:Y:S04]  /*579e0*/  LDL.LU R25, [R1+0x1dc] ;  /* 0x0001dc0001197983 */ /* 0x000f280000300800 */
[----:B------:R0:W-:Y:S04]  /*579f0*/  @P2 STG.E.U16 [R14.64], R23 ;  /* 0x000000170e002986 */ /* 0x0001e8000c101506 */
[----:B0-----:R-:W3:Y:S01]  /*57a00*/  LDL.LU R15, [R1+0x1cc] ;  /* 0x0001cc00010f7983 */ /* 0x001ee20000300800 */
[----:B------:R-:W-:-:S04]  /*57a10*/  IADD3 R21, R3, 0xe4, RZ ;  /* 0x000000e403157810 */ /* 0x000fc80007ffe0ff */
[----:B------:R-:W-:-:S04]  /*57a20*/  ISETP.GE.AND P6, PT, R21, c[0x0][0x17c], PT ;  /* 0x00005f0015007a0c */ /* 0x000fc80003fc6270 */
[----:B------:R-:W-:Y:S02]  /*57a30*/  ISETP.LT.AND P3, PT, R28, c[0x0][0x178], !P6 ;  /* 0x00005e001c007a0c */ /* 0x000fe40007761270 */
[----:B------:R-:W-:Y:S01]  /*57a40*/  ISETP.LT.AND P6, PT, R29, c[0x0][0x178], !P6 ;  /* 0x00005e001d007a0c */ /* 0x000fe200077c1270 */
[----:B------:R-:W-:Y:S01]  /*57a50*/  IMAD.WIDE R20, R22, 0x2, R16 ;  /* 0x0000000216147825 */ /* 0x000fe200078e0210 */
[----:B------:R-:W-:-:S03]  /*57a60*/  IADD3 R24, R3, 0xe6, RZ ;  /* 0x000000e603187810 */ /* 0x000fc60007ffe0ff */
[----:B------:R-:W-:Y:S01]  /*57a70*/  IMAD.WIDE R12, R22, 0x2, R18 ;  /* 0x00000002160c7825 */ /* 0x000fe200078e0212 */
[----:B------:R-:W-:Y:S02]  /*57a80*/  ISETP.GE.AND P2, PT, R24, c[0x0][0x17c], PT ;  /* 0x00005f0018007a0c */ /* 0x000fe40003f46270 */
[----:B------:R-:W-:Y:S02]  /*57a90*/  IADD3 R22, R22, c[0x0][0x198], RZ ;  /* 0x0000660016167a10 */ /* 0x000fe40007ffe0ff */
[----:B------:R-:W-:Y:S02]  /*57aa0*/  IADD3 R23, R3, 0xe7, RZ ;  /* 0x000000e703177810 */ /* 0x000fe40007ffe0ff */
[----:B--2---:R-:W-:Y:S01]  /*57ab0*/  PRMT R2, R11, 0x7632, R2 ;  /* 0x000076320b027816 */ /* 0x004fe20000000002 */
[----:B---3--:R0:W-:Y:S01]  /*57ac0*/  @P3 STG.E.U16 [R20.64], R15 ;  /* 0x0000000f14003986 */ /* 0x0081e2000c101506 */
[C---:B------:R-:W-:Y:S02]  /*57ad0*/  ISETP.LT.AND P3, PT, R28.reuse, c[0x0][0x178], !P4 ;  /* 0x00005e001c007a0c */ /* 0x040fe40006761270 */
[----:B------:R-:W-:Y:S01]  /*57ae0*/  ISETP.LT.AND P4, PT, R29, c[0x0][0x178], !P4 ;  /* 0x00005e001d007a0c */ /* 0x000fe20006781270 */
[----:B------:R1:W-:Y:S01]  /*57af0*/  @P6 STG.E.U16 [R12.64], R11 ;  /* 0x0000000b0c006986 */ /* 0x0003e2000c101506 */
[----:B------:R-:W-:-:S02]  /*57b00*/  ISETP.LT.AND P6, PT, R28, c[0x0][0x178], !P2 ;  /* 0x00005e001c007a0c */ /* 0x000fc400057c1270 */
[----:B------:R-:W-:Y:S02]  /*57b10*/  ISETP.LT.AND P2, PT, R29, c[0x0][0x178], !P2 ;  /* 0x00005e001d007a0c */ /* 0x000fe40005741270 */
[----:B0-----:R-:W-:Y:S01]  /*57b20*/  PRMT R21, R15, 0x7632, R21 ;  /* 0x000076320f157816 */ /* 0x001fe20000000015 */
[C---:B------:R-:W-:Y:S01]  /*57b30*/  IMAD.WIDE R14, R22.reuse, 0x2, R16 ;  /* 0x00000002160e7825 */ /* 0x040fe200078e0210 */
[C---:B------:R-:W-:Y:S01]  /*57b40*/  IADD3 R20, R22.reuse, c[0x0][0x198], RZ ;  /* 0x0000660016147a10 */ /* 0x040fe20007ffe0ff */
[----:B-1----:R-:W2:Y:S02]  /*57b50*/  LDL.LU R11, [R1+0x1bc] ;  /* 0x0001bc00010b7983 */ /* 0x002ea40000300800 */
[----:B------:R-:W-:Y:S02]  /*57b60*/  IMAD.WIDE R12, R22, 0x2, R18 ;  /* 0x00000002160c7825 */ /* 0x000fe400078e0212 */
[----:B------:R0:W-:Y:S01]  /*57b70*/  @P3 STG.E.U16 [R14.64], R21 ;  /* 0x000000150e003986 */ /* 0x0001e2000c101506 */
[----:B------:R-:W-:-:S03]  /*57b80*/  ISETP.GE.AND P3, PT, R23, c[0x0][0x17c], PT ;  /* 0x00005f0017007a0c */ /* 0x000fc60003f66270 */
[----:B------:R1:W-:Y:S01]  /*57b90*/  @P4 STG.E.U16 [R12.64], R2 ;  /* 0x000000020c004986 */ /* 0x0003e2000c101506 */
[----:B0-----:R-:W-:-:S04]  /*57ba0*/  IMAD.WIDE R14, R20, 0x2, R16 ;  /* 0x00000002140e7825 */ /* 0x001fc800078e0210 */
[----:B-1----:R-:W-:Y:S01]  /*57bb0*/  IMAD.WIDE R12, R20, 0x2, R18 ;  /* 0x00000002140c7825 */ /* 0x002fe200078e0212 */
[----:B----4-:R0:W-:Y:S01]  /*57bc0*/  @P6 STG.E.U16 [R14.64], R25 ;  /* 0x000000190e006986 */ /* 0x0101e2000c101506 */
        /* <DEDUP_REMOVED lines=213> */
[----:B------:R0:W-:Y:S01]  /*58920*/  @P3 STG.E.U16 [R14.64], R21 ;  /* 0x000000150e003986 */ /* 0x0001e2000c101506 */
[----:B------:R-:W-:-:S03]  /*58930*/  ISETP.GE.AND P3, PT, R23, c[0x0][0x17c], PT ;  /* 0x00005f0017007a0c */ /* 0x000fc60003f66270 */
[----:B------:R1:W-:Y:S04]  /*58940*/  @P6 STG.E.U16 [R12.64], R2 ;  /* 0x000000020c006986 */ /* 0x0003e8000c101506 */
[----:B------:R-:W2:Y:S01]  /*58950*/  LDL.LU R11, [R1+0x34c] ;  /* 0x00034c00010b7983 */ /* 0x000ea20000300800 */
[----:B0-----:R-:W-:-:S05]  /*58960*/  IMAD.WIDE R14, R20, 0x2, R16 ;  /* 0x00000002140e7825 */ /* 0x001fca00078e0210 */
[----:B----4-:R0:W-:Y:S01]  /*58970*/  @P4 STG.E.U16 [R14.64], R25 ;  /* 0x000000190e004986 */ /* 0x0101e2000c101506 */
[----:B------:R-:W-:Y:S01]  /*58980*/  ISETP.LT.AND P4, PT, R28, c[0x0][0x178], !P3 ;  /* 0x00005e001c007a0c */ /* 0x000fe20005f81270 */
[C---:B-1----:R-:W-:Y:S01]  /*58990*/  IMAD.WIDE R12, R20.reuse, 0x2, R18 ;  /* 0x00000002140c7825 */ /* 0x042fe200078e0212 */
[----:B------:R-:W-:Y:S02]  /*589a0*/  ISETP.LT.AND P3, PT, R29, c[0x0][0x178], !P3 ;  /* 0x00005e001d007a0c */ /* 0x000fe40005f61270 */
[----:B------:R-:W-:Y:S02]  /*589b0*/  PRMT R2, R25, 0x7632, R2 ;  /* 0x0000763219027816 */ /* 0x000fe40000000002 */
[----:B------:R1:W-:Y:S01]  /*589c0*/  @P2 STG.E.U16 [R12.64], R26 ;  /* 0x0000001a0c002986 */ /* 0x0003e2000c101506 */
[----:B0-----:R-:W-:Y:S02]  /*589d0*/  IADD3 R14, R20, c[0x0][0x198], RZ ;  /* 0x00006600140e7a10 */ /* 0x001fe40007ffe0ff */
[----:B------:R-:W-:-:S02]  /*589e0*/  PRMT R23, R26, 0x7632, R23 ;  /* 0x000076321a177816 */ /* 0x000fc40000000017 */
[C---:B------:R-:W-:Y:S01]  /*589f0*/  IADD3 R22, R14.reuse, c[0x0][0x198], RZ ;  /* 0x000066000e167a10 */ /* 0x040fe20007ffe0ff */
[C---:B-1----:R-:W-:Y:S01]  /*58a00*/  IMAD.WIDE R12, R14.reuse, 0x2, R16 ;  /* 0x000000020e0c7825 */ /* 0x042fe200078e0210 */
[----:B------:R-:W3:Y:S03]  /*58a10*/  LDL.LU R26, [R1+0x13c] ;  /* 0x00013c00011a7983 */ /* 0x000ee60000300800 */
[----:B------:R-:W-:Y:S01]  /*58a20*/  IMAD.WIDE R14, R14, 0x2, R18 ;  /* 0x000000020e0e7825 */ /* 0x000fe200078e0212 */
[----:B------:R-:W-:Y:S04]  /*58a30*/  @P4 STG.E.U16 [R12.64], R2 ;  /* 0x000000020c004986 */ /* 0x000fe8000c101506 */
[----:B------:R0:W-:Y:S04]  /*58a40*/  @P3 STG.E.U16 [R14.64], R23 ;  /* 0x000000170e003986 */ /* 0x0001e8000c101506 */
[----:B0-----:R-:W4:Y:S01]  /*58a50*/  LDL.LU R15, [R1+0x4dc] ;  /* 0x0004dc00010f7983 */ /* 0x001f220000300800 */
[----:B------:R-:W-:-:S02]  /*58a60*/  IADD3 R24, R3, 0xfe, RZ ;  /* 0x000000fe03187810 */ /* 0x000fc40007ffe0ff */
[----:B------:R-:W-:Y:S02]  /*58a70*/  IADD3 R21, R3, 0xfc, RZ ;  /* 0x000000fc03157810 */ /* 0x000fe40007ffe0ff */
[----:B------:R-:W-:Y:S02]  /*58a80*/  ISETP.GE.AND P3, PT, R24, c[0x0][0x17c], PT ;  /* 0x00005f0018007a0c */ /* 0x000fe40003f66270 */
[----:B------:R-:W-:Y:S01]  /*58a90*/  ISETP.GE.AND P6, PT, R21, c[0x0][0x17c], PT ;  /* 0x00005f0015007a0c */ /* 0x000fe20003fc6270 */
[----:B------:R-:W3:Y:S03]  /*58aa0*/  LDL.LU R24, [R1+0x4cc] ;  /* 0x0004cc0001187983 */ /* 0x000ee60000300800 */
[----:B------:R-:W-:Y:S02]  /*58ab0*/  ISETP.LT.AND P2, PT, R28, c[0x0][0x178], !P6 ;  /* 0x00005e001c007a0c */ /* 0x000fe40007741270 */
[----:B------:R-:W-:Y:S01]  /*58ac0*/  ISETP.LT.AND P6, PT, R29, c[0x0][0x178], !P6 ;  /* 0x00005e001d007a0c */ /* 0x000fe200077c1270 */
[----:B------:R-:W-:-:S04]  /*58ad0*/  IMAD.WIDE R20, R22, 0x2, R16 ;  /* 0x0000000216147825 */ /* 0x000fc800078e0210 */
[----:B------:R-:W-:Y:S01]  /*58ae0*/  IMAD.WIDE R12, R22, 0x2, R18 ;  /* 0x00000002160c7825 */ /* 0x000fe200078e0212 */
[----:B------:R-:W-:-:S04]  /*58af0*/  IADD3 R25, R3, 0xfd, RZ ;  /* 0x000000fd03197810 */ /* 0x000fc80007ffe0ff */
[----:B------:R-:W-:Y:S02]  /*58b00*/  ISETP.GE.AND P4, PT, R25, c[0x0][0x17c], PT ;  /* 0x00005f0019007a0c */ /* 0x000fe40003f86270 */
[----:B------:R-:W-:Y:S01]  /*58b10*/  IADD3 R2, R22, c[0x0][0x198], RZ ;  /* 0x0000660016027a10 */ /* 0x000fe20007ffe0ff */
[----:B----4-:R0:W-:Y:S04]  /*58b20*/  @P2 STG.E.U16 [R20.64], R15 ;  /* 0x0000000f14002986 */ /* 0x0101e8000c101506 */
[----:B--2---:R1:W-:Y:S01]  /*58b30*/  @P6 STG.E.U16 [R12.64], R11 ;  /* 0x0000000b0c006986 */ /* 0x0043e2000c101506 */
[----:B0-----:R-:W-:-:S03]  /*58b40*/  PRMT R21, R11, 0x7632, R21 ;  /* 0x000076320b157816 */ /* 0x001fc60000000015 */
[----:B-1----:R-:W2:Y:S04]  /*58b50*/  LDL.LU R11, [R1+0x420] ;  /* 0x00042000010b7983 */ /* 0x002ea80000300800 */
[----:B------:R-:W4:Y:S01]  /*58b60*/  LDL.LU R23, [R1+0x380] ;  /* 0x0003800001177983 */ /* 0x000f220000300800 */
[C---:B------:R-:W-:Y:S02]  /*58b70*/  ISETP.LT.AND P2, PT, R28.reuse, c[0x0][0x178], !P4 ;  /* 0x00005e001c007a0c */ /* 0x040fe40006741270 */
[----:B------:R-:W-:Y:S02]  /*58b80*/  ISETP.LT.AND P4, PT, R29, c[0x0][0x178], !P4 ;  /* 0x00005e001d007a0c */ /* 0x000fe40006781270 */
[----:B------:R-:W-:Y:S01]  /*58b90*/  ISETP.LT.AND P6, PT, R28, c[0x0][0x178], !P3 ;  /* 0x00005e001c007a0c */ /* 0x000fe20005fc1270 */
[----:B------:R-:W-:Y:S01]  /*58ba0*/  IMAD.WIDE R12, R2, 0x2, R16 ;  /* 0x00000002020c7825 */ /* 0x000fe200078e0210 */
[----:B------:R-:W-:-:S03]  /*58bb0*/  PRMT R20, R15, 0x7632, R20 ;  /* 0x000076320f147816 */ /* 0x000fc60000000014 */
[C---:B------:R-:W-:Y:S01]  /*58bc0*/  IMAD.WIDE R14, R2.reuse, 0x2, R18 ;  /* 0x00000002020e7825 */ /* 0x040fe200078e0212 */
[----:B------:R-:W-:Y:S02]  /*58bd0*/  IADD3 R2, R2, c[0x0][0x198], RZ ;  /* 0x0000660002027a10 */ /* 0x000fe40007ffe0ff */
[----:B------:R-:W-:Y:S02]  /*58be0*/  IADD3 R22, R3, 0xff, RZ ;  /* 0x000000ff03167810 */ /* 0x000fe40007ffe0ff */
[----:B------:R-:W-:Y:S01]  /*58bf0*/  ISETP.LT.AND P3, PT, R29, c[0x0][0x178], !P3 ;  /* 0x00005e001d007a0c */ /* 0x000fe20005f61270 */
[----:B------:R0:W-:Y:S01]  /*58c00*/  @P2 STG.E.U16 [R12.64], R20 ;  /* 0x000000140c002986 */ /* 0x0001e2000c101506 */
[----:B------:R-:W-:-:S03]  /*58c10*/  ISETP.GE.AND P2, PT, R22, c[0x0][0x17c], PT ;  /* 0x00005f0016007a0c */ /* 0x000fc60003f46270 */
[----:B------:R1:W-:Y:S01]  /*58c20*/  @P4 STG.E.U16 [R14.64], R21 ;  /* 0x000000150e004986 */ /* 0x0003e2000c101506 */
[----:B------:R-:W-:Y:S01]  /*58c30*/  ISETP.LT.AND P4, PT, R28, c[0x0][0x178], !P2 ;  /* 0x00005e001c007a0c */ /* 0x000fe20005781270 */
[----:B0-----:R-:W-:Y:S01]  /*58c40*/  IMAD.WIDE R12, R2, 0x2, R16 ;  /* 0x00000002020c7825 */ /* 0x001fe200078e0210 */
[----:B------:R-:W-:-:S03]  /*58c50*/  IADD3 R20, R3, 0x100, RZ ;  /* 0x0000010003147810 */ /* 0x000fc60007ffe0ff */
[----:B-1----:R-:W-:Y:S01]  /*58c60*/  IMAD.WIDE R14, R2, 0x2, R18 ;  /* 0x00000002020e7825 */ /* 0x002fe200078e0212 */
[----:B---3--:R0:W-:Y:S01]  /*58c70*/  @P6 STG.E.U16 [R12.64], R24 ;  /* 0x000000180c006986 */ /* 0x0081e2000c101506 */
[----:B------:R-:W-:Y:S02]  /*58c80*/  ISETP.GE.AND P6, PT, R20, c[0x0][0x17c], PT ;  /* 0x00005f0014007a0c */ /* 0x000fe40003fc6270 */
[----:B------:R-:W-:Y:S01]  /*58c90*/  IADD3 R2, R2, c[0x0][0x198], RZ ;  /* 0x0000660002027a10 */ /* 0x000fe20007ffe0ff */
[----:B------:R1:W-:Y:S01]  /*58ca0*/  @P3 STG.E.U16 [R14.64], R26 ;  /* 0x0000001a0e003986 */ /* 0x0003e2000c101506 */
[----:B------:R-:W-:Y:S02]  /*58cb0*/  ISETP.LT.AND P2, PT, R29, c[0x0][0x178], !P2 ;  /* 0x00005e001d007a0c */ /* 0x000fe40005741270 */
[----:B------:R-:W-:Y:S02]  /*58cc0*/  ISETP.LT.AND P3, PT, R28, c[0x0][0x178], !P6 ;  /* 0x00005e001c007a0c */ /* 0x000fe40007761270 */
[----:B------:R-:W-:Y:S01]  /*58cd0*/  PRMT R20, R24, 0x7632, R20 ;  /* 0x0000763218147816 */ /* 0x000fe20000000014 */
[----:B0-----:R-:W-:-:S04]  /*58ce0*/  IMAD.WIDE R12, R2, 0x2, R16 ;  /* 0x00000002020c7825 */ /* 0x001fc800078e0210 */
[C---:B-1----:R-:W-:Y:S01]  /*58cf0*/  IMAD.WIDE R14, R2.reuse, 0x2, R18 ;  /* 0x00000002020e7825 */ /* 0x042fe200078e0212 */
[----:B------:R-:W-:Y:S01]  /*58d00*/  IADD3 R2, R2, c[0x0][0x198], RZ ;  /* 0x0000660002027a10 */ /* 0x000fe20007ffe0ff */
[----:B------:R0:W-:Y:S01]  /*58d10*/  @P4 STG.E.U16 [R12.64], R20 ;  /* 0x000000140c004986 */ /* 0x0001e2000c101506 */
[----:B------:R-:W-:Y:S02]  /*58d20*/  ISETP.LT.AND P6, PT, R29, c[0x0][0x178], !P6 ;  /* 0x00005e001d007a0c */ /* 0x000fe400077c1270 */
[----:B------:R-:W-:Y:S02]  /*58d30*/  PRMT R21, R26, 0x7632, R21 ;  /* 0x000076321a157816 */ /* 0x000fe40000000015 */
[----:B------:R-:W-:Y:S01]  /*58d40*/  ISETP.LT.AND P4, PT, R28, c[0x0][0x178], !P5 ;  /* 0x00005e001c007a0c */ /* 0x000fe20006f81270 */
[----:B------:R-:W3:Y:S01]  /*58d50*/  LDL.LU R26, [R1+0x3a0] ;  /* 0x0003a000011a7983 */ /* 0x000ee20000300800 */
[----:B0-----:R-:W-:Y:S01]  /*58d60*/  IMAD.WIDE R12, R2, 0x2, R16 ;  /* 0x00000002020c7825 */ /* 0x001fe200078e0210 */
[----:B------:R-:W-:-:S02]  /*58d70*/  IADD3 R20, R3, 0x106, RZ ;  /* 0x0000010603147810 */ /* 0x000fc40007ffe0ff */
[----:B------:R0:W-:Y:S02]  /*58d80*/  @P2 STG.E.U16 [R14.64], R21 ;  /* 0x000000150e002986 */ /* 0x0001e4000c101506 */
[----:B------:R-:W-:Y:S02]  /*58d90*/  ISETP.GE.AND P2, PT, R20, c[0x0][0x17c], PT ;  /* 0x00005f0014007a0c */ /* 0x000fe40003f46270 */
[----:B------:R-:W-:Y:S02]  /*58da0*/  IADD3 R20, R2, c[0x0][0x198], RZ ;  /* 0x0000660002147a10 */ /* 0x000fe40007ffe0ff */
[----:B0-----:R-:W-:Y:S01]  /*58db0*/  IADD3 R14, R3, 0x102, RZ ;  /* 0x00000102030e7810 */ /* 0x001fe20007ffe0ff */
[----:B--2---:R0:W-:Y:S03]  /*58dc0*/  @P3 STG.E.U16 [R12.64], R11 ;  /* 0x0000000b0c003986 */ /* 0x0041e6000c101506 */
[----:B------:R-:W-:Y:S01]  /*58dd0*/  ISETP.GE.AND P3, PT, R14, c[0x0][0x17c], PT ;  /* 0x00005f000e007a0c */ /* 0x000fe20003f66270 */
        /* <DEDUP_REMOVED lines=17> */
[----:B------:R-:W-:Y:S01]  /*58ef0*/  @P5 STG.E.U16 [R12.64], R22 ;  /* 0x000000160c005986 */ /* 0x000fe2000c101506 */
[----:B------:R-:W-:-:S04]  /*58f00*/  IADD3 R24, R3, 0x104, RZ ;  /* 0x0000010403187810 */ /* 0x000fc80007ffe0ff */
[----:B------:R-:W-:Y:S01]  /*58f10*/  ISETP.GE.AND P5, PT, R24, c[0x0][0x17c], PT ;  /* 0x00005f0018007a0c */ /* 0x000fe20003fa6270 */
[----:B----4-:R0:W-:Y:S04]  /*58f20*/  @P6 STG.E.U16 [R14.64], R23 ;  /* 0x000000170e006986 */ /* 0x0101e8000c101506 */
[----:B---3--:R-:W-:Y:S01]  /*58f30*/  @P3 STG.E.U16 [R20.64], R26 ;  /* 0x0000001a14003986 */ /* 0x008fe2000c101506 */
[----:B------:R-:W-:Y:S02]  /*58f40*/  ISETP.LT.AND P3, PT, R28, c[0x0][0x178], !P4 ;  /* 0x00005e001c007a0c */ /* 0x000fe40006761270 */
[----:B------:R-:W-:Y:S02]  /*58f50*/  PRMT R24, R23, 0x7632, R24 ;  /* 0x0000763217187816 */ /* 0x000fe40000000018 */
[----:B0-----:R-:W-:-:S05]  /*58f60*/  IADD3 R14, R2, c[0x0][0x198], RZ ;  /* 0x00006600020e7a10 */ /* 0x001fca0007ffe0ff */
[----:B------:R-:W-:-:S05]  /*58f70*/  IMAD.WIDE R12, R14, 0x2, R16 ;  /* 0x000000020e0c7825 */ /* 0x000fca00078e0210 */
[----:B------:R0:W-:Y:S04]  /*58f80*/  @P3 STG.E.U16 [R12.64], R24 ;  /* 0x000000180c003986 */ /* 0x0001e8000c101506 */
[----:B0-----:R-:W3:Y:S01]  /*58f90*/  LDL.LU R24, [R1+0x460] ;  /* 0x0004600001187983 */ /* 0x001ee20000300800 */
[----:B------:R-:W-:Y:S02]  /*58fa0*/  ISETP.LT.AND P4, PT, R29, c[0x0][0x178], !P4 ;  /* 0x00005e001d007a0c */ /* 0x000fe40006781270 */
[----:B------:R-:W-:Y:S02]  /*58fb0*/  ISETP.LT.AND P6, PT, R28, c[0x0][0x178], !P5 ;  /* 0x00005e001c007a0c */ /* 0x000fe40006fc1270 */
[----:B------:R-:W-:Y:S02]  /*58fc0*/  PRMT R25, R26, 0x7632, R25 ;  /* 0x000076321a197816 */ /* 0x000fe40000000019 */
[----:B------:R-:W-:-:S02]  /*58fd0*/  IADD3 R2, R14, c[0x0][0x198], RZ ;  /* 0x000066000e027a10 */ /* 0x000fc40007ffe0ff */
[----:B------:R-:W-:Y:S01]  /*58fe0*/  IADD3 R26, R3, 0x105, RZ ;  /* 0x00000105031a7810 */ /* 0x000fe20007ffe0ff */
[----:B------:R-:W-:Y:S01]  /*58ff0*/  IMAD.WIDE R14, R14, 0x2, R18 ;  /* 0x000000020e0e7825 */ /* 0x000fe200078e0212 */
[----:B------:R-:W-:Y:S02]  /*59000*/  ISETP.LT.AND P5, PT, R29, c[0x0][0x178], !P5 ;  /* 0x00005e001d007a0c */ /* 0x000fe40006fa1270 */
[----:B------:R-:W-:Y:S01]  /*59010*/  ISETP.GE.AND P3, PT, R26, c[0x0][0x17c], PT ;  /* 0x00005f001a007a0c */ /* 0x000fe20003f66270 */
[----:B------:R-:W-:Y:S01]  /*59020*/  IMAD.WIDE R20, R2, 0x2, R16 ;  /* 0x0000000202147825 */ /* 0x000fe200078e0210 */
[----:B------:R-:W-:Y:S02]  /*59030*/  @P4 STG.E.U16 [R14.64], R25 ;  /* 0x000000190e004986 */ /* 0x000fe4000c101506 */
[----:B------:R-:W-:Y:S01]  /*59040*/  ISETP.LT.AND P4, PT, R28, c[0x0][0x178], !P3 ;  /* 0x00005e001c007a0c */ /* 0x000fe20005f81270 */
[----:B------:R-:W-:Y:S01]  /*59050*/  IMAD.WIDE R22, R2, 0x2, R18 ;  /* 0x0000000202167825 */ /* 0x000fe200078e0212 */
[----:B--2---:R-:W-:Y:S01]  /*59060*/  PRMT R13, R11, 0x7632, R13 ;  /* 0x000076320b0d7816 */ /* 0x004fe2000000000d */
[----:B---3--:R0:W-:Y:S01]  /*59070*/  @P6 STG.E.U16 [R20.64], R24 ;  /* 0x0000001814006986 */ /* 0x0081e2000c101506 */
[----:B------:R-:W-:-:S03]  /*59080*/  PRMT R12, R24, 0x7632, R12 ;  /* 0x00007632180c7816 */ /* 0x000fc6000000000c */
[----:B------:R1:W-:Y:S01]  /*59090*/  @P5 STG.E.U16 [R22.64], R11 ;  /* 0x0000000b16005986 */ /* 0x0003e2000c101506 */
[----:B0-----:R-:W-:-:S03]  /*590a0*/  IADD3 R20, R2, c[0x0][0x198], RZ ;  /* 0x0000660002147a10 */ /* 0x001fc60007ffe0ff */
[----:B-1----:R-:W2:Y:S02]  /*590b0*/  LDL.LU R11, [R1+0x500] ;  /* 0x00050000010b7983 */ /* 0x002ea40000300800 */
[----:B------:R-:W-:Y:S02]  /*590c0*/  IMAD.WIDE R14, R20, 0x2, R16 ;  /* 0x00000002140e7825 */ /* 0x000fe400078e0210 */
[----:B------:R-:W3:Y:S04]  /*590d0*/  LDL.LU R26, [R1+0x410] ;  /* 0x00041000011a7983 */ /* 0x000ee80000300800 */
[----:B------:R0:W-:Y:S04]  /*590e0*/  @P4 STG.E.U16 [R14.64], R12 ;  /* 0x0000000c0e004986 */ /* 0x0001e8000c101506 */
[----:B0-----:R-:W4:Y:S04]  /*590f0*/  LDL.LU R14, [R1+0x4e0] ;  /* 0x0004e000010e7983 */ /* 0x001f280000300800 */
[----:B------:R-:W2:Y:S01]  /*59100*/  LDL.LU R15, [R1+0x350] ;  /* 0x00035000010f7983 */ /* 0x000ea20000300800 */
[----:B------:R-:W-:-:S02]  /*59110*/  ISETP.LT.AND P3, PT, R29, c[0x0][0x178], !P3 ;  /* 0x00005e001d007a0c */ /* 0x000fc40005f61270 */
[C---:B------:R-:W-:Y:S02]  /*59120*/  IADD3 R2, R3.reuse, 0x107, RZ ;  /* 0x0000010703027810 */ /* 0x040fe40007ffe0ff */
[C---:B------:R-:W-:Y:S01]  /*59130*/  IADD3 R24, R20.reuse, c[0x0][0x198], RZ ;  /* 0x0000660014187a10 */ /* 0x040fe20007ffe0ff */
[----:B------:R-:W-:Y:S01]  /*59140*/  IMAD.WIDE R20, R20, 0x2, R18 ;  /* 0x0000000214147825 */ /* 0x000fe200078e0212 */
[----:B------:R-:W-:Y:S02]  /*59150*/  ISETP.LT.AND P5, PT, R28, c[0x0][0x178], !P2 ;  /* 0x00005e001c007a0c */ /* 0x000fe400057a1270 */
[----:B------:R-:W-:Y:S02]  /*59160*/  ISETP.GE.AND P4, PT, R2, c[0x0][0x17c], PT ;  /* 0x00005f0002007a0c */ /* 0x000fe40003f86270 */
[C---:B------:R-:W-:Y:S02]  /*59170*/  IADD3 R22, R3.reuse, 0x10b, RZ ;  /* 0x0000010b03167810 */ /* 0x040fe40007ffe0ff */
[----:B------:R-:W-:Y:S01]  /*59180*/  IADD3 R2, R3, 0x108, RZ ;  /* 0x0000010803027810 */ /* 0x000fe20007ffe0ff */
[----:B------:R0:W-:Y:S01]  /*59190*/  @P3 STG.E.U16 [R20.64], R13 ;  /* 0x0000000d14003986 */ /* 0x0001e2000c101506 */
[----:B------:R-:W-:-:S02]  /*591a0*/  ISETP.LT.AND P6, PT, R29, c[0x0][0x178], !P2 ;  /* 0x00005e001d007a0c */ /* 0x000fc400057c1270 */
[----:B------:R-:W-:Y:S01]  /*591b0*/  ISETP.GE.AND P2, PT, R22, c[0x0][0x17c], PT ;  /* 0x00005f0016007a0c */ /* 0x000fe20003f46270 */
[----:B------:R-:W-:Y:S01]  /*591c0*/  IMAD.WIDE R22, R24, 0x2, R16 ;  /* 0x0000000218167825 */ /* 0x000fe200078e0210 */
[----:B------:R-:W-:Y:S02]  /*591d0*/  ISETP.GE.AND P3, PT, R2, c[0x0][0x17c], PT ;  /* 0x00005f0002007a0c */ /* 0x000fe40003f66270 */
[C---:B------:R-:W-:Y:S01]  /*591e0*/  IADD3 R2, R24.reuse, c[0x0][0x198], RZ ;  /* 0x0000660018027a10 */ /* 0x040fe20007ffe0ff */
[----:B0-----:R-:W-:Y:S02]  /*591f0*/  IMAD.WIDE R12, R24, 0x2, R18 ;  /* 0x00000002180c7825 */ /* 0x001fe400078e0212 */
[----:B------:R-:W3:Y:S04]  /*59200*/  LDL.LU R24, [R1+0x510] ;  /* 0x0005100001187983 */ /* 0x000ee80000300800 */
[----:B----4-:R0:W-:Y:S04]  /*59210*/  @P5 STG.E.U16 [R22.64], R14 ;  /* 0x0000000e16005986 */ /* 0x0101e8000c101506 */
[----:B0-----:R-:W4:Y:S01]  /*59220*/  LDL.LU R23, [R1+0x450] ;  /* 0x0004500001177983 */ /* 0x001f220000300800 */
[----:B------:R-:W-:-:S02]  /*59230*/  ISETP.LT.AND P5, PT, R28, c[0x0][0x178], !P4 ;  /* 0x00005e001c007a0c */ /* 0x000fc400067a1270 */
[----:B------:R-:W-:Y:S01]  /*59240*/  ISETP.LT.AND P4, PT, R29, c[0x0][0x178], !P4 ;  /* 0x00005e001d007a0c */ /* 0x000fe20006781270 */
[----:B--2---:R0:W-:Y:S01]  /*59250*/  @P6 STG.E.U16 [R12.64], R15 ;  /* 0x0000000f0c006986 */ /* 0x0041e2000c101506 */
[----:B------:R-:W-:Y:S02]  /*59260*/  PRMT R20, R14, 0x7632, R20 ;  /* 0x000076320e147816 */ /* 0x000fe40000000014 */
[----:B------:R-:W-:Y:S02]  /*59270*/  PRMT R21, R15, 0x7632, R21 ;  /* 0x000076320f157816 */ /* 0x000fe40000000015 */
[----:B------:R-:W-:Y:S02]  /*59280*/  ISETP.LT.AND P6, PT, R28, c[0x0][0x178], !P3 ;  /* 0x00005e001c007a0c */ /* 0x000fe40005fc1270 */
[----:B------:R-:W-:Y:S02]  /*59290*/  IADD3 R22, R3, 0x109, RZ ;  /* 0x0000010903167810 */ /* 0x000fe40007ffe0ff */
[----:B------:R-:W-:Y:S01]  /*592a0*/  ISETP.LT.AND P3, PT, R29, c[0x0][0x178], !P3 ;  /* 0x00005e001d007a0c */ /* 0x000fe20005f61270 */
[----:B0-----:R-:W-:-:S04]  /*592b0*/  IMAD.WIDE R14, R2, 0x2, R16 ;  /* 0x00000002020e7825 */ /* 0x001fc800078e0210 */
[C---:B------:R-:W-:Y:S01]  /*592c0*/  IMAD.WIDE R12, R2.reuse, 0x2, R18 ;  /* 0x00000002020c7825 */ /* 0x040fe200078e0212 */
[----:B------:R-:W-:Y:S01]  /*592d0*/  IADD3 R2, R2, c[0x0][0x198], RZ ;  /* 0x0000660002027a10 */ /* 0x000fe20007ffe0ff */
        /* <DEDUP_REMOVED lines=8> */
[----:B------:R0:W-:Y:S01]  /*59360*/  @P6 STG.E.U16 [R12.64], R11 ;  /* 0x0000000b0c006986 */ /* 0x0001e2000c101506 */
[----:B------:R-:W-:Y:S02]  /*59370*/  ISETP.GE.AND P6, PT, R20, c[0x0][0x17c], PT ;  /* 0x00005f0014007a0c */ /* 0x000fe40003fc6270 */
[----:B------:R-:W-:Y:S01]  /*59380*/  IADD3 R2, R2, c[0x0][0x198], RZ ;  /* 0x0000660002027a10 */ /* 0x000fe20007ffe0ff */
[----:B---3--:R1:W-:Y:S01]  /*59390*/  @P3 STG.E.U16 [R14.64], R26 ;  /* 0x0000001a0e003986 */ /* 0x0083e2000c101506 */
        /* <DEDUP_REMOVED lines=10> */
[----:B------:R-:W2:Y:S01]  /*59440*/  LDL.LU R11, [R1+0x17f8] ;  /* 0x0017f800010b7983 */ /* 0x000ea20000300800 */
[----:B0-----:R-:W-:-:S03]  /*59450*/  IMAD.WIDE R12, R2, 0x2, R16 ;  /* 0x00000002020c7825 */ /* 0x001fc600078e0210 */
[----:B------:R-:W3:Y:S01]  /*59460*/  LDL.LU R26, [R1+0x370] ;  /* 0x00037000011a7983 */ /* 0x000ee20000300800 */
[----:B-1----:R-:W-:-:S03]  /*59470*/  IADD3 R14, R3, 0x10c, RZ ;  /* 0x0000010c030e7810 */ /* 0x002fc60007ffe0ff */
[----:B------:R0:W-:Y:S01]  /*59480*/  @P3 STG.E.U16 [R12.64], R24 ;  /* 0x000000180c003986 */ /* 0x0001e2000c101506 */
[----:B------:R-:W-:Y:S02]  /*59490*/  IADD3 R20, R2, c[0x0][0x198], RZ ;  /* 0x0000660002147a10 */ /* 0x000fe40007ffe0ff */
[----:B------:R-:W-:-:S03]  /*594a0*/  ISETP.GE.AND P3, PT, R14, c[0x0][0x17c], PT ;  /* 0x00005f000e007a0c */ /* 0x000fc60003f66270 */
[----:B------:R-:W-:-:S04]  /*594b0*/  IMAD.WIDE R14, R20, 0x2, R16 ;  /* 0x00000002140e7825 */ /* 0x000fc800078e0210 */
[----:B0-----:R-:W-:Y:S01]  /*594c0*/  IMAD.WIDE R12, R2, 0x2, R18 ;  /* 0x00000002020c7825 */ /* 0x001fe200078e0212 */
[----:B------:R-:W-:-:S04]  /*594d0*/  PRMT R2, R24, 0x7632, R2 ;  /* 0x0000763218027816 */ /* 0x000fc80000000002 */
[----:B----4-:R0:W-:Y:S01]  /*594e0*/  @P6 STG.E.U16 [R12.64], R23 ;  /* 0x000000170c006986 */ /* 0x0101e2000c101506 */
[----:B------:R-:W-:-:S03]  /*594f0*/  PRMT R22, R23, 0x7632, R22 ;  /* 0x0000763217167816 */ /* 0x000fc60000000016 */
        /* <DEDUP_REMOVED lines=22> */
[----:B------:R-:W-:Y:S02]  /*59660*/  ISETP.LT.AND P5, PT, R29, c[0x0][0x178], !P5 ;  /* 0x00005e001d007a0c */ /* 0x000fe40006fa1270 */
[----:B------:R-:W-:Y:S02]  /*59670*/  IADD3 R24, R3, 0x10e, RZ ;  /* 0x0000010e03187810 */ /* 0x000fe40007ffe0ff */
[----:B------:R-:W-:Y:S02]  /*59680*/  PRMT R25, R26, 0x7632, R25 ;  /* 0x000076321a197816 */ /* 0x000fe40000000019 */
[----:B------:R-:W-:-:S02]  /*59690*/  ISETP.GE.AND P2, PT, R24, c[0x0][0x17c], PT ;  /* 0x00005f0018007a0c */ /* 0x000fc40003f46270 */
[C---:B------:R-:W-:Y:S01]  /*596a0*/  IADD3 R24, R14.reuse, c[0x0][0x198], RZ ;  /* 0x000066000e187a10 */ /* 0x040fe20007ffe0ff */
[----:B------:R-:W-:Y:S01]  /*596b0*/  IMAD.WIDE R14, R14, 0x2, R18 ;  /* 0x000000020e0e7825 */ /* 0x000fe200078e0212 */
[----:B------:R-:W-:-:S04]  /*596c0*/  IADD3 R26, R3, 0x10f, RZ ;  /* 0x0000010f031a7810 */ /* 0x000fc80007ffe0ff */
[----:B------:R-:W-:Y:S01]  /*596d0*/  ISETP.GE.AND P3, PT, R26, c[0x0][0x17c], PT ;  /* 0x00005f001a007a0c */ /* 0x000fe20003f66270 */
[----:B------:R0:W-:Y:S01]  /*596e0*/  @P5 STG.E.U16 [R14.64], R25 ;  /* 0x000000190e005986 */ /* 0x0001e2000c101506 */
[----:B------:R-:W-:Y:S01]  /*596f0*/  IMAD.WIDE R20, R24, 0x2, R16 ;  /* 0x0000000218147825 */ /* 0x000fe200078e0210 */
[----:B------:R-:W-:Y:S02]  /*59700*/  ISETP.LT.AND P6, PT, R28, c[0x0][0x178], !P2 ;  /* 0x00005e001c007a0c */ /* 0x000fe400057c1270 */
[----:B------:R-:W4:Y:S01]  /*59710*/  LDL.LU R26, [R1+0x4f0] ;  /* 0x0004f000011a7983 */ /* 0x000f220000300800 */
[C---:B------:R-:W-:Y:S01]  /*59720*/  IMAD.WIDE R22, R24.reuse, 0x2, R18 ;  /* 0x0000000218167825 */ /* 0x040fe200078e0212 */
[----:B------:R-:W-:Y:S02]  /*59730*/  ISETP.LT.AND P2, PT, R29, c[0x0][0x178], !P2 ;  /* 0x00005e001d007a0c */ /* 0x000fe40005741270 */
[----:B0-----:R-:W2:Y:S01]  /*59740*/  LDL.LU R25, [R1+0x430] ;  /* 0x0004300001197983 */ /* 0x001ea20000300800 */
[----:B------:R-:W-:-:S03]  /*59750*/  IADD3 R14, R24, c[0x0][0x198], RZ ;  /* 0x00006600180e7a10 */ /* 0x000fc60007ffe0ff */
[----:B------:R-:W2:Y:S01]  /*59760*/  LDL.LU R24, [R1+0x560] ;  /* 0x0005600001187983 */ /* 0x000ea20000300800 */
[----:B------:R-:W-:-:S03]  /*59770*/  ISETP.LT.AND P5, PT, R28, c[0x0][0x178], !P3 ;  /* 0x00005e001c007a0c */ /* 0x000fc60005fa1270 */
[----:B---3--:R0:W-:Y:S01]  /*59780*/  @P6 STG.E.U16 [R20.64], R13 ;  /* 0x0000000d14006986 */ /* 0x0081e2000c101506 */
[----:B------:R-:W-:-:S03]  /*59790*/  PRMT R2, R13, 0x7632, R2 ;  /* 0x000076320d027816 */ /* 0x000fc60000000002 */
[----:B------:R1:W-:Y:S01]  /*597a0*/  @P2 STG.E.U16 [R22.64], R8 ;  /* 0x0000000816002986 */ /* 0x0003e2000c101506 */
[----:B0-----:R-:W-:Y:S01]  /*597b0*/  IMAD.WIDE R12, R14, 0x2, R16 ;  /* 0x000000020e0c7825 */ /* 0x001fe200078e0210 */
[----:B-1----:R-:W-:-:S04]  /*597c0*/  IADD3 R23, R3, 0x111, RZ ;  /* 0x0000011103177810 */ /* 0x002fc80007ffe0ff */
[----:B------:R0:W-:Y:S01]  /*597d0*/  @P5 STG.E.U16 [R12.64], R2 ;  /* 0x000000020c005986 */ /* 0x0001e2000c101506 */
[----:B------:R-:W-:-:S03]  /*597e0*/  ISETP.GE.AND P5, PT, R23, c[0x0][0x17c], PT ;  /* 0x00005f0017007a0c */ /* 0x000fc60003fa6270 */
[----:B------:R-:W3:Y:S01]  /*597f0*/  LDL.LU R23, [R1+0x570] ;  /* 0x0005700001177983 */ /* 0x000ee20000300800 */
[C---:B------:R-:W-:Y:S02]  /*59800*/  ISETP.LT.AND P3, PT, R29.reuse, c[0x0][0x178], !P3 ;  /* 0x00005e001d007a0c */ /* 0x040fe40005f61270 */
[----:B------:R-:W-:Y:S02]  /*59810*/  ISETP.LT.AND P6, PT, R28, c[0x0][0x178], !P4 ;  /* 0x00005e001c007a0c */ /* 0x000fe400067c1270 */
[----:B------:R-:W-:Y:S02]  /*59820*/  ISETP.LT.AND P4, PT, R29, c[0x0][0x178], !P4 ;  /* 0x00005e001d007a0c */ /* 0x000fe40006781270 */
[----:B------:R-:W-:Y:S02]  /*59830*/  IADD3 R20, R3, 0x115, RZ ;  /* 0x0000011503147810 */ /* 0x000fe40007ffe0ff */
[C---:B------:R-:W-:Y:S01]  /*59840*/  IADD3 R22, R14.reuse, c[0x0][0x198], RZ ;  /* 0x000066000e167a10 */ /* 0x040fe20007ffe0ff */
[----:B------:R-:W-:Y:S01]  /*59850*/  IMAD.WIDE R14, R14, 0x2, R18 ;  /* 0x000000020e0e7825 */ /* 0x000fe200078e0212 */
[----:B------:R-:W-:-:S02]  /*59860*/  PRMT R8, R8, 0x7632, R8 ;  /* 0x0000763208087816 */ /* 0x000fc40000000008 */
[----:B------:R-:W-:Y:S01]  /*59870*/  ISETP.GE.AND P2, PT, R20, c[0x0][0x17c], PT ;  /* 0x00005f0014007a0c */ /* 0x000fe20003f46270 */
[C---:B------:R-:W-:Y:S01]  /*59880*/  IMAD.WIDE R20, R22.reuse, 0x2, R16 ;  /* 0x0000000216147825 */ /* 0x040fe200078e0210 */
[----:B0-----:R-:W-:Y:S01]  /*59890*/  IADD3 R2, R3, 0x112, RZ ;  /* 0x0000011203027810 */ /* 0x001fe20007ffe0ff */
[----:B------:R-:W-:Y:S02]  /*598a0*/  @P3 STG.E.U16 [R14.64], R8 ;  /* 0x000000080e003986 */ /* 0x000fe4000c101506 */
[----:B------:R-:W-:Y:S02]  /*598b0*/  IMAD.WIDE R12, R22, 0x2, R18 ;  /* 0x00000002160c7825 */ /* 0x000fe400078e0212 */
[----:B--2---:R0:W-:Y:S01]  /*598c0*/  @P6 STG.E.U16 [R20.64], R24 ;  /* 0x0000001814006986 */ /* 0x0041e2000c101506 */
[----:B------:R-:W-:Y:S02]  /*598d0*/  ISETP.LT.AND P6, PT, R28, c[0x0][0x178], !P5 ;  /* 0x00005e001c007a0c */ /* 0x000fe40006fc1270 */
[----:B------:R-:W-:Y:S01]  /*598e0*/  ISETP.LT.AND P5, PT, R29, c[0x0][0x178], !P5 ;  /* 0x00005e001d007a0c */ /* 0x000fe20006fa1270 */
[----:B----4-:R1:W-:Y:S01]  /*598f0*/  @P4 STG.E.U16 [R12.64], R26 ;  /* 0x0000001a0c004986 */ /* 0x0103e2000c101506 */
[----:B------:R-:W-:-:S02]  /*59900*/  ISETP.GE.AND P3, PT, R2, c[0x0][0x17c], PT ;  /* 0x00005f0002007a0c */ /* 0x000fc40003f66270 */
[----:B------:R-:W-:Y:S02]  /*59910*/  IADD3 R2, R22, c[0x0][0x198], RZ ;  /* 0x0000660016027a10 */ /* 0x000fe40007ffe0ff */
[----:B0-----:R-:W-:Y:S02]  /*59920*/  PRMT R20, R26, 0x7632, R20 ;  /* 0x000076321a147816 */ /* 0x001fe40000000014 */
[----:B-1----:R-:W2:Y:S01]  /*59930*/  LDL.LU R26, [R1+0x580] ;  /* 0x00058000011a7983 */ /* 0x002ea20000300800 */
[----:B------:R-:W-:Y:S01]  /*59940*/  PRMT R8, R24, 0x7632, R8 ;  /* 0x0000763218087816 */ /* 0x000fe20000000008 */
[----:B------:R-:W-:Y:S01]  /*59950*/  IMAD.WIDE R14, R2, 0x2, R16 ;  /* 0x00000002020e7825 */ /* 0x000fe200078e0210 */
[----:B------:R-:W-:Y:S01]  /*59960*/  ISETP.LT.AND P4, PT, R28, c[0x0][0x178], !P3 ;  /* 0x00005e001c007a0c */ /* 0x000fe20005f81270 */
[----:B------:R-:W4:Y:S01]  /*59970*/  LDL.LU R24, [R1+0x360] ;  /* 0x0003600001187983 */ /* 0x000f220000300800 */
[----:B------:R-:W-:Y:S01]  /*59980*/  ISETP.LT.AND P3, PT, R29, c[0x0][0x178], !P3 ;  /* 0x00005e001d007a0c */ /* 0x000fe20005f61270 */
[C-C-:B------:R-:W-:Y:S01]  /*59990*/  IMAD.WIDE R12, R2.reuse, 0x2, R18.reuse ;  /* 0x00000002020c7825 */ /* 0x140fe200078e0212 */
[----:B------:R-:W-:Y:S01]  /*599a0*/  IADD3 R2, R2, c[0x0][0x198], RZ ;  /* 0x0000660002027a10 */ /* 0x000fe20007ffe0ff */
[----:B------:R0:W-:Y:S04]  /*599b0*/  @P6 STG.E.U16 [R14.64], R8 ;  /* 0x000000080e006986 */ /* 0x0001e8000c101506 */
[----:B------:R1:W-:Y:S01]  /*599c0*/  @P5 STG.E.U16 [R12.64], R20 ;  /* 0x000000140c005986 */ /* 0x0003e2000c101506 */
[----:B0-----:R-:W-:-:S04]  /*599d0*/  IMAD.WIDE R14, R2, 0x2, R18 ;  /* 0x00000002020e7825 */ /* 0x001fc800078e0212 */
[----:B-1----:R-:W-:Y:S01]  /*599e0*/  IMAD.WIDE R12, R2, 0x2, R16 ;  /* 0x00000002020c7825 */ /* 0x002fe200078e0210 */
[----:B------:R-:W-:-:S04]  /*599f0*/  PRMT R20, R25, 0x7632, R20 ;  /* 0x0000763219147816 */ /* 0x000fc80000000014 */
[----:B---3--:R-:W-:Y:S04]  /*59a00*/  @P4 STG.E.U16 [R12.64], R23 ;  /* 0x000000170c004986 */ /* 0x008fe8000c101506 */
[----:B------:R0:W-:Y:S04]  /*59a10*/  @P3 STG.E.U16 [R14.64], R25 ;  /* 0x000000190e003986 */ /* 0x0001e8000c101506 */
[----:B0-----:R-:W3:Y:S01]  /*59a20*/  LDL.LU R25, [R1+0x590] ;  /* 0x0005900001197983 */ /* 0x001ee20000300800 */
[----:B------:R-:W-:-:S04]  /*59a30*/  IADD3 R21, R3, 0x113, RZ ;  /* 0x0000011303157810 */ /* 0x000fc80007ffe0ff */
[----:B------:R-:W-:Y:S02]  /*59a40*/  ISETP.GE.AND P6, PT, R21, c[0x0][0x17c], PT ;  /* 0x00005f0015007a0c */ /* 0x000fe40003fc6270 */
[----:B------:R-:W-:Y:S02]  /*59a50*/  IADD3 R8, R3, 0x114, RZ ;  /* 0x0000011403087810 */ /* 0x000fe40007ffe0ff */
[----:B------:R-:W-:Y:S02]  /*59a60*/  ISETP.LT.AND P5, PT, R28, c[0x0][0x178], !P6 ;  /* 0x00005e001c007a0c */ /* 0x000fe400077a1270 */
[----:B------:R-:W-:Y:S02]  /*59a70*/  ISETP.LT.AND P6, PT, R29, c[0x0][0x178], !P6 ;  /* 0x00005e001d007a0c */ /* 0x000fe400077c1270 */
[----:B------:R-:W-:Y:S02]  /*59a80*/  IADD3 R2, R2, c[0x0][0x198], RZ ;  /* 0x0000660002027a10 */ /* 0x000fe40007ffe0ff */
[----:B------:R-:W-:-:S02]  /*59a90*/  ISETP.GE.AND P4, PT, R8, c[0x0][0x17c], PT ;  /* 0x00005f0008007a0c */ /* 0x000fc40003f86270 */
[----:B------:R-:W-:Y:S01]  /*59aa0*/  PRMT R8, R23, 0x7632, R8 ;  /* 0x0000763217087816 */ /* 0x000fe20000000008 */
[----:B------:R-:W-:Y:S01]  /*59ab0*/  IMAD.WIDE R12, R2, 0x2, R16 ;  /* 0x00000002020c7825 */ /* 0x000fe200078e0210 */
[----:B------:R-:W-:-:S03]  /*59ac0*/  ISETP.LT.AND P3, PT, R28, c[0x0][0x178], !P4 ;  /* 0x00005e001c007a0c */ /* 0x000fc60006761270 */
        /* <DEDUP_REMOVED lines=9> */
[----:B------:R-:W-:Y:S01]  /*59b60*/  IADD3 R8, R3, 0x116, RZ ;  /* 0x0000011603087810 */ /* 0x000fe20007ffe0ff */
[----:B--2---:R0:W-:Y:S01]  /*59b70*/  @P3 STG.E.U16 [R12.64], R26 ;  /* 0x0000001a0c003986 */ /* 0x0041e2000c101506 */
[----:B-1----:R-:W-:Y:S02]  /*59b80*/  IADD3 R20, R2, c[0x0][0x198], RZ ;  /* 0x0000660002147a10 */ /* 0x002fe40007ffe0ff */
[----:B------:R-:W-:-:S03]  /*59b90*/  ISETP.GE.AND P3, PT, R8, c[0x0][0x17c], PT ;  /* 0x00005f0008007a0c */ /* 0x000fc60003f66270 */
[----:B------:R-:W-:Y:S01]  /*59ba0*/  IMAD.WIDE R14, R20, 0x2, R16 ;  /* 0x00000002140e7825 */ /* 0x000fe200078e0210 */
[----:B------:R-:W-:-:S03]  /*59bb0*/  ISETP.LT.AND P2, PT, R29, c[0x0][0x178], !P2 ;  /* 0x00005e001d007a0c */ /* 0x000fc60005741270 */
[----:B0-----:R-:W-:Y:S01]  /*59bc0*/  IMAD.WIDE R12, R2, 0x2, R18 ;  /* 0x00000002020c7825 */ /* 0x001fe200078e0212 */
[----:B------:R-:W-:Y:S02]  /*59bd0*/  PRMT R2, R26, 0x7632, R2 ;  /* 0x000076321a027816 */ /* 0x000fe40000000002 */
[----:B----4-:R-:W-:Y:S01]  /*59be0*/  PRMT R8, R24, 0x7632, R8 ;  /* 0x0000763218087816 */ /* 0x010fe20000000008 */
[----:B------:R-:W2:Y:S04]  /*59bf0*/  LDL.LU R26, [R1+0x470] ;  /* 0x00047000011a7983 */ /* 0x000ea80000300800 */
[----:B------:R0:W-:Y:S01]  /*59c00*/  @P4 STG.E.U16 [R12.64], R24 ;  /* 0x000000180c004986 */ /* 0x0001e2000c101506 */
[----:B------:R-:W-:Y:S02]  /*59c10*/  ISETP.LT.AND P4, PT, R28, c[0x0][0x178], !P3 ;  /* 0x00005e001c007a0c */ /* 0x000fe40005f81270 */
[----:B------:R-:W-:Y:S01]  /*59c20*/  ISETP.LT.AND P3, PT, R29, c[0x0][0x178], !P3 ;  /* 0x00005e001d007a0c */ /* 0x000fe20005f61270 */
[----:B------:R1:W-:Y:S01]  /*59c30*/  @P6 STG.E.U16 [R14.64], R2 ;  /* 0x000000020e006986 */ /* 0x0003e2000c101506 */
[----:B------:R-:W-:Y:S01]  /*59c40*/  IADD3 R22, R3, 0x117, RZ ;  /* 0x0000011703167810 */ /* 0x000fe20007ffe0ff */
[C---:B0-----:R-:W-:Y:S01]  /*59c50*/  IMAD.WIDE R12, R20.reuse, 0x2, R18 ;  /* 0x00000002140c7825 */ /* 0x041fe200078e0212 */
[----:B-1----:R-:W-:-:S04]  /*59c60*/  IADD3 R2, R20, c[0x0][0x198], RZ ;  /* 0x0000660014027a10 */ /* 0x002fc80007ffe0ff */
[----:B------:R-:W-:Y:S01]  /*59c70*/  @P2 STG.E.U16 [R12.64], R8 ;  /* 0x000000080c002986 */ /* 0x000fe2000c101506 */
[----:B------:R-:W-:Y:S01]  /*59c80*/  ISETP.GE.AND P6, PT, R22, c[0x0][0x17c], PT ;  /* 0x00005f0016007a0c */ /* 0x000fe20003fc6270 */
[----:B------:R-:W-:-:S04]  /*59c90*/  IMAD.WIDE R14, R2, 0x2, R16 ;  /* 0x00000002020e7825 */ /* 0x000fc800078e0210 */
[----:B------:R-:W-:Y:S01]  /*59ca0*/  IMAD.WIDE R20, R2, 0x2, R18 ;  /* 0x0000000202147825 */ /* 0x000fe200078e0212 */
[----:B---3--:R0:W-:Y:S04]  /*59cb0*/  @P4 STG.E.U16 [R14.64], R25 ;  /* 0x000000190e004986 */ /* 0x0081e8000c101506 */
[----:B------:R1:W-:Y:S01]  /*59cc0*/  @P3 STG.E.U16 [R20.64], R4 ;  /* 0x0000000414003986 */ /* 0x0003e2000c101506 */
[----:B------:R-:W-:Y:S02]  /*59cd0*/  ISETP.LT.AND P3, PT, R28, c[0x0][0x178], !P6 ;  /* 0x00005e001c007a0c */ /* 0x000fe40007761270 */
[----:B0-----:R-:W-:Y:S02]  /*59ce0*/  IADD3 R14, R2, c[0x0][0x198], RZ ;  /* 0x00006600020e7a10 */ /* 0x001fe40007ffe0ff */
[----:B-1----:R-:W-:-:S03]  /*59cf0*/  PRMT R4, R25, 0x7632, R4 ;  /* 0x0000763219047816 */ /* 0x002fc60000000004 */
[----:B------:R-:W-:Y:S01]  /*59d00*/  IMAD.WIDE R12, R14, 0x2, R16 ;  /* 0x000000020e0c7825 */ /* 0x000fe200078e0210 */
[----:B------:R-:W3:Y:S05]  /*59d10*/  LDL.LU R25, [R1+0x3b0] ;  /* 0x0003b00001197983 */ /* 0x000eea0000300800 */
[----:B------:R0:W-:Y:S04]  /*59d20*/  @P3 STG.E.U16 [R12.64], R4 ;  /* 0x000000040c003986 */ /* 0x0001e8000c101506 */
[----:B0-----:R-:W4:Y:S01]  /*59d30*/  LDL.LU R13, [R1+0x5c0] ;  /* 0x0005c000010d7983 */ /* 0x001f220000300800 */
[----:B------:R-:W-:-:S04]  /*59d40*/  IADD3 R23, R3, 0x118, RZ ;  /* 0x0000011803177810 */ /* 0x000fc80007ffe0ff */
[----:B------:R-:W-:Y:S02]  /*59d50*/  ISETP.GE.AND P2, PT, R23, c[0x0][0x17c], PT ;  /* 0x00005f0017007a0c */ /* 0x000fe40003f46270 */
[C---:B------:R-:W-:Y:S02]  /*59d60*/  ISETP.LT.AND P6, PT, R29.reuse, c[0x0][0x178], !P6 ;  /* 0x00005e001d007a0c */ /* 0x040fe400077c1270 */
[----:B------:R-:W-:Y:S02]  /*59d70*/  ISETP.LT.AND P4, PT, R28, c[0x0][0x178], !P2 ;  /* 0x00005e001c007a0c */ /* 0x000fe40005781270 */
[----:B------:R-:W-:Y:S02]  /*59d80*/  ISETP.LT.AND P2, PT, R29, c[0x0][0x178], !P2 ;  /* 0x00005e001d007a0c */ /* 0x000fe40005741270 */
[C---:B------:R-:W-:Y:S01]  /*59d90*/  IADD3 R2, R14.reuse, c[0x0][0x198], RZ ;  /* 0x000066000e027a10 */ /* 0x040fe20007ffe0ff */
[----:B------:R-:W-:Y:S01]  /*59da0*/  IMAD.WIDE R14, R14, 0x2, R18 ;  /* 0x000000020e0e7825 */ /* 0x000fe200078e0212 */
[----:B------:R-:W-:-:S03]  /*59db0*/  PRMT R8, R4, 0x7632, R8 ;  /* 0x0000763204087816 */ /* 0x000fc60000000008 */
[----:B------:R-:W-:-:S04]  /*59dc0*/  IMAD.WIDE R20, R2, 0x2, R16 ;  /* 0x0000000202147825 */ /* 0x000fc800078e0210 */
[----:B------:R-:W-:Y:S01]  /*59dd0*/  IMAD.WIDE R22, R2, 0x2, R18 ;  /* 0x0000000202167825 */ /* 0x000fe200078e0212 */
[----:B------:R2:W-:Y:S01]  /*59de0*/  @P6 STG.E.U16 [R14.64], R8 ;  /* 0x000000080e006986 */ /* 0x0005e2000c101506 */
[----:B------:R-:W-:-:S04]  /*59df0*/  IADD3 R24, R3, 0x119, RZ ;  /* 0x0000011903187810 */ /* 0x000fc80007ffe0ff */
[----:B------:R-:W-:Y:S02]  /*59e00*/  ISETP.GE.AND P3, PT, R24, c[0x0][0x17c], PT ;  /* 0x00005f0018007a0c */ /* 0x000fe40003f66270 */
[----:B--2---:R-:W-:Y:S01]  /*59e10*/  PRMT R8, R26, 0x7632, R8 ;  /* 0x000076321a087816 */ /* 0x004fe20000000008 */
[----:B----4-:R-:W-:Y:S04]  /*59e20*/  @P4 STG.E.U16 [R20.64], R13 ;  /* 0x0000000d14004986 */ /* 0x010fe8000c101506 */
[----:B------:R0:W-:Y:S04]  /*59e30*/  @P2 STG.E.U16 [R22.64], R26 ;  /* 0x0000001a16002986 */ /* 0x0001e8000c101506 */
[----:B0-----:R-:W2:Y:S04]  /*59e40*/  LDL.LU R23, [R1+0x5b0] ;  /* 0x0005b00001177983 */ /* 0x001ea80000300800 */
[----:B------:R-:W4:Y:S04]  /*59e50*/  LDL.LU R24, [R1+0x5a0] ;  /* 0x0005a00001187983 */ /* 0x000f280000300800 */
[----:B------:R-:W4:Y:S01]  /*59e60*/  LDL.LU R26, [R1+0x520] ;  /* 0x00052000011a7983 */ /* 0x000f220000300800 */
[----:B------:R-:W-:-:S02]  /*59e70*/  ISETP.LT.AND P4, PT, R28, c[0x0][0x178], !P3 ;  /* 0x00005e001c007a0c */ /* 0x000fc40005f81270 */
[----:B------:R-:W-:Y:S02]  /*59e80*/  IADD3 R14, R2, c[0x0][0x198], RZ ;  /* 0x00006600020e7a10 */ /* 0x000fe40007ffe0ff */
[C---:B------:R-:W-:Y:S02]  /*59e90*/  ISETP.LT.AND P3, PT, R29.reuse, c[0x0][0x178], !P3 ;  /* 0x00005e001d007a0c */ /* 0x040fe40005f61270 */
[----:B------:R-:W-:Y:S02]  /*59ea0*/  ISETP.LT.AND P6, PT, R28, c[0x0][0x178], !P5 ;  /* 0x00005e001c007a0c */ /* 0x000fe40006fc1270 */
[----:B------:R-:W-:Y:S02]  /*59eb0*/  ISETP.LT.AND P5, PT, R29, c[0x0][0x178], !P5 ;  /* 0x00005e001d007a0c */ /* 0x000fe40006fa1270 */
[----:B------:R-:W-:Y:S01]  /*59ec0*/  PRMT R4, R13, 0x7632, R4 ;  /* 0x000076320d047816 */ /* 0x000fe20000000004 */
[----:B------:R-:W-:Y:S01]  /*59ed0*/  IMAD.WIDE R12, R14, 0x2, R16 ;  /* 0x000000020e0c7825 */ /* 0x000fe200078e0210 */
[----:B------:R-:W-:-:S02]  /*59ee0*/  IADD3 R20, R3, 0x11f, RZ ;  /* 0x0000011f03147810 */ /* 0x000fc40007ffe0ff */
[C---:B------:R-:W-:Y:S01]  /*59ef0*/  IADD3 R2, R14.reuse, c[0x0][0x198], RZ ;  /* 0x000066000e027a10 */ /* 0x040fe20007ffe0ff */
[----:B------:R-:W-:Y:S01]  /*59f00*/  IMAD.WIDE R14, R14, 0x2, R18 ;  /* 0x000000020e0e7825 */ /* 0x000fe200078e0212 */
[C---:B------:R-:W-:Y:S01]  /*59f10*/  IADD3 R22, R3.reuse, 0x11b, RZ ;  /* 0x0000011b03167810 */ /* 0x040fe20007ffe0ff */
[----:B------:R0:W-:Y:S01]  /*59f20*/  @P4 STG.E.U16 [R12.64], R4 ;  /* 0x000000040c004986 */ /* 0x0001e2000c101506 */
[----:B------:R-:W-:Y:S01]  /*59f30*/  ISETP.GE.AND P2, PT, R20, c[0x0][0x17c], PT ;  /* 0x00005f0014007a0c */ /* 0x000fe20003f46270 */
[----:B------:R-:W-:Y:S01]  /*59f40*/  IMAD.WIDE R20, R2, 0x2, R16 ;  /* 0x0000000202147825 */ /* 0x000fe200078e0210 */
[----:B------:R-:W-:Y:S01]  /*59f50*/  ISETP.GE.AND P4, PT, R22, c[0x0][0x17c], PT ;  /* 0x00005f0016007a0c */ /* 0x000fe20003f86270 */
[----:B------:R3:W-:Y:S02]  /*59f60*/  @P3 STG.E.U16 [R14.64], R8 ;  /* 0x000000080e003986 */ /* 0x0007e4000c101506 */
[----:B0-----:R-:W-:Y:S01]  /*59f70*/  IMAD.WIDE R12, R2, 0x2, R18 ;  /* 0x00000002020c7825 */ /* 0x001fe200078e0212 */
[----:B------:R-:W-:-:S02]  /*59f80*/  IADD3 R4, R3, 0x11c, RZ ;  /* 0x0000011c03047810 */ /* 0x000fc40007ffe0ff */
[----:B---3--:R-:W-:Y:S02]  /*59f90*/  PRMT R8, R25, 0x7632, R8 ;  /* 0x0000763219087816 */ /* 0x008fe40000000008 */
[----:B------:R-:W-:Y:S02]  /*59fa0*/  ISETP.GE.AND P3, PT, R4, c[0x0][0x17c], PT ;  /* 0x00005f0004007a0c */ /* 0x000fe40003f66270 */
[----:B------:R-:W-:-:S05]  /*59fb0*/  IADD3 R2, R2, c[0x0][0x198], RZ ;  /* 0x0000660002027a10 */ /* 0x000fca0007ffe0ff */
[----:B------:R-:W-:Y:S01]  /*59fc0*/  IMAD.WIDE R14, R2, 0x2, R18 ;  /* 0x00000002020e7825 */ /* 0x000fe200078e0212 */
[----:B--2---:R-:W-:Y:S01]  /*59fd0*/  @P6 STG.E.U16 [R20.64], R23 ;  /* 0x0000001714006986 */ /* 0x004fe2000c101506 */
[----:B------:R-:W-:-:S03]  /*59fe0*/  ISETP.LT.AND P6, PT, R28, c[0x0][0x178], !P4 ;  /* 0x00005e001c007a0c */ /* 0x000fc600067c1270 */
[----:B------:R0:W-:Y:S01]  /*59ff0*/  @P5 STG.E.U16 [R12.64], R25 ;  /* 0x000000190c005986 */ /* 0x0001e2000c101506 */
[----:B------:R-:W-:Y:S02]  /*5a000*/  ISETP.LT.AND P4, PT, R29, c[0x0][0x178], !P4 ;  /* 0x00005e001d007a0c */ /* 0x000fe40006781270 */
[----:B------:R-:W-:Y:S02]  /*5a010*/  PRMT R4, R23, 0x7632, R4 ;  /* 0x0000763217047816 */ /* 0x000fe40000000004 */
[----:B------:R-:W-:Y:S01]  /*5a020*/  ISETP.LT.AND P5, PT, R28, c[0x0][0x178], !P3 ;  /* 0x00005e001c007a0c */ /* 0x000fe20005fa1270 */
[----:B0-----:R-:W2:Y:S01]  /*5a030*/  LDL.LU R25, [R1+0x5d0] ;  /* 0x0005d00001197983 */ /* 0x001ea20000300800 */
[C---:B------:R-:W-:Y:S01]  /*5a040*/  IMAD.WIDE R12, R2.reuse, 0x2, R16 ;  /* 0x00000002020c7825 */ /* 0x040fe200078e0210 */
[----:B------:R-:W-:Y:S02]  /*5a050*/  ISETP.LT.AND P3, PT, R29, c[0x0][0x178], !P3 ;  /* 0x00005e001d007a0c */ /* 0x000fe40005f61270 */
[----:B------:R-:W3:Y:S01]  /*5a060*/  LDL.LU R23, [R1+0x530] ;  /* 0x0005300001177983 */ /* 0x000ee20000300800 */
[----:B------:R-:W-:-:S03]  /*5a070*/  IADD3 R2, R2, c[0x0][0x198], RZ ;  /* 0x0000660002027a10 */ /* 0x000fc60007ffe0ff */
        /* <DEDUP_REMOVED lines=10> */
[----:B0-----:R-:W4:Y:S04]  /*5a120*/  LDL.LU R24, [R1+0x424] ;  /* 0x0004240001187983 */ /* 0x001f280000300800 */
        /* <DEDUP_REMOVED lines=14> */
[C---:B------:R-:W-:Y:S01]  /*5a210*/  IADD3 R20, R2.reuse, c[0x0][0x198], RZ ;  /* 0x0000660002147a10 */ /* 0x040fe20007ffe0ff */
[----:B0-----:R-:W-:Y:S01]  /*5a220*/  IMAD.WIDE R12, R2, 0x2, R16 ;  /* 0x00000002020c7825 */ /* 0x001fe200078e0210 */
[----:B-1----:R-:W-:-:S03]  /*5a230*/  IADD3 R4, R3, 0x120, RZ ;  /* 0x0000012003047810 */ /* 0x002fc60007ffe0ff */
[----:B------:R-:W-:Y:S01]  /*5a240*/  IMAD.WIDE R14, R20, 0x2, R16 ;  /* 0x00000002140e7825 */ /* 0x000fe200078e0210 */
[----:B------:R-:W-:Y:S02]  /*5a250*/  ISETP.LT.AND P2, PT, R29, c[0x0][0x178], !P2 ;  /* 0x00005e001d007a0c */ /* 0x000fe40005741270 */
[----:B------:R-:W-:-:S04]  /*5a260*/  IADD3 R8, R3, 0x124, RZ ;  /* 0x0000012403087810 */ /* 0x000fc80007ffe0ff */
[----:B------:R-:W-:Y:S02]  /*5a270*/  ISETP.GE.AND P4, PT, R8, c[0x0][0x17c], PT ;  /* 0x00005f0008007a0c */ /* 0x000fe40003f86270 */
[----:B------:R-:W-:Y:S01]  /*5a280*/  IADD3 R8, R3, 0x121, RZ ;  /* 0x0000012103087810 */ /* 0x000fe20007ffe0ff */
[----:B--2---:R0:W-:Y:S01]  /*5a290*/  @P3 STG.E.U16 [R12.64], R25 ;  /* 0x000000190c003986 */ /* 0x0041e2000c101506 */
[----:B------:R-:W-:Y:S01]  /*5a2a0*/  ISETP.GE.AND P3, PT, R4, c[0x0][0x17c], PT ;  /* 0x00005f0004007a0c */ /* 0x000fe20003f66270 */
[----:B0-----:R-:W-:Y:S01]  /*5a2b0*/  IMAD.WIDE R12, R2, 0x2, R18 ;  /* 0x00000002020c7825 */ /* 0x001fe200078e0212 */
[----:B------:R-:W-:Y:S02]  /*5a2c0*/  PRMT R2, R25, 0x7632, R2 ;  /* 0x0000763219027816 */ /* 0x000fe40000000002 */
[----:B---3--:R-:W-:Y:S01]  /*5a2d0*/  PRMT R4, R23, 0x7632, R4 ;  /* 0x0000763217047816 */ /* 0x008fe20000000004 */
[----:B------:R-:W2:Y:S04]  /*5a2e0*/  LDL.LU R25, [R1+0x3a4] ;  /* 0x0003a40001197983 */ /* 0x000ea80000300800 */
[----:B------:R0:W-:Y:S01]  /*5a2f0*/  @P5 STG.E.U16 [R12.64], R23 ;  /* 0x000000170c005986 */ /* 0x0001e2000c101506 */
[----:B------:R-:W-:-:S02]  /*5a300*/  ISETP.LT.AND P5, PT, R28, c[0x0][0x178], !P3 ;  /* 0x00005e001c007a0c */ /* 0x000fc40005fa1270 */
[----:B------:R-:W-:Y:S01]  /*5a310*/  ISETP.LT.AND P3, PT, R29, c[0x0][0x178], !P3 ;  /* 0x00005e001d007a0c */ /* 0x000fe20005f61270 */
[----:B------:R1:W-:Y:S01]  /*5a320*/  @P6 STG.E.U16 [R14.64], R2 ;  /* 0x000000020e006986 */ /* 0x0003e2000c101506 */
[----:B------:R-:W-:Y:S01]  /*5a330*/  ISETP.GE.AND P6, PT, R8, c[0x0][0x17c], PT ;  /* 0x00005f0008007a0c */ /* 0x000fe20003fc6270 */
[C---:B0-----:R-:W-:Y:S01]  /*5a340*/  IMAD.WIDE R12, R20.reuse, 0x2, R18 ;  /* 0x00000002140c7825 */ /* 0x041fe200078e0212 */
[----:B-1----:R-:W-:-:S04]  /*5a350*/  IADD3 R2, R20, c[0x0][0x198], RZ ;  /* 0x0000660014027a10 */ /* 0x002fc80007ffe0ff */
[----:B------:R0:W-:Y:S01]  /*5a360*/  @P2 STG.E.U16 [R12.64], R4 ;  /* 0x000000040c002986 */ /* 0x0001e2000c101506 */
[----:B------:R-:W-:-:S04]  /*5a370*/  IMAD.WIDE R14, R2, 0x2, R16 ;  /* 0x00000002020e7825 */ /* 0x000fc800078e0210 */
[----:B------:R-:W-:Y:S01]  /*5a380*/  IMAD.WIDE R20, R2, 0x2, R18 ;  /* 0x0000000202147825 */ /* 0x000fe200078e0212 */
[----:B----4-:R1:W-:Y:S04]  /*5a390*/  @P5 STG.E.U16 [R14.64], R24 ;  /* 0x000000180e005986 */ /* 0x0103e8000c101506 */
[----:B------:R3:W-:Y:S01]  /*5a3a0*/  @P3 STG.E.U16 [R20.64], R26 ;  /* 0x0000001a14003986 */ /* 0x0007e2000c101506 */
[----:B------:R-:W-:Y:S02]  /*5a3b0*/  ISETP.LT.AND P3, PT, R28, c[0x0][0x178], !P6 ;  /* 0x00005e001c007a0c */ /* 0x000fe40007761270 */
[----:B0-----:R-:W-:Y:S02]  /*5a3c0*/  PRMT R4, R24, 0x7632, R4 ;  /* 0x0000763218047816 */ /* 0x001fe40000000004 */
[----:B-1----:R-:W-:-:S05]  /*5a3d0*/  IADD3 R14, R2, c[0x0][0x198], RZ ;  /* 0x00006600020e7a10 */ /* 0x002fca0007ffe0ff */
[----:B------:R-:W-:Y:S01]  /*5a3e0*/  IMAD.WIDE R12, R14, 0x2, R16 ;  /* 0x000000020e0c7825 */ /* 0x000fe200078e0210 */
[----:B------:R-:W-:Y:S02]  /*5a3f0*/  PRMT R8, R26, 0x7632, R8 ;  /* 0x000076321a087816 */ /* 0x000fe40000000008 */
[----:B---3--:R-:W3:Y:S04]  /*5a400*/  LDL.LU R26, [R1+0x394] ;  /* 0x00039400011a7983 */ /* 0x008ee80000300800 */
        /* <DEDUP_REMOVED lines=8> */
[----:B------:R-:W-:-:S04]  /*5a490*/  IMAD.WIDE R14, R14, 0x2, R18 ;  /* 0x000000020e0e7825 */ /* 0x000fc800078e0212 */
        /* <DEDUP_REMOVED lines=12> */
[C---:B------:R-:W-:Y:S02]  /*5a560*/  ISETP.LT.AND P3, PT, R29.reuse, c[0x0][0x178], !P3 ;  /* 0x00005e001d007a0c */ /* 0x040fe40005f61270 */
[----:B------:R-:W-:Y:S02]  /*5a570*/  IADD3 R14, R2, c[0x0][0x198], RZ ;  /* 0x00006600020e7a10 */ /* 0x000fe40007ffe0ff */
[----:B------:R-:W-:Y:S02]  /*5a580*/  ISETP.LT.AND P6, PT, R28, c[0x0][0x178], !P4 ;  /* 0x00005e001c007a0c */ /* 0x000fe400067c1270 */
[----:B------:R-:W-:Y:S02]  /*5a590*/  ISETP.LT.AND P4, PT, R29, c[0x0][0x178], !P4 ;  /* 0x00005e001d007a0c */ /* 0x000fe40006781270 */
[----:B------:R-:W-:Y:S01]  /*5a5a0*/  PRMT R4, R13, 0x7632, R4 ;  /* 0x000076320d047816 */ /* 0x000fe20000000004 */
[----:B------:R-:W-:Y:S01]  /*5a5b0*/  IMAD.WIDE R12, R14, 0x2, R16 ;  /* 0x000000020e0c7825 */ /* 0x000fe200078e0210 */
[----:B------:R-:W-:-:S02]  /*5a5c0*/  IADD3 R20, R3, 0x129, RZ ;  /* 0x0000012903147810 */ /* 0x000fc40007ffe0ff */
[C---:B------:R-:W-:Y:S01]  /*5a5d0*/  IADD3 R2, R14.reuse, c[0x0][0x198], RZ ;  /* 0x000066000e027a10 */ /* 0x040fe20007ffe0ff */
[----:B------:R-:W-:Y:S01]  /*5a5e0*/  IMAD.WIDE R14, R14, 0x2, R18 ;  /* 0x000000020e0e7825 */ /* 0x000fe200078e0212 */
[----:B------:R-:W-:Y:S02]  /*5a5f0*/  IADD3 R22, R3, 0x125, RZ ;  /* 0x0000012503167810 */ /* 0x000fe40007ffe0ff */
[----:B------:R-:W-:Y:S01]  /*5a600*/  ISETP.GE.AND P2, PT, R20, c[0x0][0x17c], PT ;  /* 0x00005f0014007a0c */ /* 0x000fe20003f46270 */
[----:B------:R-:W-:Y:S01]  /*5a610*/  IMAD.WIDE R20, R2, 0x2, R16 ;  /* 0x0000000202147825 */ /* 0x000fe200078e0210 */
[----:B------:R0:W-:Y:S01]  /*5a620*/  @P5 STG.E.U16 [R12.64], R4 ;  /* 0x000000040c005986 */ /* 0x0001e2000c101506 */
[----:B------:R-:W-:-:S03]  /*5a630*/  ISETP.GE.AND P5, PT, R22, c[0x0][0x17c], PT ;  /* 0x00005f0016007a0c */ /* 0x000fc60003fa6270 */
[----:B------:R3:W-:Y:S01]  /*5a640*/  @P3 STG.E.U16 [R14.64], R8 ;  /* 0x000000080e003986 */ /* 0x0007e2000c101506 */
[----:B0-----:R-:W-:Y:S01]  /*5a650*/  IMAD.WIDE R12, R2, 0x2, R18 ;  /* 0x00000002020c7825 */ /* 0x001fe200078e0212 */
[----:B------:R-:W-:Y:S02]  /*5a660*/  IADD3 R4, R3, 0x126, RZ ;  /* 0x0000012603047810 */ /* 0x000fe40007ffe0ff */
        /* <DEDUP_REMOVED lines=8> */
[----:B------:R-:W-:Y:S02]  /*5a6f0*/  ISETP.LT.AND P4, PT, R28, c[0x0][0x178], !P3 ;  /* 0x00005e001c007a0c */ /* 0x000fe40005f81270 */
[----:B------:R-:W-:Y:S01]  /*5a700*/  PRMT R4, R23, 0x7632, R4 ;  /* 0x0000763217047816 */ /* 0x000fe20000000004 */
        /* <DEDUP_REMOVED lines=30> */
[C---:B------:R-:W-:Y:S02]  /*5a8f0*/  IADD3 R20, R2.reuse, c[0x0][0x198], RZ ;  /* 0x0000660002147a10 */ /* 0x040fe40007ffe0ff */
[----:B0-----:R-:W-:Y:S01]  /*5a900*/  IADD3 R4, R3, 0x12e, RZ ;  /* 0x0000012e03047810 */ /* 0x001fe20007ffe0ff */
[----:B------:R-:W-:-:S03]  /*5a910*/  IMAD.WIDE R12, R2, 0x2, R16 ;  /* 0x00000002020c7825 */ /* 0x000fc600078e0210 */
[----:B------:R-:W-:Y:S02]  /*5a920*/  ISETP.GE.AND P5, PT, R4, c[0x0][0x17c], PT ;  /* 0x00005f0004007a0c */ /* 0x000fe40003fa6270 */
[----:B------:R-:W-:Y:S01]  /*5a930*/  IADD3 R4, R3, 0x12a, RZ ;  /* 0x0000012a03047810 */ /* 0x000fe20007ffe0ff */
[----:B-1----:R-:W-:Y:S01]  /*5a940*/  IMAD.WIDE R14, R20, 0x2, R16 ;  /* 0x00000002140e7825 */ /* 0x002fe200078e0210 */
[----:B------:R-:W-:Y:S01]  /*5a950*/  ISETP.LT.AND P2, PT, R29, c[0x0][0x178], !P2 ;  /* 0x00005e001d007a0c */ /* 0x000fe20005741270 */
        /* <DEDUP_REMOVED lines=17> */
[----:B----4-:R0:W-:Y:S04]  /*5aa70*/  @P4 STG.E.U16 [R14.64], R24 ;  /* 0x000000180e004986 */ /* 0x0101e8000c101506 */
[----:B------:R1:W-:Y:S01]  /*5aa80*/  @P3 STG.E.U16 [R20.64], R25 ;  /* 0x0000001914003986 */ /* 0x0003e2000c101506 */
[----:B------:R-:W-:Y:S02]  /*5aa90*/  ISETP.LT.AND P3, PT, R28, c[0x0][0x178], !P6 ;  /* 0x00005e001c007a0c */ /* 0x000fe40007761270 */
[----:B0-----:R-:W-:Y:S02]  /*5aaa0*/  IADD3 R14, R2, c[0x0][0x198], RZ ;  /* 0x00006600020e7a10 */ /* 0x001fe40007ffe0ff */
[----:B------:R-:W-:-:S03]  /*5aab0*/  PRMT R2, R24, 0x7632, R2 ;  /* 0x0000763218027816 */ /* 0x000fc60000000002 */
[----:B------:R-:W-:Y:S01]  /*5aac0*/  IMAD.WIDE R12, R14, 0x2, R16 ;  /* 0x000000020e0c7825 */ /* 0x000fe200078e0210 */
[----:B------:R-:W-:Y:S02]  /*5aad0*/  PRMT R8, R25, 0x7632, R8 ;  /* 0x0000763219087816 */ /* 0x000fe40000000008 */
[----:B-1----:R-:W3:Y:S04]  /*5aae0*/  LDL.LU R25, [R1+0x554] ;  /* 0x0005540001197983 */ /* 0x002ee80000300800 */
        /* <DEDUP_REMOVED lines=11> */
[----:B------:R-:W-:Y:S01]  /*5aba0*/  @P6 STG.E.U16 [R14.64], R8 ;  /* 0x000000080e006986 */ /* 0x000fe2000c101506 */
[----:B------:R-:W-:-:S04]  /*5abb0*/  IADD3 R24, R3, 0x12d, RZ ;  /* 0x0000012d03187810 */ /* 0x000fc80007ffe0ff */
[----:B------:R-:W-:Y:S02]  /*5abc0*/  ISETP.GE.AND P3, PT, R24, c[0x0][0x17c], PT ;  /* 0x00005f0018007a0c */ /* 0x000fe40003f66270 */
[----:B------:R-:W-:Y:S01]  /*5abd0*/  ISETP.LT.AND P6, PT, R28, c[0x0][0x178], !P5 ;  /* 0x00005e001c007a0c */ /* 0x000fe20006fc1270 */
[----:B----4-:R-:W-:Y:S04]  /*5abe0*/  @P4 STG.E.U16 [R20.64], R13 ;  /* 0x0000000d14004986 */ /* 0x010fe8000c101506 */
[----:B--2---:R0:W-:Y:S04]  /*5abf0*/  @P2 STG.E.U16 [R22.64], R26 ;  /* 0x0000001a16002986 */ /* 0x0041e8000c101506 */
[----:B0-----:R-:W2:Y:S01]  /*5ac00*/  LDL.LU R23, [R1+0x564] ;  /* 0x0005640001177983 */ /* 0x001ea20000300800 */
[----:B------:R-:W-:-:S03]  /*5ac10*/  PRMT R22, R26, 0x7632, R22 ;  /* 0x000076321a167816 */ /* 0x000fc60000000016 */
[----:B------:R-:W4:Y:S01]  /*5ac20*/  LDL.LU R26, [R1+0x4f4] ;  /* 0x0004f400011a7983 */ /* 0x000f220000300800 */
[----:B------:R-:W-:Y:S02]  /*5ac30*/  ISETP.LT.AND P4, PT, R28, c[0x0][0x178], !P3 ;  /* 0x00005e001c007a0c */ /* 0x000fe40005f81270 */
[----:B------:R-:W-:Y:S02]  /*5ac40*/  IADD3 R14, R4, c[0x0][0x198], RZ ;  /* 0x00006600040e7a10 */ /* 0x000fe40007ffe0ff */
[----:B------:R-:W-:Y:S02]  /*5ac50*/  ISETP.LT.AND P3, PT, R29, c[0x0][0x178], !P3 ;  /* 0x00005e001d007a0c */ /* 0x000fe40005f61270 */
[----:B------:R-:W-:Y:S01]  /*5ac60*/  PRMT R8, R13, 0x7632, R8 ;  /* 0x000076320d087816 */ /* 0x000fe20000000008 */
[C---:B------:R-:W-:Y:S01]  /*5ac70*/  IMAD.WIDE R12, R14.reuse, 0x2, R16 ;  /* 0x000000020e0c7825 */ /* 0x040fe200078e0210 */
[----:B------:R-:W-:Y:S02]  /*5ac80*/  IADD3 R20, R3, 0x133, RZ ;  /* 0x0000013303147810 */ /* 0x000fe40007ffe0ff */
[----:B------:R-:W-:-:S02]  /*5ac90*/  IADD3 R2, R14, c[0x0][0x198], RZ ;  /* 0x000066000e027a10 */ /* 0x000fc40007ffe0ff */
[----:B------:R-:W-:Y:S01]  /*5aca0*/  IADD3 R4, R3, 0x12f, RZ ;  /* 0x0000012f03047810 */ /* 0x000fe20007ffe0ff */
[----:B------:R-:W-:Y:S01]  /*5acb0*/  IMAD.WIDE R14, R14, 0x2, R18 ;  /* 0x000000020e0e7825 */ /* 0x000fe200078e0212 */
[----:B------:R-:W-:Y:S01]  /*5acc0*/  ISETP.LT.AND P5, PT, R29, c[0x0][0x178], !P5 ;  /* 0x00005e001d007a0c */ /* 0x000fe20006fa1270 */
[----:B------:R0:W-:Y:S01]  /*5acd0*/  @P4 STG.E.U16 [R12.64], R8 ;  /* 0x000000080c004986 */ /* 0x0001e2000c101506 */
[----:B------:R-:W-:Y:S01]  /*5ace0*/  ISETP.GE.AND P2, PT, R20, c[0x0][0x17c], PT ;  /* 0x00005f0014007a0c */ /* 0x000fe20003f46270 */
[----:B------:R-:W-:Y:S01]  /*5acf0*/  IMAD.WIDE R20, R2, 0x2, R16 ;  /* 0x0000000202147825 */ /* 0x000fe200078e0210 */
[----:B------:R-:W-:Y:S02]  /*5ad00*/  ISETP.GE.AND P4, PT, R4, c[0x0][0x17c], PT ;  /* 0x00005f0004007a0c */ /* 0x000fe40003f86270 */
[----:B------:R-:W-:Y:S01]  /*5ad10*/  IADD3 R4, R3, 0x130, RZ ;  /* 0x0000013003047810 */ /* 0x000fe20007ffe0ff */
[----:B------:R-:W-:Y:S03]  /*5ad20*/  @P3 STG.E.U16 [R14.64], R22 ;  /* 0x000000160e003986 */ /* 0x000fe6000c101506 */
[----:B------:R-:W-:Y:S01]  /*5ad30*/  ISETP.GE.AND P3, PT, R4, c[0x0][0x17c], PT ;  /* 0x00005f0004007a0c */ /* 0x000fe20003f66270 */
[----:B---3--:R1:W-:Y:S01]  /*5ad40*/  @P6 STG.E.U16 [R20.64], R25 ;  /* 0x0000001914006986 */ /* 0x0083e2000c101506 */
[----:B------:R-:W-:Y:S01]  /*5ad50*/  ISETP.LT.AND P6, PT, R28, c[0x0][0x178], !P4 ;  /* 0x00005e001c007a0c */ /* 0x000fe200067c1270 */
[----:B0-----:R-:W-:Y:S01]  /*5ad60*/  IMAD.WIDE R12, R2, 0x2, R18 ;  /* 0x00000002020c7825 */ /* 0x001fe200078e0212 */
[----:B------:R-:W-:-:S02]  /*5ad70*/  PRMT R4, R25, 0x7632, R4 ;  /* 0x0000763219047816 */ /* 0x000fc40000000004 */
[----:B------:R-:W-:Y:S02]  /*5ad80*/  ISETP.LT.AND P4, PT, R29, c[0x0][0x178], !P4 ;  /* 0x00005e001d007a0c */ /* 0x000fe40006781270 */
[----:B------:R-:W-:Y:S01]  /*5ad90*/  IADD3 R2, R2, c[0x0][0x198], RZ ;  /* 0x0000660002027a10 */ /* 0x000fe20007ffe0ff */
[----:B------:R0:W-:Y:S04]  /*5ada0*/  @P5 STG.E.U16 [R12.64], R9 ;  /* 0x000000090c005986 */ /* 0x0001e8000c101506 */
[----:B-1----:R-:W3:Y:S01]  /*5adb0*/  LDL.LU R25, [R1+0x574] ;  /* 0x0005740001197983 */ /* 0x002ee20000300800 */
[----:B------:R-:W-:Y:S02]  /*5adc0*/  ISETP.LT.AND P5, PT, R28, c[0x0][0x178], !P3 ;  /* 0x00005e001c007a0c */ /* 0x000fe40005fa1270 */
[----:B------:R-:W-:Y:S01]  /*5add0*/  PRMT R14, R9, 0x7632, R14 ;  /* 0x00007632090e7816 */ /* 0x000fe2000000000e */
[----:B------:R-:W3:Y:S01]  /*5ade0*/  LDL.LU R21, [R1+0x434] ;  /* 0x0004340001157983 */ /* 0x000ee20000300800 */
[----:B------:R-:W-:Y:S01]  /*5adf0*/  ISETP.LT.AND P3, PT, R29, c[0x0][0x178], !P3 ;  /* 0x00005e001d007a0c */ /* 0x000fe20005f61270 */
[----:B0-----:R-:W-:-:S04]  /*5ae00*/  IMAD.WIDE R8, R2, 0x2, R16 ;  /* 0x0000000202087825 */ /* 0x001fc800078e0210 */
[C---:B------:R-:W-:Y:S01]  /*5ae10*/  IMAD.WIDE R12, R2.reuse, 0x2, R18 ;  /* 0x00000002020c7825 */ /* 0x040fe200078e0212 */
[----:B------:R-:W-:Y:S01]  /*5ae20*/  IADD3 R2, R2, c[0x0][0x198], RZ ;  /* 0x0000660002027a10 */ /* 0x000fe20007ffe0ff */
[----:B------:R0:W-:Y:S04]  /*5ae30*/  @P6 STG.E.U16 [R8.64], R4 ;  /* 0x0000000408006986 */ /* 0x0001e8000c101506 */
[----:B------:R1:W-:Y:S01]  /*5ae40*/  @P4 STG.E.U16 [R12.64], R14 ;  /* 0x0000000e0c004986 */ /* 0x0003e2000c101506 */
[----:B0-----:R-:W-:Y:S01]  /*5ae50*/  IMAD.WIDE R8, R2, 0x2, R16 ;  /* 0x0000000202087825 */ /* 0x001fe200078e0210 */
[----:B------:R-:W-:-:S03]  /*5ae60*/  IADD3 R4, R3, 0x132, RZ ;  /* 0x0000013203047810 */ /* 0x000fc60007ffe0ff */
[----:B-1----:R-:W-:Y:S01]  /*5ae70*/  IMAD.WIDE R12, R2, 0x2, R18 ;  /* 0x00000002020c7825 */ /* 0x002fe200078e0212 */
[----:B--2---:R0:W-:Y:S01]  /*5ae80*/  @P5 STG.E.U16 [R8.64], R23 ;  /* 0x0000001708005986 */ /* 0x0041e2000c101506 */
[----:B------:R-:W-:Y:S02]  /*5ae90*/  ISETP.GE.AND P5, PT, R4, c[0x0][0x17c], PT ;  /* 0x00005f0004007a0c */ /* 0x000fe40003fa6270 */
[----:B------:R-:W-:Y:S01]  /*5aea0*/  PRMT R4, R23, 0x7632, R4 ;  /* 0x0000763217047816 */ /* 0x000fe20000000004 */
[----:B----4-:R1:W-:Y:S01]  /*5aeb0*/  @P3 STG.E.U16 [R12.64], R26 ;  /* 0x0000001a0c003986 */ /* 0x0103e2000c101506 */
[----:B------:R-:W-:-:S03]  /*5aec0*/  PRMT R14, R26, 0x7632, R14 ;  /* 0x000076321a0e7816 */ /* 0x000fc6000000000e */
[----:B0-----:R-:W2:Y:S04]  /*5aed0*/  LDL.LU R23, [R1+0x584] ;  /* 0x0005840001177983 */ /* 0x001ea80000300800 */
        /* <DEDUP_REMOVED lines=18> */
[----:B---3--:R0:W-:Y:S01]  /*5b000*/  @P3 STG.E.U16 [R8.64], R25 ;  /* 0x0000001908003986 */ /* 0x0081e2000c101506 */
[----:B-1----:R-:W-:Y:S02]  /*5b010*/  IADD3 R14, R2, c[0x0][0x198], RZ ;  /* 0x00006600020e7a10 */ /* 0x002fe40007ffe0ff */
[----:B------:R-:W-:-:S03]  /*5b020*/  ISETP.GE.AND P3, PT, R4, c[0x0][0x17c], PT ;  /* 0x00005f0004007a0c */ /* 0x000fc60003f66270 */
[----:B------:R-:W-:Y:S01]  /*5b030*/  IMAD.WIDE R12, R14, 0x2, R16 ;  /* 0x000000020e0c7825 */ /* 0x000fe200078e0210 */
[----:B------:R-:W-:-:S03]  /*5b040*/  ISETP.LT.AND P2, PT, R29, c[0x0][0x178], !P2 ;  /* 0x00005e001d007a0c */ /* 0x000fc60005741270 */
[----:B0-----:R-:W-:Y:S01]  /*5b050*/  IMAD.WIDE R8, R2, 0x2, R18 ;  /* 0x0000000202087825 */ /* 0x001fe200078e0212 */
[----:B------:R-:W-:Y:S02]  /*5b060*/  PRMT R2, R25, 0x7632, R2 ;  /* 0x0000763219027816 */ /* 0x000fe40000000002 */
[----:B------:R-:W-:Y:S01]  /*5b070*/  PRMT R4, R21, 0x7632, R4 ;  /* 0x0000763215047816 */ /* 0x000fe20000000004 */
[----:B------:R-:W3:Y:S04]  /*5b080*/  LDL.LU R25, [R1+0x594] ;  /* 0x0005940001197983 */ /* 0x000ee80000300800 */
[----:B------:R0:W-:Y:S01]  /*5b090*/  @P5 STG.E.U16 [R8.64], R21 ;  /* 0x0000001508005986 */ /* 0x0001e2000c101506 */
[----:B------:R-:W-:Y:S02]  /*5b0a0*/  ISETP.LT.AND P5, PT, R28, c[0x0][0x178], !P3 ;  /* 0x00005e001c007a0c */ /* 0x000fe40005fa1270 */
[----:B------:R-:W-:Y:S01]  /*5b0b0*/  ISETP.LT.AND P3, PT, R29, c[0x0][0x178], !P3 ;  /* 0x00005e001d007a0c */ /* 0x000fe20005f61270 */
[----:B------:R1:W-:Y:S01]  /*5b0c0*/  @P6 STG.E.U16 [R12.64], R2 ;  /* 0x000000020c006986 */ /* 0x0003e2000c101506 */
[C---:B0-----:R-:W-:Y:S01]  /*5b0d0*/  IMAD.WIDE R8, R14.reuse, 0x2, R18 ;  /* 0x000000020e087825 */ /* 0x041fe200078e0212 */
[----:B-1----:R-:W-:-:S04]  /*5b0e0*/  IADD3 R2, R14, c[0x0][0x198], RZ ;  /* 0x000066000e027a10 */ /* 0x002fc80007ffe0ff */
[----:B------:R-:W-:Y:S01]  /*5b0f0*/  @P2 STG.E.U16 [R8.64], R4 ;  /* 0x0000000408002986 */ /* 0x000fe2000c101506 */
[----:B------:R-:W-:-:S04]  /*5b100*/  IMAD.WIDE R12, R2, 0x2, R16 ;  /* 0x00000002020c7825 */ /* 0x000fc800078e0210 */
[----:B------:R-:W-:Y:S01]  /*5b110*/  IMAD.WIDE R14, R2, 0x2, R18 ;  /* 0x00000002020e7825 */ /* 0x000fe200078e0212 */
[----:B--2---:R0:W-:Y:S04]  /*5b120*/  @P5 STG.E.U16 [R12.64], R23 ;  /* 0x000000170c005986 */ /* 0x0041e8000c101506 */
[----:B----4-:R1:W-:Y:S01]  /*5b130*/  @P3 STG.E.U16 [R14.64], R26 ;  /* 0x0000001a0e003986 */ /* 0x0103e2000c101506 */
[----:B------:R-:W-:Y:S02]  /*5b140*/  ISETP.LT.AND P3, PT, R28, c[0x0][0x178], !P4 ;  /* 0x00005e001c007a0c */ /* 0x000fe40006761270 */
[----:B------:R-:W-:Y:S02]  /*5b150*/  ISETP.LT.AND P4, PT, R29, c[0x0][0x178], !P4 ;  /* 0x00005e001d007a0c */ /* 0x000fe40006781270 */
[----:B0-----:R-:W-:-:S02]  /*5b160*/  IADD3 R12, R2, c[0x0][0x198], RZ ;  /* 0x00006600020c7a10 */ /* 0x001fc40007ffe0ff */
[----:B------:R-:W-:Y:S02]  /*5b170*/  PRMT R4, R23, 0x7632, R4 ;  /* 0x0000763217047816 */ /* 0x000fe40000000004 */
[C---:B------:R-:W-:Y:S01]  /*5b180*/  IADD3 R2, R12.reuse, c[0x0][0x198], RZ ;  /* 0x000066000c027a10 */ /* 0x040fe20007ffe0ff */
[----:B------:R-:W-:Y:S01]  /*5b190*/  IMAD.WIDE R8, R12, 0x2, R16 ;  /* 0x000000020c087825 */ /* 0x000fe200078e0210 */
[----:B------:R-:W-:Y:S02]  /*5b1a0*/  PRMT R22, R26, 0x7632, R22 ;  /* 0x000076321a167816 */ /* 0x000fe40000000016 */
[----:B-1----:R-:W2:Y:S01]  /*5b1b0*/  LDL.LU R26, [R1+0x474] ;  /* 0x00047400011a7983 */ /* 0x002ea20000300800 */
[----:B------:R-:W-:-:S03]  /*5b1c0*/  IMAD.WIDE R12, R12, 0x2, R18 ;  /* 0x000000020c0c7825 */ /* 0x000fc600078e0212 */
[----:B------:R-:W-:Y:S04]  /*5b1d0*/  @P3 STG.E.U16 [R8.64], R4 ;  /* 0x0000000408003986 */ /* 0x000fe8000c101506 */
[----:B------:R0:W-:Y:S04]  /*5b1e0*/  @P4 STG.E.U16 [R12.64], R22 ;  /* 0x000000160c004986 */ /* 0x0001e8000c101506 */
[----:B0-----:R-:W4:Y:S01]  /*5b1f0*/  LDL.LU R22, [R1+0x5c4] ;  /* 0x0005c40001167983 */ /* 0x001f220000300800 */
[----:B------:R-:W-:Y:S01]  /*5b200*/  ISETP.LT.AND P5, PT, R28, c[0x0][0x178], !P1 ;  /* 0x00005e001c007a0c */ /* 0x000fe20004fa1270 */
[----:B------:R-:W-:Y:S01]  /*5b210*/  IMAD.WIDE R14, R2, 0x2, R16 ;  /* 0x00000002020e7825 */ /* 0x000fe200078e0210 */
[----:B------:R-:W-:-:S02]  /*5b220*/  IADD3 R23, R3, 0x13a, RZ ;  /* 0x0000013a03177810 */ /* 0x000fc40007ffe0ff */
[----:B------:R-:W-:Y:S02]  /*5b230*/  ISETP.LT.AND P1, PT, R29, c[0x0][0x178], !P1 ;  /* 0x00005e001d007a0c */ /* 0x000fe40004f21270 */
[C---:B------:R-:W-:Y:S02]  /*5b240*/  IADD3 R20, R3.reuse, 0x138, RZ ;  /* 0x0000013803147810 */ /* 0x040fe40007ffe0ff */
[----:B------:R-:W-:Y:S02]  /*5b250*/  IADD3 R21, R3, 0x139, RZ ;  /* 0x0000013903157810 */ /* 0x000fe40007ffe0ff */
[----:B------:R-:W-:Y:S02]  /*5b260*/  ISETP.GE.AND P3, PT, R23, c[0x0][0x17c], PT ;  /* 0x00005f0017007a0c */ /* 0x000fe40003f66270 */
[----:B------:R-:W2:Y:S01]  /*5b270*/  LDL.LU R23, [R1+0x5b4] ;  /* 0x0005b40001177983 */ /* 0x000ea20000300800 */
[----:B------:R-:W-:Y:S02]  /*5b280*/  ISETP.LT.AND P4, PT, R28, c[0x0][0x178], !P0 ;  /* 0x00005e001c007a0c */ /* 0x000fe40004781270 */
[----:B------:R-:W-:-:S02]  /*5b290*/  ISETP.GE.AND P6, PT, R20, c[0x0][0x17c], PT ;  /* 0x00005f0014007a0c */ /* 0x000fc40003fc6270 */
[----:B------:R-:W-:Y:S01]  /*5b2a0*/  ISETP.GE.AND P2, PT, R21, c[0x0][0x17c], PT ;  /* 0x00005f0015007a0c */ /* 0x000fe20003f46270 */
[C---:B------:R-:W-:Y:S01]  /*5b2b0*/  IMAD.WIDE R20, R2.reuse, 0x2, R18 ;  /* 0x0000000202147825 */ /* 0x040fe200078e0212 */
[----:B---3--:R0:W-:Y:S01]  /*5b2c0*/  @P5 STG.E.U16 [R14.64], R25 ;  /* 0x000000190e005986 */ /* 0x0081e2000c101506 */
[----:B------:R-:W-:Y:S02]  /*5b2d0*/  IADD3 R8, R2, c[0x0][0x198], RZ ;  /* 0x0000660002087a10 */ /* 0x000fe40007ffe0ff */
[----:B------:R-:W-:Y:S02]  /*5b2e0*/  ISETP.LT.AND P0, PT, R29, c[0x0][0x178], !P0 ;  /* 0x00005e001d007a0c */ /* 0x000fe40004701270 */
[----:B------:R-:W-:Y:S02]  /*5b2f0*/  ISETP.LT.AND P5, PT, R28, c[0x0][0x178], !P6 ;  /* 0x00005e001c007a0c */ /* 0x000fe400077a1270 */
[----:B0-----:R-:W-:Y:S02]  /*5b300*/  PRMT R14, R25, 0x7632, R14 ;  /* 0x00007632190e7816 */ /* 0x001fe4000000000e */
[----:B------:R-:W3:Y:S01]  /*5b310*/  LDL.LU R25, [R1+0x3b4] ;  /* 0x0003b40001197983 */ /* 0x000ee20000300800 */
[----:B------:R-:W-:-:S02]  /*5b320*/  ISETP.LT.AND P6, PT, R29, c[0x0][0x178], !P6 ;  /* 0x00005e001d007a0c */ /* 0x000fc400077c1270 */
[----:B------:R-:W-:Y:S01]  /*5b330*/  PRMT R15, R5, 0x7632, R15 ;  /* 0x00007632050f7816 */ /* 0x000fe2000000000f */
[----:B------:R0:W-:Y:S01]  /*5b340*/  @P1 STG.E.U16 [R20.64], R5 ;  /* 0x0000000514001986 */ /* 0x0001e2000c101506 */
[----:B------:R-:W-:-:S04]  /*5b350*/  IADD3 R12, R3, 0x13b, RZ ;  /* 0x0000013b030c7810 */ /* 0x000fc80007ffe0ff */
[----:B------:R-:W-:Y:S02]  /*5b360*/  ISETP.GE.AND P1, PT, R12, c[0x0][0x17c], PT ;  /* 0x00005f000c007a0c */ /* 0x000fe40003f26270 */
[C---:B0-----:R-:W-:Y:S01]  /*5b370*/  IADD3 R20, R8.reuse, c[0x0][0x198], RZ ;  /* 0x0000660008147a10 */ /* 0x041fe20007ffe0ff */
[----:B------:R-:W-:-:S04]  /*5b380*/  IMAD.WIDE R4, R8, 0x2, R16 ;  /* 0x0000000208047825 */ /* 0x000fc800078e0210 */
[----:B------:R-:W-:Y:S01]  /*5b390*/  IMAD.WIDE R8, R8, 0x2, R18 ;  /* 0x0000000208087825 */ /* 0x000fe200078e0212 */
[----:B------:R0:W-:Y:S03]  /*5b3a0*/  @P4 STG.E.U16 [R4.64], R14 ;  /* 0x0000000e04004986 */ /* 0x0001e6000c101506 */
[C---:B------:R-:W-:Y:S01]  /*5b3b0*/  IMAD.WIDE R12, R20.reuse, 0x2, R16 ;  /* 0x00000002140c7825 */ /* 0x040fe200078e0210 */
[----:B------:R-:W-:Y:S03]  /*5b3c0*/  @P0 STG.E.U16 [R8.64], R15 ;  /* 0x0000000f08000986 */ /* 0x000fe6000c101506 */
[----:B0-----:R-:W-:Y:S01]  /*5b3d0*/  IMAD.WIDE R4, R20, 0x2, R18 ;  /* 0x0000000214047825 */ /* 0x001fe200078e0212 */
[----:B----4-:R0:W-:Y:S04]  /*5b3e0*/  @P5 STG.E.U16 [R12.64], R22 ;  /* 0x000000160c005986 */ /* 0x0101e8000c101506 */
[----:B--2---:R1:W-:Y:S01]  /*5b3f0*/  @P6 STG.E.U16 [R4.64], R26 ;  /* 0x0000001a04006986 */ /* 0x0043e2000c101506 */
[----:B0-----:R-:W-:-:S03]  /*5b400*/  PRMT R13, R26, 0x7632, R13 ;  /* 0x000076321a0d7816 */ /* 0x001fc6000000000d */
[----:B-1----:R-:W2:Y:S01]  /*5b410*/  LDL.LU R26, [R1+0x5a4] ;  /* 0x0005a400011a7983 */ /* 0x002ea20000300800 */
[----:B------:R-:W-:-:S03]  /*5b420*/  IADD3 R2, R3, 0x13c, RZ ;  /* 0x0000013c03027810 */ /* 0x000fc60007ffe0ff */
[----:B------:R-:W4:Y:S01]  /*5b430*/  LDL.LU R15, [R1+0x524] ;  /* 0x00052400010f7983 */ /* 0x000f220000300800 */
[----:B------:R-:W-:Y:S02]  /*5b440*/  ISETP.GE.AND P4, PT, R2, c[0x0][0x17c], PT ;  /* 0x00005f0002007a0c */ /* 0x000fe40003f86270 */
[----:B------:R-:W-:Y:S02]  /*5b450*/  IADD3 R2, R3, 0x13d, RZ ;  /* 0x0000013d03027810 */ /* 0x000fe40007ffe0ff */
[----:B------:R-:W-:Y:S02]  /*5b460*/  ISETP.LT.AND P5, PT, R28, c[0x0][0x178], !P2 ;  /* 0x00005e001c007a0c */ /* 0x000fe400057a1270 */
[----:B------:R-:W-:Y:S02]  /*5b470*/  ISETP.LT.AND P2, PT, R29, c[0x0][0x178], !P2 ;  /* 0x00005e001d007a0c */ /* 0x000fe40005741270 */
[----:B------:R-:W-:Y:S02]  /*5b480*/  ISETP.GE.AND P0, PT, R2, c[0x0][0x17c], PT ;  /* 0x00005f0002007a0c */ /* 0x000fe40003f06270 */
[----:B------:R-:W-:-:S02]  /*5b490*/  IADD3 R2, R20, c[0x0][0x198], RZ ;  /* 0x0000660014027a10 */ /* 0x000fc40007ffe0ff */
[----:B------:R-:W-:Y:S02]  /*5b4a0*/  ISETP.LT.AND P6, PT, R28, c[0x0][0x178], !P3 ;  /* 0x00005e001c007a0c */ /* 0x000fe40005fc1270 */
[----:B------:R-:W-:Y:S01]  /*5b4b0*/  PRMT R12, R22, 0x7632, R12 ;  /* 0x00007632160c7816 */ /* 0x000fe2000000000c */
[C---:B------:R-:W-:Y:S01]  /*5b4c0*/  IMAD.WIDE R8, R2.reuse, 0x2, R16 ;  /* 0x0000000202087825 */ /* 0x040fe200078e0210 */
[----:B------:R-:W-:Y:S01]  /*5b4d0*/  ISETP.LT.AND P3, PT, R29, c[0x0][0x178], !P3 ;  /* 0x00005e001d007a0c */ /* 0x000fe20005f61270 */
[----:B------:R-:W4:Y:S02]  /*5b4e0*/  LDL.LU R22, [R1+0x5d4] ;  /* 0x0005d40001167983 */ /* 0x000f240000300800 */
[C-C-:B------:R-:W-:Y:S01]  /*5b4f0*/  IMAD.WIDE R4, R2.reuse, 0x2, R18.reuse ;  /* 0x0000000202047825 */ /* 0x140fe200078e0212 */
[----:B------:R-:W-:Y:S01]  /*5b500*/  IADD3 R2, R2, c[0x0][0x198], RZ ;  /* 0x0000660002027a10 */ /* 0x000fe20007ffe0ff */
[----:B------:R0:W-:Y:S04]  /*5b510*/  @P5 STG.E.U16 [R8.64], R12 ;  /* 0x0000000c08005986 */ /* 0x0001e8000c101506 */
[----:B------:R1:W-:Y:S01]  /*5b520*/  @P2 STG.E.U16 [R4.64], R13 ;  /* 0x0000000d04002986 */ /* 0x0003e2000c101506 */
[----:B------:R-:W-:Y:S01]  /*5b530*/  ISETP.LT.AND P2, PT, R28, c[0x0][0x178], !P1 ;  /* 0x00005e001c007a0c */ /* 0x000fe20004f41270 */
[----:B0-----:R-:W-:-:S04]  /*5b540*/  IMAD.WIDE R8, R2, 0x2, R18 ;  /* 0x0000000202087825 */ /* 0x001fc800078e0212 */
[----:B-1----:R-:W-:Y:S01]  /*5b550*/  IMAD.WIDE R4, R2, 0x2, R16 ;  /* 0x0000000202047825 */ /* 0x002fe200078e0210 */
[----:B---3--:R-:W-:-:S04]  /*5b560*/  PRMT R13, R25, 0x7632, R13 ;  /* 0x00007632190d7816 */ /* 0x008fc8000000000d */
[----:B------:R-:W-:Y:S04]  /*5b570*/  @P6 STG.E.U16 [R4.64], R23 ;  /* 0x0000001704006986 */ /* 0x000fe8000c101506 */
[----:B------:R0:W-:Y:S01]  /*5b580*/  @P3 STG.E.U16 [R8.64], R25 ;  /* 0x0000001908003986 */ /* 0x0001e2000c101506 */
[----:B------:R-:W-:Y:S02]  /*5b590*/  IADD3 R12, R3, 0x13f, RZ ;  /* 0x0000013f030c7810 */ /* 0x000fe40007ffe0ff */
[----:B------:R-:W-:Y:S02]  /*5b5a0*/  IADD3 R2, R2, c[0x0][0x198], RZ ;  /* 0x0000660002027a10 */ /* 0x000fe40007ffe0ff */
[----:B------:R-:W-:Y:S01]  /*5b5b0*/  ISETP.LT.AND P1, PT, R29, c[0x0][0x178], !P1 ;  /* 0x00005e001d007a0c */ /* 0x000fe20004f21270 */
[----:B0-----:R-:W3:Y:S01]  /*5b5c0*/  LDL.LU R25, [R1+0x534] ;  /* 0x0005340001197983 */ /* 0x001ee20000300800 */
[----:B------:R-:W-:Y:S01]  /*5b5d0*/  ISETP.LT.AND P3, PT, R28, c[0x0][0x178], !P4 ;  /* 0x00005e001c007a0c */ /* 0x000fe20006761270 */
[----:B------:R-:W-:Y:S01]  /*5b5e0*/  IMAD.WIDE R4, R2, 0x2, R16 ;  /* 0x0000000202047825 */ /* 0x000fe200078e0210 */
[----:B------:R-:W-:-:S02]  /*5b5f0*/  ISETP.GE.AND P6, PT, R12, c[0x0][0x17c], PT ;  /* 0x00005f000c007a0c */ /* 0x000fc40003fc6270 */
[----:B------:R-:W-:Y:S01]  /*5b600*/  PRMT R12, R23, 0x7632, R12 ;  /* 0x00007632170c7816 */ /* 0x000fe2000000000c */
[C---:B------:R-:W-:Y:S01]  /*5b610*/  IMAD.WIDE R8, R2.reuse, 0x2, R18 ;  /* 0x0000000202087825 */ /* 0x040fe200078e0212 */
[----:B------:R-:W-:Y:S01]  /*5b620*/  IADD3 R2, R2, c[0x0][0x198], RZ ;  /* 0x0000660002027a10 */ /* 0x000fe20007ffe0ff */
[----:B------:R-:W3:Y:S04]  /*5b630*/  LDL.LU R23, [R1+0x428] ;  /* 0x0004280001177983 */ /* 0x000ee80000300800 */
[----:B------:R0:W-:Y:S04]  /*5b640*/  @P2 STG.E.U16 [R4.64], R12 ;  /* 0x0000000c04002986 */ /* 0x0001e8000c101506 */
[----:B------:R-:W-:Y:S01]  /*5b650*/  @P1 STG.E.U16 [R8.64], R13 ;  /* 0x0000000d08001986 */ /* 0x000fe2000c101506 */
[----:B0-----:R-:W-:Y:S01]  /*5b660*/  IMAD.WIDE R4, R2, 0x2, R16 ;  /* 0x0000000202047825 */ /* 0x001fe200078e0210 */
[----:B------:R-:W-:-:S04]  /*5b670*/  IADD3 R12, R3, 0x140, RZ ;  /* 0x00000140030c7810 */ /* 0x000fc80007ffe0ff */
[----:B------:R-:W-:Y:S02]  /*5b680*/  ISETP.GE.AND P1, PT, R12, c[0x0][0x17c], PT ;  /* 0x00005f000c007a0c */ /* 0x000fe40003f26270 */
[C---:B------:R-:W-:Y:S01]  /*5b690*/  IADD3 R12, R2.reuse, c[0x0][0x198], RZ ;  /* 0x00006600020c7a10 */ /* 0x040fe20007ffe0ff */
[----:B--2---:R0:W-:Y:S02]  /*5b6a0*/  @P3 STG.E.U16 [R4.64], R26 ;  /* 0x0000001a04003986 */ /* 0x0041e4000c101506 */
[----:B0-----:R-:W-:Y:S01]  /*5b6b0*/  IMAD.WIDE R4, R2, 0x2, R18 ;  /* 0x0000000202047825 */ /* 0x001fe200078e0212 */
[----:B------:R-:W-:Y:S02]  /*5b6c0*/  PRMT R2, R26, 0x7632, R2 ;  /* 0x000076321a027816 */ /* 0x000fe40000000002 */
[----:B------:R-:W2:Y:S01]  /*5b6d0*/  LDL.LU R26, [R1+0x388] ;  /* 0x00038800011a7983 */ /* 0x000ea20000300800 */
[----:B------:R-:W-:Y:S02]  /*5b6e0*/  ISETP.LT.AND P4, PT, R29, c[0x0][0x178], !P4 ;  /* 0x00005e001d007a0c */ /* 0x000fe40006781270 */
[----:B------:R-:W-:-:S02]  /*5b6f0*/  ISETP.LT.AND P2, PT, R28, c[0x0][0x178], !P0 ;  /* 0x00005e001c007a0c */ /* 0x000fc40004741270 */
[C---:B------:R-:W-:Y:S02]  /*5b700*/  IADD3 R14, R3.reuse, 0x13e, RZ ;  /* 0x0000013e030e7810 */ /* 0x040fe40007ffe0ff */
[----:B------:R-:W-:Y:S02]  /*5b710*/  IADD3 R8, R3, 0x141, RZ ;  /* 0x0000014103087810 */ /* 0x000fe40007ffe0ff */
[----:B------:R-:W-:Y:S02]  /*5b720*/  ISETP.GE.AND P5, PT, R14, c[0x0][0x17c], PT ;  /* 0x00005f000e007a0c */ /* 0x000fe40003fa6270 */
[----:B------:R-:W-:Y:S01]  /*5b730*/  ISETP.GE.AND P3, PT, R8, c[0x0][0x17c], PT ;  /* 0x00005f0008007a0c */ /* 0x000fe20003f66270 */
[----:B------:R-:W-:Y:S01]  /*5b740*/  IMAD.WIDE R8, R12, 0x2, R16 ;  /* 0x000000020c087825 */ /* 0x000fe200078e0210 */
[----:B------:R-:W-:Y:S01]  /*5b750*/  ISETP.LT.AND P0, PT, R29, c[0x0][0x178], !P0 ;  /* 0x00005e001d007a0c */ /* 0x000fe20004701270 */
[----:B----4-:R0:W-:Y:S01]  /*5b760*/  @P4 STG.E.U16 [R4.64], R15 ;  /* 0x0000000f04004986 */ /* 0x0101e2000c101506 */
[----:B------:R-:W-:-:S03]  /*5b770*/  ISETP.LT.AND P4, PT, R28, c[0x0][0x178], !P5 ;  /* 0x00005e001c007a0c */ /* 0x000fc60006f81270 */
[----:B------:R1:W-:Y:S01]  /*5b780*/  @P2 STG.E.U16 [R8.64], R2 ;  /* 0x0000000208002986 */ /* 0x0003e2000c101506 */
[----:B------:R-:W-:Y:S01]  /*5b790*/  PRMT R14, R15, 0x7632, R14 ;  /* 0x000076320f0e7816 */ /* 0x000fe2000000000e */
[C---:B0-----:R-:W-:Y:S01]  /*5b7a0*/  IMAD.WIDE R4, R12.reuse, 0x2, R18 ;  /* 0x000000020c047825 */ /* 0x041fe200078e0212 */
[----:B-1----:R-:W-:-:S05]  /*5b7b0*/  IADD3 R2, R12, c[0x0][0x198], RZ ;  /* 0x000066000c027a10 */ /* 0x002fca0007ffe0ff */
[----:B------:R-:W-:Y:S01]  /*5b7c0*/  @P0 STG.E.U16 [R4.64], R14 ;  /* 0x0000000e04000986 */ /* 0x000fe2000c101506 */
[----:B------:R-:W-:Y:S01]  /*5b7d0*/  IMAD.WIDE R8, R2, 0x2, R16 ;  /* 0x0000000202087825 */ /* 0x000fe200078e0210 */
[----:B------:R-:W-:-:S04]  /*5b7e0*/  ISETP.LT.AND P5, PT, R29, c[0x0][0x178], !P5 ;  /* 0x00005e001d007a0c */ /* 0x000fc80006fa1270 */
[----:B------:R0:W-:Y:S01]  /*5b7f0*/  @P4 STG.E.U16 [R8.64], R22 ;  /* 0x0000001608004986 */ /* 0x0001e2000c101506 */
[----:B------:R-:W-:Y:S01]  /*5b800*/  ISETP.LT.AND P4, PT, R28, c[0x0][0x178], !P6 ;  /* 0x00005e001c007a0c */ /* 0x000fe20007781270 */
[C---:B------:R-:W-:Y:S01]  /*5b810*/  IMAD.WIDE R12, R2.reuse, 0x2, R18 ;  /* 0x00000002020c7825 */ /* 0x040fe200078e0212 */
[----:B0-----:R-:W-:Y:S02]  /*5b820*/  IADD3 R8, R2, c[0x0][0x198], RZ ;  /* 0x0000660002087a10 */ /* 0x001fe40007ffe0ff */
[----:B------:R-:W-:Y:S02]  /*5b830*/  PRMT R2, R22, 0x7632, R2 ;  /* 0x0000763216027816 */ /* 0x000fe40000000002 */
[----:B------:R-:W-:Y:S01]  /*5b840*/  IADD3 R22, R3, 0x144, RZ ;  /* 0x0000014403167810 */ /* 0x000fe20007ffe0ff */
[----:B------:R-:W-:Y:S01]  /*5b850*/  IMAD.WIDE R4, R8, 0x2, R16 ;  /* 0x0000000208047825 */ /* 0x000fe200078e0210 */
[----:B---3--:R0:W-:Y:S01]  /*5b860*/  @P5 STG.E.U16 [R12.64], R25 ;  /* 0x000000190c005986 */ /* 0x0081e2000c101506 */
[----:B------:R-:W-:-:S04]  /*5b870*/  PRMT R21, R25, 0x7632, R21 ;  /* 0x0000763219157816 */ /* 0x000fc80000000015 */
[----:B------:R-:W-:Y:S01]  /*5b880*/  @P4 STG.E.U16 [R4.64], R2 ;  /* 0x0000000204004986 */ /* 0x000fe2000c101506 */
[----:B------:R-:W-:Y:S02]  /*5b890*/  ISETP.GE.AND P4, PT, R22, c[0x0][0x17c], PT ;  /* 0x00005f0016007a0c */ /* 0x000fe40003f86270 */
[----:B------:R-:W-:Y:S01]  /*5b8a0*/  IADD3 R20, R3, 0x143, RZ ;  /* 0x0000014303147810 */ /* 0x000fe20007ffe0ff */
[----:B0-----:R-:W3:Y:S04]  /*5b8b0*/  LDL.LU R25, [R1+0x3a8] ;  /* 0x0003a80001197983 */ /* 0x001ee80000300800 */
[----:B------:R-:W4:Y:S01]  /*5b8c0*/  LDL.LU R22, [R1+0x448] ;  /* 0x0004480001167983 */ /* 0x000f220000300800 */
[----:B------:R-:W-:Y:S02]  /*5b8d0*/  ISETP.LT.AND P6, PT, R29, c[0x0][0x178], !P6 ;  /* 0x00005e001d007a0c */ /* 0x000fe400077c1270 */
[----:B------:R-:W-:-:S02]  /*5b8e0*/  ISETP.LT.AND P5, PT, R28, c[0x0][0x178], !P1 ;  /* 0x00005e001c007a0c */ /* 0x000fc40004fa1270 */
[----:B------:R-:W-:Y:S02]  /*5b8f0*/  ISETP.LT.AND P1, PT, R29, c[0x0][0x178], !P1 ;  /* 0x00005e001d007a0c */ /* 0x000fe40004f21270 */
[----:B------:R-:W-:Y:S02]  /*5b900*/  ISETP.GE.AND P0, PT, R20, c[0x0][0x17c], PT ;  /* 0x00005f0014007a0c */ /* 0x000fe40003f06270 */
[C---:B------:R-:W-:Y:S02]  /*5b910*/  IADD3 R20, R8.reuse, c[0x0][0x198], RZ ;  /* 0x0000660008147a10 */ /* 0x040fe40007ffe0ff */
[----:B------:R-:W-:Y:S01]  /*5b920*/  IADD3 R15, R3, 0x142, RZ ;  /* 0x00000142030f7810 */ /* 0x000fe20007ffe0ff */
[----:B------:R-:W-:-:S03]  /*5b930*/  IMAD.WIDE R8, R8, 0x2, R18 ;  /* 0x0000000208087825 */ /* 0x000fc600078e0212 */
[----:B------:R-:W-:Y:S01]  /*5b940*/  ISETP.GE.AND P2, PT, R15, c[0x0][0x17c], PT ;  /* 0x00005f000f007a0c */ /* 0x000fe20003f46270 */
[C---:B------:R-:W-:Y:S01]  /*5b950*/  IMAD.WIDE R12, R20.reuse, 0x2, R16 ;  /* 0x00000002140c7825 */ /* 0x040fe200078e0210 */
[----:B------:R-:W-:Y:S03]  /*5b960*/  @P6 STG.E.U16 [R8.64], R21 ;  /* 0x0000001508006986 */ /* 0x000fe6000c101506 */
[----:B------:R-:W-:Y:S01]  /*5b970*/  IMAD.WIDE R14, R20, 0x2, R18 ;  /* 0x00000002140e7825 */ /* 0x000fe200078e0212 */
[----:B------:R-:W-:Y:S04]  /*5b980*/  @P5 STG.E.U16 [R12.64], R23 ;  /* 0x000000170c005986 */ /* 0x000fe8000c101506 */
[----:B--2---:R0:W-:Y:S02]  /*5b990*/  @P1 STG.E.U16 [R14.64], R26 ;  /* 0x0000001a0e001986 */ /* 0x0041e4000c101506 */
[----:B0-----:R-:W-:-:S02]  /*5b9a0*/  PRMT R14, R23, 0x7632, R14 ;  /* 0x00007632170e7816 */ /* 0x001fc4000000000e */
[----:B------:R-:W2:Y:S01]  /*5b9b0*/  LDL.LU R23, [R1+0x468] ;  /* 0x0004680001177983 */ /* 0x000ea20000300800 */
[----:B------:R-:W-:-:S03]  /*5b9c0*/  PRMT R2, R26, 0x7632, R2 ;  /* 0x000076321a027816 */ /* 0x000fc60000000002 */
[----:B------:R-:W2:Y:S01]  /*5b9d0*/  LDL.LU R26, [R1+0x398] ;  /* 0x00039800011a7983 */ /* 0x000ea20000300800 */
[----:B------:R-:W-:Y:S02]  /*5b9e0*/  ISETP.LT.AND P5, PT, R28, c[0x0][0x178], !P3 ;  /* 0x00005e001c007a0c */ /* 0x000fe40005fa1270 */
[C---:B------:R-:W-:Y:S02]  /*5b9f0*/  ISETP.LT.AND P3, PT, R29.reuse, c[0x0][0x178], !P3 ;  /* 0x00005e001d007a0c */ /* 0x040fe40005f61270 */
[----:B------:R-:W-:Y:S02]  /*5ba00*/  IADD3 R8, R20, c[0x0][0x198], RZ ;  /* 0x0000660014087a10 */ /* 0x000fe40007ffe0ff */
[----:B------:R-:W-:Y:S02]  /*5ba10*/  ISETP.LT.AND P6, PT, R28, c[0x0][0x178], !P2 ;  /* 0x00005e001c007a0c */ /* 0x000fe400057c1270 */
[----:B------:R-:W-:Y:S01]  /*5ba20*/  ISETP.LT.AND P2, PT, R29, c[0x0][0x178], !P2 ;  /* 0x00005e001d007a0c */ /* 0x000fe20005741270 */
[----:B------:R-:W-:Y:S01]  /*5ba30*/  IMAD.WIDE R4, R8, 0x2, R16 ;  /* 0x0000000208047825 */ /* 0x000fe200078e0210 */
[----:B------:R-:W-:-:S02]  /*5ba40*/  IADD3 R12, R3, 0x145, RZ ;  /* 0x00000145030c7810 */ /* 0x000fc40007ffe0ff */
[C---:B------:R-:W-:Y:S01]  /*5ba50*/  IADD3 R20, R8.reuse, c[0x0][0x198], RZ ;  /* 0x0000660008147a10 */ /* 0x040fe20007ffe0ff */
[----:B------:R-:W-:Y:S01]  /*5ba60*/  IMAD.WIDE R8, R8, 0x2, R18 ;  /* 0x0000000208087825 */ /* 0x000fe200078e0212 */
[----:B------:R-:W-:Y:S01]  /*5ba70*/  ISETP.GE.AND P1, PT, R12, c[0x0][0x17c], PT ;  /* 0x00005f000c007a0c */ /* 0x000fe20003f26270 */
[----:B------:R0:W-:Y:S02]  /*5ba80*/  @P5 STG.E.U16 [R4.64], R14 ;  /* 0x0000000e04005986 */ /* 0x0001e4000c101506 */
[C---:B------:R-:W-:Y:S02]  /*5ba90*/  IMAD.WIDE R12, R20.reuse, 0x2, R16 ;  /* 0x00000002140c7825 */ /* 0x040fe400078e0210 */
[----:B------:R1:W-:Y:S02]  /*5baa0*/  @P3 STG.E.U16 [R8.64], R2 ;  /* 0x0000000208003986 */ /* 0x0003e4000c101506 */
[----:B0-----:R-:W-:Y:S01]  /*5bab0*/  IMAD.WIDE R4, R20, 0x2, R18 ;  /* 0x0000000214047825 */ /* 0x001fe200078e0212 */
[----:B-1----:R-:W-:-:S04]  /*5bac0*/  IADD3 R2, R3, 0x147, RZ ;  /* 0x0000014703027810 */ /* 0x002fc80007ffe0ff */
[----:B------:R-:W-:Y:S02]  /*5bad0*/  ISETP.GE.AND P3, PT, R2, c[0x0][0x17c], PT ;  /* 0x00005f0002007a0c */ /* 0x000fe40003f66270 */
[----:B------:R-:W-:-:S05]  /*5bae0*/  IADD3 R2, R20, c[0x0][0x198], RZ ;  /* 0x0000660014027a10 */ /* 0x000fca0007ffe0ff */
[----:B------:R-:W-:Y:S01]  /*5baf0*/  IMAD.WIDE R8, R2, 0x2, R16 ;  /* 0x0000000202087825 */ /* 0x000fe200078e0210 */
[----:B----4-:R0:W-:Y:S01]  /*5bb00*/  @P6 STG.E.U16 [R12.64], R22 ;  /* 0x000000160c006986 */ /* 0x0101e2000c101506 */
[C---:B------:R-:W-:Y:S02]  /*5bb10*/  ISETP.LT.AND P6, PT, R28.reuse, c[0x0][0x178], !P0 ;  /* 0x00005e001c007a0c */ /* 0x040fe400047c1270 */
[----:B------:R-:W-:Y:S01]  /*5bb20*/  ISETP.LT.AND P0, PT, R29, c[0x0][0x178], !P0 ;  /* 0x00005e001d007a0c */ /* 0x000fe20004701270 */
[----:B---3--:R1:W-:Y:S01]  /*5bb30*/  @P2 STG.E.U16 [R4.64], R25 ;  /* 0x0000001904002986 */ /* 0x0083e2000c101506 */
[----:B------:R-:W-:Y:S02]  /*5bb40*/  ISETP.LT.AND P2, PT, R28, c[0x0][0x178], !P4 ;  /* 0x00005e001c007a0c */ /* 0x000fe40006741270 */
[----:B0-----:R-:W-:Y:S02]  /*5bb50*/  PRMT R13, R25, 0x7632, R13 ;  /* 0x00007632190d7816 */ /* 0x001fe4000000000d */
[----:B-1----:R-:W3:Y:S01]  /*5bb60*/  LDL.LU R25, [R1+0x4e8] ;  /* 0x0004e80001197983 */ /* 0x002ee20000300800 */
[----:B------:R-:W-:Y:S01]  /*5bb70*/  PRMT R12, R22, 0x7632, R12 ;  /* 0x00007632160c7816 */ /* 0x000fe2000000000c */
[----:B------:R-:W-:-:S02]  /*5bb80*/  IMAD.WIDE R4, R2, 0x2, R18 ;  /* 0x0000000202047825 */ /* 0x000fc400078e0212 */
[----:B------:R-:W4:Y:S01]  /*5bb90*/  LDL.LU R22, [R1+0x358] ;  /* 0x0003580001167983 */ /* 0x000f220000300800 */
[----:B------:R-:W-:-:S03]  /*5bba0*/  IADD3 R2, R2, c[0x0][0x198], RZ ;  /* 0x0000660002027a10 */ /* 0x000fc60007ffe0ff */
[----:B------:R-:W-:Y:S04]  /*5bbb0*/  @P6 STG.E.U16 [R8.64], R12 ;  /* 0x0000000c08006986 */ /* 0x000fe8000c101506 */
[----:B------:R0:W-:Y:S01]  /*5bbc0*/  @P0 STG.E.U16 [R4.64], R13 ;  /* 0x0000000d04000986 */ /* 0x0001e2000c101506 */
[----:B------:R-:W-:Y:S01]  /*5bbd0*/  ISETP.LT.AND P4, PT, R29, c[0x0][0x178], !P4 ;  /* 0x00005e001d007a0c */ /* 0x000fe20006781270 */
[----:B0-----:R-:W-:Y:S01]  /*5bbe0*/  IMAD.WIDE R4, R2, 0x2, R16 ;  /* 0x0000000202047825 */ /* 0x001fe200078e0210 */
[----:B------:R-:W-:-:S03]  /*5bbf0*/  IADD3 R12, R3, 0x149, RZ ;  /* 0x00000149030c7810 */ /* 0x000fc60007ffe0ff */
[----:B------:R-:W-:Y:S01]  /*5bc00*/  IMAD.WIDE R8, R2, 0x2, R18 ;  /* 0x0000000202087825 */ /* 0x000fe200078e0212 */
[----:B--2---:R0:W-:Y:S01]  /*5bc10*/  @P2 STG.E.U16 [R4.64], R23 ;  /* 0x0000001704002986 */ /* 0x0041e2000c101506 */
[----:B------:R-:W-:-:S03]  /*5bc20*/  PRMT R13, R23, 0x7632, R13 ;  /* 0x00007632170d7816 */ /* 0x000fc6000000000d */
[----:B0-----:R-:W2:Y:S01]  /*5bc30*/  LDL.LU R23, [R1+0x508] ;  /* 0x0005080001177983 */ /* 0x001ea20000300800 */
[----:B------:R-:W-:Y:S02]  /*5bc40*/  ISETP.GE.AND P2, PT, R12, c[0x0][0x17c], PT ;  /* 0x00005f000c007a0c */ /* 0x000fe40003f46270 */
[----:B------:R-:W-:Y:S01]  /*5bc50*/  PRMT R12, R26, 0x7632, R12 ;  /* 0x000076321a0c7816 */ /* 0x000fe2000000000c */
[----:B------:R0:W-:Y:S04]  /*5bc60*/  @P4 STG.E.U16 [R8.64], R26 ;  /* 0x0000001a08004986 */ /* 0x0001e8000c101506 */
[----:B0-----:R-:W2:Y:S01]  /*5bc70*/  LDL.LU R26, [R1+0x418] ;  /* 0x00041800011a7983 */ /* 0x001ea20000300800 */
[----:B------:R-:W-:Y:S02]  /*5bc80*/  IADD3 R15, R3, 0x146, RZ ;  /* 0x00000146030f7810 */ /* 0x000fe40007ffe0ff */
[----:B------:R-:W-:-:S02]  /*5bc90*/  ISETP.LT.AND P0, PT, R28, c[0x0][0x178], !P1 ;  /* 0x00005e001c007a0c */ /* 0x000fc40004f01270 */
[----:B------:R-:W-:Y:S02]  /*5bca0*/  ISETP.LT.AND P1, PT, R29, c[0x0][0x178], !P1 ;  /* 0x00005e001d007a0c */ /* 0x000fe40004f21270 */
[----:B------:R-:W-:Y:S02]  /*5bcb0*/  ISETP.GE.AND P5, PT, R15, c[0x0][0x17c], PT ;  /* 0x00005f000f007a0c */ /* 0x000fe40003fa6270 */
        /* <DEDUP_REMOVED lines=10> */
[C-C-:B0-----:R-:W-:Y:S01]  /*5bd60*/  IMAD.WIDE R4, R2.reuse, 0x2, R16.reuse ;  /* 0x0000000202047825 */ /* 0x141fe200078e0210 */
[----:B-1----:R-:W-:Y:S02]  /*5bd70*/  IADD3 R8, R3, 0x14b, RZ ;  /* 0x0000014b03087810 */ /* 0x002fe40007ffe0ff */
[----:B------:R-:W-:Y:S02]  /*5bd80*/  IADD3 R12, R2, c[0x0][0x198], RZ ;  /* 0x00006600020c7a10 */ /* 0x000fe40007ffe0ff */
[----:B------:R-:W-:Y:S02]  /*5bd90*/  ISETP.GE.AND P6, PT, R14, c[0x0][0x17c], PT ;  /* 0x00005f000e007a0c */ /* 0x000fe40003fc6270 */
[----:B------:R-:W-:Y:S01]  /*5bda0*/  ISETP.LT.AND P3, PT, R29, c[0x0][0x178], !P3 ;  /* 0x00005e001d007a0c */ /* 0x000fe20005f61270 */
[----:B---3--:R0:W-:Y:S01]  /*5bdb0*/  @P4 STG.E.U16 [R4.64], R25 ;  /* 0x0000001904004986 */ /* 0x0081e2000c101506 */
[----:B------:R-:W-:Y:S01]  /*5bdc0*/  ISETP.GE.AND P4, PT, R8, c[0x0][0x17c], PT ;  /* 0x00005f0008007a0c */ /* 0x000fe20003f86270 */
[----:B------:R-:W-:-:S04]  /*5bdd0*/  IMAD.WIDE R8, R12, 0x2, R16 ;  /* 0x000000020c087825 */ /* 0x000fc800078e0210 */
[----:B0-----:R-:W-:Y:S01]  /*5bde0*/  IMAD.WIDE R4, R2, 0x2, R18 ;  /* 0x0000000202047825 */ /* 0x001fe200078e0212 */
[----:B------:R-:W-:Y:S02]  /*5bdf0*/  PRMT R2, R25, 0x7632, R2 ;  /* 0x0000763219027816 */ /* 0x000fe40000000002 */
[----:B----4-:R-:W-:Y:S01]  /*5be00*/  PRMT R15, R22, 0x7632, R15 ;  /* 0x00007632160f7816 */ /* 0x010fe2000000000f */
[----:B------:R-:W3:Y:S04]  /*5be10*/  LDL.LU R25, [R1+0x458] ;  /* 0x0004580001197983 */ /* 0x000ee80000300800 */
[----:B------:R0:W-:Y:S01]  /*5be20*/  @P5 STG.E.U16 [R4.64], R22 ;  /* 0x0000001604005986 */ /* 0x0001e2000c101506 */
[----:B------:R-:W-:-:S03]  /*5be30*/  ISETP.LT.AND P5, PT, R28, c[0x0][0x178], !P6 ;  /* 0x00005e001c007a0c */ /* 0x000fc600077a1270 */
[----:B------:R1:W-:Y:S01]  /*5be40*/  @P1 STG.E.U16 [R8.64], R2 ;  /* 0x0000000208001986 */ /* 0x0003e2000c101506 */
[----:B------:R-:W-:Y:S01]  /*5be50*/  ISETP.LT.AND P6, PT, R29, c[0x0][0x178], !P6 ;  /* 0x00005e001d007a0c */ /* 0x000fe200077c1270 */
[C---:B0-----:R-:W-:Y:S01]  /*5be60*/  IMAD.WIDE R4, R12.reuse, 0x2, R18 ;  /* 0x000000020c047825 */ /* 0x041fe200078e0212 */
[----:B-1----:R-:W-:-:S04]  /*5be70*/  IADD3 R2, R12, c[0x0][0x198], RZ ;  /* 0x000066000c027a10 */ /* 0x002fc80007ffe0ff */
[----:B------:R-:W-:Y:S01]  /*5be80*/  @P3 STG.E.U16 [R4.64], R15 ;  /* 0x0000000f04003986 */ /* 0x000fe2000c101506 */
[----:B------:R-:W-:Y:S01]  /*5be90*/  IMAD.WIDE R8, R2, 0x2, R16 ;  /* 0x0000000202087825 */ /* 0x000fe200078e0210 */
[----:B------:R-:W-:-:S04]  /*5bea0*/  IADD3 R13, R3, 0x14a, RZ ;  /* 0x0000014a030d7810 */ /* 0x000fc80007ffe0ff */
[----:B------:R-:W-:Y:S01]  /*5beb0*/  ISETP.GE.AND P0, PT, R13, c[0x0][0x17c], PT ;  /* 0x00005f000d007a0c */ /* 0x000fe20003f06270 */
[----:B------:R-:W-:Y:S01]  /*5bec0*/  IMAD.WIDE R12, R2, 0x2, R18 ;  /* 0x00000002020c7825 */ /* 0x000fe200078e0212 */
[----:B--2---:R0:W-:Y:S01]  /*5bed0*/  @P5 STG.E.U16 [R8.64], R23 ;  /* 0x0000001708005986 */ /* 0x0041e2000c101506 */
[----:B------:R-:W-:Y:S02]  /*5bee0*/  ISETP.LT.AND P5, PT, R28, c[0x0][0x178], !P2 ;  /* 0x00005e001c007a0c */ /* 0x000fe400057a1270 */
[----:B0-----:R-:W-:Y:S02]  /*5bef0*/  IADD3 R8, R2, c[0x0][0x198], RZ ;  /* 0x0000660002087a10 */ /* 0x001fe40007ffe0ff */
[----:B------:R-:W-:Y:S01]  /*5bf00*/  PRMT R2, R23, 0x7632, R2 ;  /* 0x0000763217027816 */ /* 0x000fe20000000002 */
[----:B------:R0:W-:Y:S02]  /*5bf10*/  @P6 STG.E.U16 [R12.64], R26 ;  /* 0x0000001a0c006986 */ /* 0x0001e4000c101506 */
[----:B------:R-:W-:Y:S01]  /*5bf20*/  IMAD.WIDE R4, R8, 0x2, R16 ;  /* 0x0000000208047825 */ /* 0x000fe200078e0210 */
[----:B------:R-:W-:Y:S01]  /*5bf30*/  PRMT R21, R26, 0x7632, R21 ;  /* 0x000076321a157816 */ /* 0x000fe20000000015 */
[----:B------:R-:W2:Y:S04]  /*5bf40*/  LDL.LU R23, [R1+0x548] ;  /* 0x0005480001177983 */ /* 0x000ea80000300800 */
[----:B------:R1:W-:Y:S04]  /*5bf50*/  @P5 STG.E.U16 [R4.64], R2 ;  /* 0x0000000204005986 */ /* 0x0003e8000c101506 */
[----:B0-----:R-:W4:Y:S04]  /*5bf60*/  LDL.LU R26, [R1+0x378] ;  /* 0x00037800011a7983 */ /* 0x001f280000300800 */
[----:B-1----:R-:W2:Y:S01]  /*5bf70*/  LDL.LU R5, [R1+0x518] ;  /* 0x0005180001057983 */ /* 0x002ea20000300800 */
[----:B------:R-:W-:-:S02]  /*5bf80*/  IADD3 R20, R3, 0x14d, RZ ;  /* 0x0000014d03147810 */ /* 0x000fc40007ffe0ff */
[C---:B------:R-:W-:Y:S02]  /*5bf90*/  ISETP.LT.AND P2, PT, R29.reuse, c[0x0][0x178], !P2 ;  /* 0x00005e001d007a0c */ /* 0x040fe40005741270 */
[----:B------:R-:W-:Y:S02]  /*5bfa0*/  ISETP.LT.AND P6, PT, R28, c[0x0][0x178], !P0 ;  /* 0x00005e001c007a0c */ /* 0x000fe400047c1270 */
[----:B------:R-:W-:Y:S02]  /*5bfb0*/  ISETP.LT.AND P0, PT, R29, c[0x0][0x178], !P0 ;  /* 0x00005e001d007a0c */ /* 0x000fe40004701270 */
[----:B------:R-:W-:Y:S02]  /*5bfc0*/  ISETP.GE.AND P3, PT, R20, c[0x0][0x17c], PT ;  /* 0x00005f0014007a0c */ /* 0x000fe40003f66270 */
[C---:B------:R-:W-:Y:S02]  /*5bfd0*/  IADD3 R20, R8.reuse, c[0x0][0x198], RZ ;  /* 0x0000660008147a10 */ /* 0x040fe40007ffe0ff */
[----:B------:R-:W-:Y:S01]  /*5bfe0*/  IADD3 R14, R3, 0x14c, RZ ;  /* 0x0000014c030e7810 */ /* 0x000fe20007ffe0ff */
[----:B------:R-:W-:-:S03]  /*5bff0*/  IMAD.WIDE R8, R8, 0x2, R18 ;  /* 0x0000000208087825 */ /* 0x000fc600078e0212 */
[----:B------:R-:W-:Y:S01]  /*5c000*/  ISETP.GE.AND P1, PT, R14, c[0x0][0x17c], PT ;  /* 0x00005f000e007a0c */ /* 0x000fe20003f26270 */
[C---:B------:R-:W-:Y:S01]  /*5c010*/  IMAD.WIDE R12, R20.reuse, 0x2, R16 ;  /* 0x00000002140c7825 */ /* 0x040fe200078e0210 */
[----:B------:R0:W-:Y:S03]  /*5c020*/  @P2 STG.E.U16 [R8.64], R21 ;  /* 0x0000001508002986 */ /* 0x0001e6000c101506 */
[----:B------:R-:W-:Y:S01]  /*5c030*/  IMAD.WIDE R14, R20, 0x2, R18 ;  /* 0x00000002140e7825 */ /* 0x000fe200078e0212 */
[----:B------:R-:W-:Y:S02]  /*5c040*/  ISETP.LT.AND P2, PT, R28, c[0x0][0x178], !P1 ;  /* 0x00005e001c007a0c */ /* 0x000fe40004f41270 */
[----:B------:R-:W-:Y:S02]  /*5c050*/  ISETP.LT.AND P1, PT, R29, c[0x0][0x178], !P1 ;  /* 0x00005e001d007a0c */ /* 0x000fe40004f21270 */
[----:B0-----:R-:W-:-:S04]  /*5c060*/  IADD3 R8, R20, c[0x0][0x198], RZ ;  /* 0x0000660014087a10 */ /* 0x001fc80007ffe0ff */
[----:B------:R-:W-:Y:S01]  /*5c070*/  IADD3 R2, R8, c[0x0][0x198], RZ ;  /* 0x0000660008027a10 */ /* 0x000fe20007ffe0ff */
[----:B--2---:R0:W-:Y:S04]  /*5c080*/  @P6 STG.E.U16 [R12.64], R5 ;  /* 0x000000050c006986 */ /* 0x0041e8000c101506 */
[----:B---3--:R1:W-:Y:S01]  /*5c090*/  @P0 STG.E.U16 [R14.64], R25 ;  /* 0x000000190e000986 */ /* 0x0083e2000c101506 */
[----:B------:R-:W-:Y:S02]  /*5c0a0*/  ISETP.LT.AND P0, PT, R28, c[0x0][0x178], !P4 ;  /* 0x00005e001c007a0c */ /* 0x000fe40006701270 */
[----:B------:R-:W-:Y:S02]  /*5c0b0*/  ISETP.LT.AND P4, PT, R29, c[0x0][0x178], !P4 ;  /* 0x00005e001d007a0c */ /* 0x000fe40006781270 */
[----:B0-----:R-:W-:-:S02]  /*5c0c0*/  IADD3 R12, R3, 0x14f, RZ ;  /* 0x0000014f030c7810 */ /* 0x001fc40007ffe0ff */
[----:B-1----:R-:W-:Y:S02]  /*5c0d0*/  PRMT R15, R25, 0x7632, R15 ;  /* 0x00007632190f7816 */ /* 0x002fe4000000000f */
[----:B------:R-:W2:Y:S01]  /*5c0e0*/  LDL.LU R25, [R1+0x558] ;  /* 0x0005580001197983 */ /* 0x000ea20000300800 */
[----:B------:R-:W-:Y:S01]  /*5c0f0*/  PRMT R14, R5, 0x7632, R14 ;  /* 0x00007632050e7816 */ /* 0x000fe2000000000e */
[----:B------:R-:W-:Y:S01]  /*5c100*/  IMAD.WIDE R4, R8, 0x2, R16 ;  /* 0x0000000208047825 */ /* 0x000fe200078e0210 */
[----:B------:R-:W-:-:S03]  /*5c110*/  ISETP.GE.AND P6, PT, R12, c[0x0][0x17c], PT ;  /* 0x00005f000c007a0c */ /* 0x000fc60003fc6270 */
[----:B------:R-:W-:Y:S01]  /*5c120*/  IMAD.WIDE R8, R8, 0x2, R18 ;  /* 0x0000000208087825 */ /* 0x000fe200078e0212 */
[----:B------:R0:W-:Y:S03]  /*5c130*/  @P0 STG.E.U16 [R4.64], R14 ;  /* 0x0000000e04000986 */ /* 0x0001e6000c101506 */
[C---:B------:R-:W-:Y:S01]  /*5c140*/  IMAD.WIDE R12, R2.reuse, 0x2, R16 ;  /* 0x00000002020c7825 */ /* 0x040fe200078e0210 */
[----:B------:R-:W-:Y:S04]  /*5c150*/  @P4 STG.E.U16 [R8.64], R15 ;  /* 0x0000000f08004986 */ /* 0x000fe8000c101506 */
[----:B------:R1:W-:Y:S01]  /*5c160*/  @P2 STG.E.U16 [R12.64], R23 ;  /* 0x000000170c002986 */ /* 0x0003e2000c101506 */
[----:B0-----:R-:W-:-:S05]  /*5c170*/  IMAD.WIDE R4, R2, 0x2, R18 ;  /* 0x0000000202047825 */ /* 0x001fca00078e0212 */
[----:B----4-:R0:W-:Y:S01]  /*5c180*/  @P1 STG.E.U16 [R4.64], R26 ;  /* 0x0000001a04001986 */ /* 0x0101e2000c101506 */
[----:B-1----:R-:W-:-:S03]  /*5c190*/  PRMT R13, R26, 0x7632, R13 ;  /* 0x000076321a0d7816 */ /* 0x002fc6000000000d */
[----:B0-----:R-:W3:Y:S04]  /*5c1a0*/  LDL.LU R26, [R1+0x568] ;  /* 0x00056800011a7983 */ /* 0x001ee80000300800 */
[----:B------:R-:W4:Y:S01]  /*5c1b0*/  LDL.LU R21, [R1+0x4f8] ;  /* 0x0004f80001157983 */ /* 0x000f220000300800 */
[----:B------:R-:W-:Y:S02]  /*5c1c0*/  IADD3 R22, R3, 0x14e, RZ ;  /* 0x0000014e03167810 */ /* 0x000fe40007ffe0ff */
[----:B------:R-:W-:Y:S02]  /*5c1d0*/  PRMT R12, R23, 0x7632, R12 ;  /* 0x00007632170c7816 */ /* 0x000fe4000000000c */
[----:B------:R-:W-:Y:S02]  /*5c1e0*/  ISETP.GE.AND P5, PT, R22, c[0x0][0x17c], PT ;  /* 0x00005f0016007a0c */ /* 0x000fe40003fa6270 */
[----:B------:R-:W4:Y:S01]  /*5c1f0*/  LDL.LU R22, [R1+0x578] ;  /* 0x0005780001167983 */ /* 0x000f220000300800 */
[----:B------:R-:W-:-:S03]  /*5c200*/  ISETP.LT.AND P4, PT, R28, c[0x0][0x178], !P3 ;  /* 0x00005e001c007a0c */ /* 0x000fc60005f81270 */
[----:B------:R-:W4:Y:S01]  /*5c210*/  LDL.LU R23, [R1+0x438] ;  /* 0x0004380001177983 */ /* 0x000f220000300800 */
[----:B------:R-:W-:Y:S02]  /*5c220*/  ISETP.LT.AND P3, PT, R29, c[0x0][0x178], !P3 ;  /* 0x00005e001d007a0c */ /* 0x000fe40005f61270 */
[----:B------:R-:W-:Y:S02]  /*5c230*/  IADD3 R8, R3, 0x151, RZ ;  /* 0x0000015103087810 */ /* 0x000fe40007ffe0ff */
[----:B------:R-:W-:Y:S02]  /*5c240*/  IADD3 R2, R2, c[0x0][0x198], RZ ;  /* 0x0000660002027a10 */ /* 0x000fe40007ffe0ff */
[----:B------:R-:W-:Y:S02]  /*5c250*/  ISETP.LT.AND P1, PT, R28, c[0x0][0x178], !P5 ;  /* 0x00005e001c007a0c */ /* 0x000fe40006f21270 */
[----:B------:R-:W-:Y:S01]  /*5c260*/  ISETP.GE.AND P2, PT, R8, c[0x0][0x17c], PT ;  /* 0x00005f0008007a0c */ /* 0x000fe20003f46270 */
[----:B------:R-:W-:Y:S01]  /*5c270*/  IMAD.WIDE R4, R2, 0x2, R16 ;  /* 0x0000000202047825 */ /* 0x000fe200078e0210 */
[----:B------:R-:W-:-:S03]  /*5c280*/  ISETP.LT.AND P5, PT, R29, c[0x0][0x178], !P5 ;  /* 0x00005e001d007a0c */ /* 0x000fc60006fa1270 */
[C---:B------:R-:W-:Y:S01]  /*5c290*/  IMAD.WIDE R8, R2.reuse, 0x2, R18 ;  /* 0x0000000202087825 */ /* 0x040fe200078e0212 */
[----:B------:R-:W-:Y:S01]  /*5c2a0*/  IADD3 R2, R2, c[0x0][0x198], RZ ;  /* 0x0000660002027a10 */ /* 0x000fe20007ffe0ff */
[----:B------:R0:W-:Y:S01]  /*5c2b0*/  @P4 STG.E.U16 [R4.64], R12 ;  /* 0x0000000c04004986 */ /* 0x0001e2000c101506 */
[----:B------:R-:W-:-:S03]  /*5c2c0*/  IADD3 R20, R3, 0x150, RZ ;  /* 0x0000015003147810 */ /* 0x000fc60007ffe0ff */
[----:B------:R1:W-:Y:S01]  /*5c2d0*/  @P3 STG.E.U16 [R8.64], R13 ;  /* 0x0000000d08003986 */ /* 0x0003e2000c101506 */
[----:B------:R-:W-:Y:S02]  /*5c2e0*/  ISETP.LT.AND P3, PT, R28, c[0x0][0x178], !P6 ;  /* 0x00005e001c007a0c */ /* 0x000fe40007761270 */
[----:B------:R-:W-:Y:S01]  /*5c2f0*/  ISETP.GE.AND P0, PT, R20, c[0x0][0x17c], PT ;  /* 0x00005f0014007a0c */ /* 0x000fe20003f06270 */
[----:B0-----:R-:W-:-:S04]  /*5c300*/  IMAD.WIDE R4, R2, 0x2, R16 ;  /* 0x0000000202047825 */ /* 0x001fc800078e0210 */
[C---:B-1----:R-:W-:Y:S01]  /*5c310*/  IMAD.WIDE R8, R2.reuse, 0x2, R18 ;  /* 0x0000000202087825 */ /* 0x042fe200078e0212 */
[----:B------:R-:W-:Y:S02]  /*5c320*/  IADD3 R2, R2, c[0x0][0x198], RZ ;  /* 0x0000660002027a10 */ /* 0x000fe40007ffe0ff */
[----:B------:R-:W-:Y:S02]  /*5c330*/  ISETP.LT.AND P6, PT, R29, c[0x0][0x178], !P6 ;  /* 0x00005e001d007a0c */ /* 0x000fe400077c1270 */
[----:B------:R-:W-:Y:S01]  /*5c340*/  IADD3 R12, R3, 0x153, RZ ;  /* 0x00000153030c7810 */ /* 0x000fe20007ffe0ff */
[----:B--2---:R0:W-:Y:S04]  /*5c350*/  @P1 STG.E.U16 [R4.64], R25 ;  /* 0x0000001904001986 */ /* 0x0041e8000c101506 */
[----:B------:R1:W-:Y:S01]  /*5c360*/  @P5 STG.E.U16 [R8.64], R10 ;  /* 0x0000000a08005986 */ /* 0x0003e2000c101506 */
[----:B------:R-:W-:-:S02]  /*5c370*/  ISETP.LT.AND P5, PT, R28, c[0x0][0x178], !P0 ;  /* 0x00005e001c007a0c */ /* 0x000fc400047a1270 */
[----:B------:R-:W-:Y:S01]  /*5c380*/  ISETP.GE.AND P1, PT, R12, c[0x0][0x17c], PT ;  /* 0x00005f000c007a0c */ /* 0x000fe20003f26270 */
[----:B0-----:R-:W-:Y:S01]  /*5c390*/  IMAD.WIDE R4, R2, 0x2, R16 ;  /* 0x0000000202047825 */ /* 0x001fe200078e0210 */
[----:B-1----:R-:W-:-:S03]  /*5c3a0*/  PRMT R10, R25, 0x7632, R10 ;  /* 0x00007632190a7816 */ /* 0x002fc6000000000a */
[C---:B------:R-:W-:Y:S01]  /*5c3b0*/  IMAD.WIDE R8, R2.reuse, 0x2, R18 ;  /* 0x0000000202087825 */ /* 0x040fe200078e0212 */
[----:B------:R-:W-:Y:S01]  /*5c3c0*/  IADD3 R2, R2, c[0x0][0x198], RZ ;  /* 0x0000660002027a10 */ /* 0x000fe20007ffe0ff */
[----:B------:R-:W2:Y:S01]  /*5c3d0*/  LDL.LU R25, [R1+0x588] ;  /* 0x0005880001197983 */ /* 0x000ea20000300800 */
[----:B------:R-:W-:-:S03]  /*5c3e0*/  PRMT R12, R10, 0x7632, R12 ;  /* 0x000076320a0c7816 */ /* 0x000fc6000000000c */
[----:B------:R0:W-:Y:S04]  /*5c3f0*/  @P3 STG.E.U16 [R4.64], R10 ;  /* 0x0000000a04003986 */ /* 0x0001e8000c101506 */
[----:B------:R1:W-:Y:S01]  /*5c400*/  @P6 STG.E.U16 [R8.64], R12 ;  /* 0x0000000c08006986 */ /* 0x0003e2000c101506 */
[C---:B0-----:R-:W-:Y:S01]  /*5c410*/  IMAD.WIDE R4, R2.reuse, 0x2, R16 ;  /* 0x0000000202047825 */ /* 0x041fe200078e0210 */
[----:B-1----:R-:W-:-:S04]  /*5c420*/  IADD3 R12, R2, c[0x0][0x198], RZ ;  /* 0x00006600020c7a10 */ /* 0x002fc80007ffe0ff */
[----:B---3--:R0:W-:Y:S02]  /*5c430*/  @P5 STG.E.U16 [R4.64], R26 ;  /* 0x0000001a04005986 */ /* 0x0081e4000c101506 */
[----:B0-----:R-:W-:Y:S01]  /*5c440*/  IMAD.WIDE R4, R2, 0x2, R18 ;  /* 0x0000000202047825 */ /* 0x001fe200078e0212 */
[----:B------:R-:W-:Y:S02]  /*5c450*/  PRMT R2, R26, 0x7632, R2 ;  /* 0x000076321a027816 */ /* 0x000fe40000000002 */
[----:B------:R-:W3:Y:S01]  /*5c460*/  LDL.LU R26, [R1+0x368] ;  /* 0x00036800011a7983 */ /* 0x000ee20000300800 */
[----:B------:R-:W-:Y:S02]  /*5c470*/  ISETP.LT.AND P0, PT, R29, c[0x0][0x178], !P0 ;  /* 0x00005e001d007a0c */ /* 0x000fe40004701270 */
[----:B------:R-:W-:Y:S02]  /*5c480*/  ISETP.LT.AND P6, PT, R28, c[0x0][0x178], !P2 ;  /* 0x00005e001c007a0c */ /* 0x000fe400057c1270 */
[----:B------:R-:W-:-:S02]  /*5c490*/  IADD3 R14, R3, 0x152, RZ ;  /* 0x00000152030e7810 */ /* 0x000fc40007ffe0ff */
[----:B------:R-:W-:Y:S02]  /*5c4a0*/  IADD3 R8, R3, 0x155, RZ ;  /* 0x0000015503087810 */ /* 0x000fe40007ffe0ff */
[----:B------:R-:W-:Y:S02]  /*5c4b0*/  ISETP.GE.AND P4, PT, R14, c[0x0][0x17c], PT ;  /* 0x00005f000e007a0c */ /* 0x000fe40003f86270 */
[----:B------:R-:W-:Y:S01]  /*5c4c0*/  ISETP.GE.AND P5, PT, R8, c[0x0][0x17c], PT ;  /* 0x00005f0008007a0c */ /* 0x000fe20003fa6270 */
[----:B------:R-:W-:Y:S01]  /*5c4d0*/  IMAD.WIDE R8, R12, 0x2, R16 ;  /* 0x000000020c087825 */ /* 0x000fe200078e0210 */
[C---:B------:R-:W-:Y:S01]  /*5c4e0*/  ISETP.LT.AND P2, PT, R29.reuse, c[0x0][0x178], !P2 ;  /* 0x00005e001d007a0c */ /* 0x040fe20005741270 */
[----:B----4-:R0:W-:Y:S01]  /*5c4f0*/  @P0 STG.E.U16 [R4.64], R21 ;  /* 0x0000001504000986 */ /* 0x0101e2000c101506 */
[----:B------:R-:W-:Y:S02]  /*5c500*/  ISETP.LT.AND P0, PT, R28, c[0x0][0x178], !P4 ;  /* 0x00005e001c007a0c */ /* 0x000fe40006701270 */
[----:B------:R-:W-:Y:S01]  /*5c510*/  ISETP.LT.AND P4, PT, R29, c[0x0][0x178], !P4 ;  /* 0x00005e001d007a0c */ /* 0x000fe20006781270 */
[----:B------:R1:W-:Y:S01]  /*5c520*/  @P6 STG.E.U16 [R8.64], R2 ;  /* 0x0000000208006986 */ /* 0x0003e2000c101506 */
[----:B------:R-:W-:-:S04]  /*5c530*/  IADD3 R10, R3, 0x154, RZ ;  /* 0x00000154030a7810 */ /* 0x000fc80007ffe0ff */
[----:B------:R-:W-:Y:S02]  /*5c540*/  ISETP.GE.AND P3, PT, R10, c[0x0][0x17c], PT ;  /* 0x00005f000a007a0c */ /* 0x000fe40003f66270 */
[----:B------:R-:W-:Y:S01]  /*5c550*/  PRMT R10, R21, 0x7632, R10 ;  /* 0x00007632150a7816 */ /* 0x000fe2000000000a */
[C---:B0-----:R-:W-:Y:S01]  /*5c560*/  IMAD.WIDE R4, R12.reuse, 0x2, R18 ;  /* 0x000000020c047825 */ /* 0x041fe200078e0212 */
[----:B-1----:R-:W-:-:S04]  /*5c570*/  IADD3 R2, R12, c[0x0][0x198], RZ ;  /* 0x000066000c027a10 */ /* 0x002fc80007ffe0ff */
[----:B------:R-:W-:Y:S01]  /*5c580*/  @P2 STG.E.U16 [R4.64], R10 ;  /* 0x0000000a04002986 */ /* 0x000fe2000c101506 */
[----:B------:R-:W-:-:S04]  /*5c590*/  IMAD.WIDE R8, R2, 0x2, R16 ;  /* 0x0000000202087825 */ /* 0x000fc800078e0210 */
[----:B------:R-:W-:Y:S01]  /*5c5a0*/  IMAD.WIDE R12, R2, 0x2, R18 ;  /* 0x00000002020c7825 */ /* 0x000fe200078e0212 */
[----:B------:R-:W-:Y:S01]  /*5c5b0*/  @P0 STG.E.U16 [R8.64], R22 ;  /* 0x0000001608000986 */ /* 0x000fe2000c101506 */
[----:B------:R-:W-:-:S03]  /*5c5c0*/  PRMT R20, R23, 0x7632, R20 ;  /* 0x0000763217147816 */ /* 0x000fc60000000014 */
[----:B------:R0:W-:Y:S04]  /*5c5d0*/  @P4 STG.E.U16 [R12.64], R23 ;  /* 0x000000170c004986 */ /* 0x0001e8000c101506 */
[----:B0-----:R-:W4:Y:S01]  /*5c5e0*/  LDL.LU R23, [R1+0x598] ;  /* 0x0005980001177983 */ /* 0x001f220000300800 */
[----:B------:R-:W-:Y:S02]  /*5c5f0*/  ISETP.LT.AND P0, PT, R28, c[0x0][0x178], !P1 ;  /* 0x00005e001c007a0c */ /* 0x000fe40004f01270 */
[----:B------:R-:W-:Y:S02]  /*5c600*/  ISETP.LT.AND P1, PT, R29, c[0x0][0x178], !P1 ;  /* 0x00005e001d007a0c */ /* 0x000fe40004f21270 */
[----:B------:R-:W-:Y:S02]  /*5c610*/  IADD3 R8, R2, c[0x0][0x198], RZ ;  /* 0x0000660002087a10 */ /* 0x000fe40007ffe0ff */
[----:B------:R-:W-:-:S02]  /*5c620*/  ISETP.LT.AND P4, PT, R28, c[0x0][0x178], !P3 ;  /* 0x00005e001c007a0c */ /* 0x000fc40005f81270 */
[----:B------:R-:W-:Y:S02]  /*5c630*/  ISETP.LT.AND P3, PT, R29, c[0x0][0x178], !P3 ;  /* 0x00005e001d007a0c */ /* 0x000fe40005f61270 */
[C---:B------:R-:W-:Y:S02]  /*5c640*/  IADD3 R10, R8.reuse, c[0x0][0x198], RZ ;  /* 0x00006600080a7a10 */ /* 0x040fe40007ffe0ff */
[C---:B------:R-:W-:Y:S02]  /*5c650*/  IADD3 R14, R3.reuse, 0x156, RZ ;  /* 0x00000156030e7810 */ /* 0x040fe40007ffe0ff */
[----:B------:R-:W-:Y:S01]  /*5c660*/  IADD3 R15, R3, 0x157, RZ ;  /* 0x00000157030f7810 */ /* 0x000fe20007ffe0ff */
[----:B------:R-:W-:Y:S01]  /*5c670*/  IMAD.WIDE R4, R8, 0x2, R16 ;  /* 0x0000000208047825 */ /* 0x000fe200078e0210 */
[----:B------:R-:W-:Y:S02]  /*5c680*/  PRMT R2, R22, 0x7632, R2 ;  /* 0x0000763216027816 */ /* 0x000fe40000000002 */
[----:B------:R-:W-:Y:S01]  /*5c690*/  ISETP.GE.AND P6, PT, R14, c[0x0][0x17c], PT ;  /* 0x00005f000e007a0c */ /* 0x000fe20003fc6270 */
[----:B------:R-:W-:Y:S01]  /*5c6a0*/  IMAD.WIDE R8, R8, 0x2, R18 ;  /* 0x0000000208087825 */ /* 0x000fe200078e0212 */
[----:B------:R-:W-:-:S03]  /*5c6b0*/  ISETP.GE.AND P2, PT, R15, c[0x0][0x17c], PT ;  /* 0x00005f000f007a0c */ /* 0x000fc60003f46270 */
[C---:B------:R-:W-:Y:S01]  /*5c6c0*/  IMAD.WIDE R12, R10.reuse, 0x2, R16 ;  /* 0x000000020a0c7825 */ /* 0x040fe200078e0210 */
[----:B------:R-:W-:Y:S03]  /*5c6d0*/  @P0 STG.E.U16 [R4.64], R2 ;  /* 0x0000000204000986 */ /* 0x000fe6000c101506 */
[----:B------:R-:W-:Y:S01]  /*5c6e0*/  IMAD.WIDE R14, R10, 0x2, R18 ;  /* 0x000000020a0e7825 */ /* 0x000fe200078e0212 */
[----:B------:R-:W-:Y:S04]  /*5c6f0*/  @P1 STG.E.U16 [R8.64], R20 ;  /* 0x0000001408001986 */ /* 0x000fe8000c101506 */
[----:B--2---:R-:W-:Y:S04]  /*5c700*/  @P4 STG.E.U16 [R12.64], R25 ;  /* 0x000000190c004986 */ /* 0x004fe8000c101506 */
[----:B---3--:R0:W-:Y:S02]  /*5c710*/  @P3 STG.E.U16 [R14.64], R26 ;  /* 0x0000001a0e003986 */ /* 0x0081e4000c101506 */
[----:B0-----:R-:W-:-:S02]  /*5c720*/  PRMT R14, R25, 0x7632, R14 ;  /* 0x00007632190e7816 */ /* 0x001fc4000000000e */
[----:B------:R-:W2:Y:S01]  /*5c730*/  LDL.LU R25, [R1+0x5c8] ;  /* 0x0005c80001197983 */ /* 0x000ea20000300800 */
[----:B------:R-:W-:-:S03]  /*5c740*/  PRMT R15, R26, 0x7632, R15 ;  /* 0x000076321a0f7816 */ /* 0x000fc6000000000f */
[----:B------:R-:W3:Y:S01]  /*5c750*/  LDL.LU R26, [R1+0x478] ;  /* 0x00047800011a7983 */ /* 0x000ee20000300800 */
[----:B------:R-:W-:Y:S02]  /*5c760*/  ISETP.LT.AND P1, PT, R28, c[0x0][0x178], !P5 ;  /* 0x00005e001c007a0c */ /* 0x000fe40006f21270 */
[----:B------:R-:W-:Y:S02]  /*5c770*/  IADD3 R8, R10, c[0x0][0x198], RZ ;  /* 0x000066000a087a10 */ /* 0x000fe40007ffe0ff */
[C---:B------:R-:W-:Y:S02]  /*5c780*/  ISETP.LT.AND P5, PT, R29.reuse, c[0x0][0x178], !P5 ;  /* 0x00005e001d007a0c */ /* 0x040fe40006fa1270 */
        /* <DEDUP_REMOVED lines=9> */
[----:B------:R-:W-:Y:S02]  /*5c820*/  @P5 STG.E.U16 [R8.64], R15 ;  /* 0x0000000f08005986 */ /* 0x000fe4000c101506 */
[----:B0-----:R-:W-:Y:S02]  /*5c830*/  IMAD.WIDE R4, R2, 0x2, R18 ;  /* 0x0000000202047825 */ /* 0x001fe400078e0212 */
[----:B----4-:R-:W-:Y:S04]  /*5c840*/  @P3 STG.E.U16 [R12.64], R23 ;  /* 0x000000170c003986 */ /* 0x010fe8000c101506 */
[----:B------:R0:W-:Y:S02]  /*5c850*/  @P6 STG.E.U16 [R4.64], R6 ;  /* 0x0000000604006986 */ /* 0x0001e4000c101506 */
[----:B0-----:R-:W-:-:S02]  /*5c860*/  PRMT R6, R23, 0x7632, R6 ;  /* 0x0000763217067816 */ /* 0x001fc40000000006 */
[----:B------:R-:W4:Y:S01]  /*5c870*/  LDL.LU R23, [R1+0x5b8] ;  /* 0x0005b80001177983 */ /* 0x000f220000300800 */
[----:B------:R-:W-:Y:S02]  /*5c880*/  IADD3 R21, R3, 0x158, RZ ;  /* 0x0000015803157810 */ /* 0x000fe40007ffe0ff */
[----:B------:R-:W-:Y:S02]  /*5c890*/  ISETP.LT.AND P5, PT, R28, c[0x0][0x178], !P2 ;  /* 0x00005e001c007a0c */ /* 0x000fe400057a1270 */
[----:B------:R-:W-:Y:S02]  /*5c8a0*/  ISETP.GE.AND P0, PT, R21, c[0x0][0x17c], PT ;  /* 0x00005f0015007a0c */ /* 0x000fe40003f06270 */
[----:B------:R-:W-:Y:S01]  /*5c8b0*/  IADD3 R8, R3, 0x15b, RZ ;  /* 0x0000015b03087810 */ /* 0x000fe20007ffe0ff */
[----:B------:R-:W4:Y:S01]  /*5c8c0*/  LDL.LU R21, [R1+0x3b8] ;  /* 0x0003b80001157983 */ /* 0x000f220000300800 */
[----:B------:R-:W-:Y:S02]  /*5c8d0*/  IADD3 R2, R2, c[0x0][0x198], RZ ;  /* 0x0000660002027a10 */ /* 0x000fe40007ffe0ff */
[----:B------:R-:W-:-:S02]  /*5c8e0*/  ISETP.LT.AND P2, PT, R29, c[0x0][0x178], !P2 ;  /* 0x00005e001d007a0c */ /* 0x000fc40005741270 */
[----:B------:R-:W-:Y:S01]  /*5c8f0*/  ISETP.LT.AND P6, PT, R28, c[0x0][0x178], !P0 ;  /* 0x00005e001c007a0c */ /* 0x000fe200047c1270 */
[----:B------:R-:W-:Y:S01]  /*5c900*/  IMAD.WIDE R4, R2, 0x2, R16 ;  /* 0x0000000202047825 */ /* 0x000fe200078e0210 */
[----:B------:R-:W-:Y:S02]  /*5c910*/  ISETP.GE.AND P3, PT, R8, c[0x0][0x17c], PT ;  /* 0x00005f0008007a0c */ /* 0x000fe40003f66270 */
[----:B------:R-:W-:Y:S01]  /*5c920*/  IADD3 R10, R3, 0x15a, RZ ;  /* 0x0000015a030a7810 */ /* 0x000fe20007ffe0ff */
[C---:B------:R-:W-:Y:S01]  /*5c930*/  IMAD.WIDE R8, R2.reuse, 0x2, R18 ;  /* 0x0000000202087825 */ /* 0x040fe200078e0212 */
[----:B------:R-:W-:Y:S02]  /*5c940*/  IADD3 R2, R2, c[0x0][0x198], RZ ;  /* 0x0000660002027a10 */ /* 0x000fe40007ffe0ff */
[----:B------:R-:W-:Y:S01]  /*5c950*/  ISETP.LT.AND P0, PT, R29, c[0x0][0x178], !P0 ;  /* 0x00005e001d007a0c */ /* 0x000fe20004701270 */
[----:B------:R0:W-:Y:S01]  /*5c960*/  @P5 STG.E.U16 [R4.64], R6 ;  /* 0x0000000604005986 */ /* 0x0001e2000c101506 */
[----:B------:R-:W-:-:S02]  /*5c970*/  ISETP.GE.AND P1, PT, R10, c[0x0][0x17c], PT ;  /* 0x00005f000a007a0c */ /* 0x000fc40003f26270 */
[----:B------:R-:W-:-:S05]  /*5c980*/  PRMT R10, R6, 0x7632, R10 ;  /* 0x00007632060a7816 */ /* 0x000fca000000000a */
[----:B------:R1:W-:Y:S01]  /*5c990*/  @P2 STG.E.U16 [R8.64], R10 ;  /* 0x0000000a08002986 */ /* 0x0003e2000c101506 */
[----:B0-----:R-:W-:Y:S01]  /*5c9a0*/  IMAD.WIDE R4, R2, 0x2, R16 ;  /* 0x0000000202047825 */ /* 0x001fe200078e0210 */
[----:B------:R-:W-:-:S03]  /*5c9b0*/  IADD3 R6, R3, 0x15d, RZ ;  /* 0x0000015d03067810 */ /* 0x000fc60007ffe0ff */
[----:B-1----:R-:W-:Y:S01]  /*5c9c0*/  IMAD.WIDE R8, R2, 0x2, R18 ;  /* 0x0000000202087825 */ /* 0x002fe200078e0212 */
[----:B--2---:R0:W-:Y:S01]  /*5c9d0*/  @P6 STG.E.U16 [R4.64], R25 ;  /* 0x0000001904006986 */ /* 0x0041e2000c101506 */
[----:B------:R-:W-:Y:S02]  /*5c9e0*/  ISETP.GE.AND P6, PT, R6, c[0x0][0x17c], PT ;  /* 0x00005f0006007a0c */ /* 0x000fe40003fc6270 */
[----:B------:R-:W-:Y:S01]  /*5c9f0*/  PRMT R6, R25, 0x7632, R6 ;  /* 0x0000763219067816 */ /* 0x000fe20000000006 */
[----:B---3--:R1:W-:Y:S01]  /*5ca00*/  @P0 STG.E.U16 [R8.64], R26 ;  /* 0x0000001a08000986 */ /* 0x0083e2000c101506 */
[----:B------:R-:W-:-:S03]  /*5ca10*/  PRMT R10, R26, 0x7632, R10 ;  /* 0x000076321a0a7816 */ /* 0x000fc6000000000a */
[----:B0-----:R-:W2:Y:S04]  /*5ca20*/  LDL.LU R25, [R1+0x5a8] ;  /* 0x0005a80001197983 */ /* 0x001ea80000300800 */
[----:B-1----:R-:W3:Y:S01]  /*5ca30*/  LDL.LU R26, [R1+0x528] ;  /* 0x00052800011a7983 */ /* 0x002ee20000300800 */
[----:B------:R-:W-:Y:S02]  /*5ca40*/  ISETP.LT.AND P2, PT, R28, c[0x0][0x178], !P4 ;  /* 0x00005e001c007a0c */ /* 0x000fe40006741270 */
[----:B------:R-:W-:Y:S01]  /*5ca50*/  IADD3 R2, R2, c[0x0][0x198], RZ ;  /* 0x0000660002027a10 */ /* 0x000fe20007ffe0ff */
[----:B------:R-:W3:Y:S01]  /*5ca60*/  LDL.LU R22, [R1+0x5d8] ;  /* 0x0005d80001167983 */ /* 0x000ee20000300800 */
[----:B------:R-:W-:Y:S02]  /*5ca70*/  ISETP.LT.AND P4, PT, R29, c[0x0][0x178], !P4 ;  /* 0x00005e001d007a0c */ /* 0x000fe40006781270 */
[----:B------:R-:W-:Y:S01]  /*5ca80*/  ISETP.LT.AND P0, PT, R28, c[0x0][0x178], !P1 ;  /* 0x00005e001c007a0c */ /* 0x000fe20004f01270 */
[----:B------:R-:W-:-:S04]  /*5ca90*/  IMAD.WIDE R4, R2, 0x2, R16 ;  /* 0x0000000202047825 */ /* 0x000fc800078e0210 */
[C---:B------:R-:W-:Y:S01]  /*5caa0*/  IMAD.WIDE R8, R2.reuse, 0x2, R18 ;  /* 0x0000000202087825 */ /* 0x040fe200078e0212 */
[----:B------:R-:W-:Y:S01]  /*5cab0*/  IADD3 R2, R2, c[0x0][0x198], RZ ;  /* 0x0000660002027a10 */ /* 0x000fe20007ffe0ff */
[----:B------:R0:W-:Y:S04]  /*5cac0*/  @P2 STG.E.U16 [R4.64], R6 ;  /* 0x0000000604002986 */ /* 0x0001e8000c101506 */
[----:B------:R-:W-:Y:S01]  /*5cad0*/  @P4 STG.E.U16 [R8.64], R10 ;  /* 0x0000000a08004986 */ /* 0x000fe2000c101506 */
[----:B0-----:R-:W-:Y:S01]  /*5cae0*/  IMAD.WIDE R4, R2, 0x2, R16 ;  /* 0x0000000202047825 */ /* 0x001fe200078e0210 */
[----:B------:R-:W-:-:S04]  /*5caf0*/  IADD3 R6, R3, 0x15e, RZ ;  /* 0x0000015e03067810 */ /* 0x000fc80007ffe0ff */
[----:B------:R-:W-:Y:S02]  /*5cb00*/  ISETP.GE.AND P2, PT, R6, c[0x0][0x17c], PT ;  /* 0x00005f0006007a0c */ /* 0x000fe40003f46270 */
[C---:B------:R-:W-:Y:S01]  /*5cb10*/  IADD3 R6, R2.reuse, c[0x0][0x198], RZ ;  /* 0x0000660002067a10 */ /* 0x040fe20007ffe0ff */
[----:B----4-:R0:W-:Y:S02]  /*5cb20*/  @P0 STG.E.U16 [R4.64], R23 ;  /* 0x0000001704000986 */ /* 0x0101e4000c101506 */
[----:B0-----:R-:W-:Y:S01]  /*5cb30*/  IMAD.WIDE R4, R2, 0x2, R18 ;  /* 0x0000000202047825 */ /* 0x001fe200078e0212 */
[----:B------:R-:W-:Y:S02]  /*5cb40*/  PRMT R2, R23, 0x7632, R2 ;  /* 0x0000763217027816 */ /* 0x000fe40000000002 */
[----:B------:R-:W4:Y:S01]  /*5cb50*/  LDL.LU R23, [R1+0x538] ;  /* 0x0005380001177983 */ /* 0x000f220000300800 */
        /* <DEDUP_REMOVED lines=8> */
[----:B------:R0:W-:Y:S01]  /*5cbe0*/  @P1 STG.E.U16 [R4.64], R21 ;  /* 0x0000001504001986 */ /* 0x0001e2000c101506 */
[----:B------:R-:W-:-:S02]  /*5cbf0*/  ISETP.LT.AND P1, PT, R28, c[0x0][0x178], !P5 ;  /* 0x00005e001c007a0c */ /* 0x000fc40006f21270 */
[----:B------:R-:W-:Y:S01]  /*5cc00*/  ISETP.LT.AND P5, PT, R29, c[0x0][0x178], !P5 ;  /* 0x00005e001d007a0c */ /* 0x000fe20006fa1270 */
[----:B------:R1:W-:Y:S01]  /*5cc10*/  @P4 STG.E.U16 [R8.64], R2 ;  /* 0x0000000208004986 */ /* 0x0003e2000c101506 */
[----:B------:R-:W-:Y:S02]  /*5cc20*/  PRMT R14, R21, 0x7632, R14 ;  /* 0x00007632150e7816 */ /* 0x000fe4000000000e */
[----:B------:R-:W-:Y:S01]  /*5cc30*/  IADD3 R10, R3, 0x160, RZ ;  /* 0x00000160030a7810 */ /* 0x000fe20007ffe0ff */
[C---:B0-----:R-:W-:Y:S01]  /*5cc40*/  IMAD.WIDE R4, R6.reuse, 0x2, R18 ;  /* 0x0000000206047825 */ /* 0x041fe200078e0212 */
[----:B-1----:R-:W-:-:S04]  /*5cc50*/  IADD3 R2, R6, c[0x0][0x198], RZ ;  /* 0x0000660006027a10 */ /* 0x002fc80007ffe0ff */
[----:B------:R-:W-:Y:S01]  /*5cc60*/  @P3 STG.E.U16 [R4.64], R14 ;  /* 0x0000000e04003986 */ /* 0x000fe2000c101506 */
[----:B------:R-:W-:-:S04]  /*5cc70*/  IMAD.WIDE R8, R2, 0x2, R16 ;  /* 0x0000000202087825 */ /* 0x000fc800078e0210 */
[----:B------:R-:W-:Y:S01]  /*5cc80*/  IMAD.WIDE R12, R2, 0x2, R18 ;  /* 0x00000002020c7825 */ /* 0x000fe200078e0212 */
[----:B------:R-:W-:Y:S01]  /*5cc90*/  ISETP.GE.AND P4, PT, R10, c[0x0][0x17c], PT ;  /* 0x00005f000a007a0c */ /* 0x000fe20003f86270 */
[----:B--2---:R0:W-:Y:S04]  /*5cca0*/  @P1 STG.E.U16 [R8.64], R25 ;  /* 0x0000001908001986 */ /* 0x0041e8000c101506 */
[----:B---3--:R1:W-:Y:S01]  /*5ccb0*/  @P5 STG.E.U16 [R12.64], R26 ;  /* 0x0000001a0c005986 */ /* 0x0083e2000c101506 */
[----:B------:R-:W-:Y:S02]  /*5ccc0*/  PRMT R10, R26, 0x7632, R10 ;  /* 0x000076321a0a7816 */ /* 0x000fe4000000000a */
[----:B0-----:R-:W-:Y:S02]  /*5ccd0*/  IADD3 R8, R2, c[0x0][0x198], RZ ;  /* 0x0000660002087a10 */ /* 0x001fe40007ffe0ff */
[----:B------:R-:W-:-:S02]  /*5cce0*/  PRMT R2, R25, 0x7632, R2 ;  /* 0x0000763219027816 */ /* 0x000fc40000000002 */
[----:B------:R-:W2:Y:S04]  /*5ccf0*/  LDL.LU R25, [R1+0x42c] ;  /* 0x00042c0001197983 */ /* 0x000ea80000300800 */
[----:B-1----:R-:W3:Y:S01]  /*5cd00*/  LDL.LU R26, [R1+0x38c] ;  /* 0x00038c00011a7983 */ /* 0x002ee20000300800 */
[----:B------:R-:W-:Y:S02]  /*5cd10*/  IADD3 R6, R3, 0x161, RZ ;  /* 0x0000016103067810 */ /* 0x000fe40007ffe0ff */
[C---:B------:R-:W-:Y:S02]  /*5cd20*/  ISETP.LT.AND P1, PT, R28.reuse, c[0x0][0x178], !P6 ;  /* 0x00005e001c007a0c */ /* 0x040fe40007721270 */
[----:B------:R-:W-:Y:S02]  /*5cd30*/  ISETP.LT.AND P6, PT, R29, c[0x0][0x178], !P6 ;  /* 0x00005e001d007a0c */ /* 0x000fe400077c1270 */
[----:B------:R-:W-:-:S02]  /*5cd40*/  ISETP.LT.AND P5, PT, R28, c[0x0][0x178], !P2 ;  /* 0x00005e001c007a0c */ /* 0x000fc400057a1270 */
[----:B------:R-:W-:Y:S02]  /*5cd50*/  ISETP.GE.AND P3, PT, R6, c[0x0][0x17c], PT ;  /* 0x00005f0006007a0c */ /* 0x000fe40003f66270 */
[----:B------:R-:W-:Y:S02]  /*5cd60*/  ISETP.LT.AND P2, PT, R29, c[0x0][0x178], !P2 ;  /* 0x00005e001d007a0c */ /* 0x000fe40005741270 */
[C---:B------:R-:W-:Y:S01]  /*5cd70*/  IADD3 R6, R8.reuse, c[0x0][0x198], RZ ;  /* 0x0000660008067a10 */ /* 0x040fe20007ffe0ff */
[----:B------:R-:W-:-:S04]  /*5cd80*/  IMAD.WIDE R4, R8, 0x2, R16 ;  /* 0x0000000208047825 */ /* 0x000fc800078e0210 */
[----:B------:R-:W-:Y:S01]  /*5cd90*/  IMAD.WIDE R8, R8, 0x2, R18 ;  /* 0x0000000208087825 */ /* 0x000fe200078e0212 */
[----:B------:R-:W-:Y:S03]  /*5cda0*/  @P1 STG.E.U16 [R4.64], R2 ;  /* 0x0000000204001986 */ /* 0x000fe6000c101506 */
[C---:B------:R-:W-:Y:S01]  /*5cdb0*/  IMAD.WIDE R12, R6.reuse, 0x2, R16 ;  /* 0x00000002060c7825 */ /* 0x040fe200078e0210 */
[----:B------:R-:W-:Y:S03]  /*5cdc0*/  @P6 STG.E.U16 [R8.64], R10 ;  /* 0x0000000a08006986 */ /* 0x000fe6000c101506 */
[----:B------:R-:W-:Y:S01]  /*5cdd0*/  IMAD.WIDE R14, R6, 0x2, R18 ;  /* 0x00000002060e7825 */ /* 0x000fe200078e0212 */
[----:B------:R0:W-:Y:S02]  /*5cde0*/  @P5 STG.E.U16 [R12.64], R22 ;  /* 0x000000160c005986 */ /* 0x0001e4000c101506 */
[----:B0-----:R-:W-:-:S02]  /*5cdf0*/  PRMT R12, R22, 0x7632, R12 ;  /* 0x00007632160c7816 */ /* 0x001fc4000000000c */
[----:B------:R-:W3:Y:S01]  /*5ce00*/  LDL.LU R22, [R1+0x44c] ;  /* 0x00044c0001167983 */ /* 0x000ee20000300800 */
[----:B----4-:R-:W-:-:S03]  /*5ce10*/  PRMT R2, R23, 0x7632, R2 ;  /* 0x0000763217027816 */ /* 0x010fc60000000002 */
[----:B------:R0:W-:Y:S04]  /*5ce20*/  @P2 STG.E.U16 [R14.64], R23 ;  /* 0x000000170e002986 */ /* 0x0001e8000c101506 */
[----:B0-----:R-:W4:Y:S01]  /*5ce30*/  LDL.LU R23, [R1+0x3ac] ;  /* 0x0003ac0001177983 */ /* 0x001f220000300800 */
[----:B------:R-:W-:Y:S02]  /*5ce40*/  ISETP.LT.AND P5, PT, R28, c[0x0][0x178], !P0 ;  /* 0x00005e001c007a0c */ /* 0x000fe400047a1270 */
[----:B------:R-:W-:Y:S02]  /*5ce50*/  ISETP.LT.AND P0, PT, R29, c[0x0][0x178], !P0 ;  /* 0x00005e001d007a0c */ /* 0x000fe40004701270 */
[----:B------:R-:W-:Y:S02]  /*5ce60*/  IADD3 R4, R6, c[0x0][0x198], RZ ;  /* 0x0000660006047a10 */ /* 0x000fe40007ffe0ff */
[----:B------:R-:W-:-:S02]  /*5ce70*/  ISETP.LT.AND P6, PT, R28, c[0x0][0x178], !P4 ;  /* 0x00005e001c007a0c */ /* 0x000fc400067c1270 */
[----:B------:R-:W-:Y:S01]  /*5ce80*/  ISETP.LT.AND P4, PT, R29, c[0x0][0x178], !P4 ;  /* 0x00005e001d007a0c */ /* 0x000fe20006781270 */
[C---:B------:R-:W-:Y:S01]  /*5ce90*/  IMAD.WIDE R8, R4.reuse, 0x2, R16 ;  /* 0x0000000204087825 */ /* 0x040fe200078e0210 */
[----:B------:R-:W-:-:S03]  /*5cea0*/  IADD3 R6, R4, c[0x0][0x198], RZ ;  /* 0x0000660004067a10 */ /* 0x000fc60007ffe0ff */
[----:B------:R-:W-:Y:S01]  /*5ceb0*/  IMAD.WIDE R4, R4, 0x2, R18 ;  /* 0x0000000204047825 */ /* 0x000fe200078e0212 */
[----:B------:R0:W-:Y:S01]  /*5cec0*/  @P5 STG.E.U16 [R8.64], R12 ;  /* 0x0000000c08005986 */ /* 0x0001e2000c101506 */
[----:B------:R-:W-:-:S03]  /*5ced0*/  IADD3 R10, R3, 0x164, RZ ;  /* 0x00000164030a7810 */ /* 0x000fc60007ffe0ff */
[----:B------:R1:W-:Y:S01]  /*5cee0*/  @P0 STG.E.U16 [R4.64], R2 ;  /* 0x0000000204000986 */ /* 0x0003e2000c101506 */
[----:B------:R-:W-:Y:S01]  /*5cef0*/  ISETP.GE.AND P5, PT, R10, c[0x0][0x17c], PT ;  /* 0x00005f000a007a0c */ /* 0x000fe20003fa6270 */
[----:B0-----:R-:W-:-:S04]  /*5cf00*/  IMAD.WIDE R8, R6, 0x2, R16 ;  /* 0x0000000206087825 */ /* 0x001fc800078e0210 */
[----:B-1----:R-:W-:Y:S01]  /*5cf10*/  IMAD.WIDE R4, R6, 0x2, R18 ;  /* 0x0000000206047825 */ /* 0x002fe200078e0212 */
[----:B--2---:R-:W-:Y:S01]  /*5cf20*/  PRMT R2, R25, 0x7632, R2 ;  /* 0x0000763219027816 */ /* 0x004fe20000000002 */
[----:B------:R0:W-:Y:S01]  /*5cf30*/  @P6 STG.E.U16 [R8.64], R25 ;  /* 0x0000001908006986 */ /* 0x0001e2000c101506 */
[----:B---3--:R-:W-:-:S03]  /*5cf40*/  PRMT R10, R26, 0x7632, R10 ;  /* 0x000076321a0a7816 */ /* 0x008fc6000000000a */
[----:B------:R1:W-:Y:S04]  /*5cf50*/  @P4 STG.E.U16 [R4.64], R26 ;  /* 0x0000001a04004986 */ /* 0x0003e8000c101506 */
[----:B0-----:R-:W2:Y:S04]  /*5cf60*/  LDL.LU R25, [R1+0x46c] ;  /* 0x00046c0001197983 */ /* 0x001ea80000300800 */
[----:B-1----:R-:W3:Y:S01]  /*5cf70*/  LDL.LU R26, [R1+0x39c] ;  /* 0x00039c00011a7983 */ /* 0x002ee20000300800 */
[----:B------:R-:W-:Y:S02]  /*5cf80*/  IADD3 R20, R3, 0x162, RZ ;  /* 0x0000016203147810 */ /* 0x000fe40007ffe0ff */
[----:B------:R-:W-:-:S02]  /*5cf90*/  ISETP.LT.AND P0, PT, R28, c[0x0][0x178], !P3 ;  /* 0x00005e001c007a0c */ /* 0x000fc40005f01270 */
[----:B------:R-:W-:Y:S02]  /*5cfa0*/  ISETP.GE.AND P1, PT, R20, c[0x0][0x17c], PT ;  /* 0x00005f0014007a0c */ /* 0x000fe40003f26270 */
[----:B------:R-:W-:Y:S02]  /*5cfb0*/  IADD3 R8, R6, c[0x0][0x198], RZ ;  /* 0x0000660006087a10 */ /* 0x000fe40007ffe0ff */
[C---:B------:R-:W-:Y:S02]  /*5cfc0*/  ISETP.LT.AND P3, PT, R29.reuse, c[0x0][0x178], !P3 ;  /* 0x00005e001d007a0c */ /* 0x040fe40005f61270 */
[----:B------:R-:W-:Y:S02]  /*5cfd0*/  ISETP.LT.AND P4, PT, R28, c[0x0][0x178], !P1 ;  /* 0x00005e001c007a0c */ /* 0x000fe40004f81270 */
[----:B------:R-:W-:Y:S01]  /*5cfe0*/  ISETP.LT.AND P1, PT, R29, c[0x0][0x178], !P1 ;  /* 0x00005e001d007a0c */ /* 0x000fe20004f21270 */
[----:B------:R-:W-:Y:S01]  /*5cff0*/  IMAD.WIDE R4, R8, 0x2, R16 ;  /* 0x0000000208047825 */ /* 0x000fe200078e0210 */
[----:B------:R-:W-:-:S02]  /*5d000*/  IADD3 R13, R3, 0x163, RZ ;  /* 0x00000163030d7810 */ /* 0x000fc40007ffe0ff */
[----:B------:R-:W-:Y:S02]  /*5d010*/  IADD3 R12, R3, 0x165, RZ ;  /* 0x00000165030c7810 */ /* 0x000fe40007ffe0ff */
[C---:B------:R-:W-:Y:S01]  /*5d020*/  IADD3 R6, R8.reuse, c[0x0][0x198], RZ ;  /* 0x0000660008067a10 */ /* 0x040fe20007ffe0ff */
[----:B------:R-:W-:Y:S01]  /*5d030*/  IMAD.WIDE R8, R8, 0x2, R18 ;  /* 0x0000000208087825 */ /* 0x000fe200078e0212 */
[----:B------:R-:W-:Y:S01]  /*5d040*/  ISETP.GE.AND P2, PT, R13, c[0x0][0x17c], PT ;  /* 0x00005f000d007a0c */ /* 0x000fe20003f46270 */
[----:B------:R0:W-:Y:S01]  /*5d050*/  @P0 STG.E.U16 [R4.64], R2 ;  /* 0x0000000204000986 */ /* 0x0001e2000c101506 */
[----:B------:R-:W-:Y:S01]  /*5d060*/  ISETP.GE.AND P6, PT, R12, c[0x0][0x17c], PT ;  /* 0x00005f000c007a0c */ /* 0x000fe20003fc6270 */
[C---:B------:R-:W-:Y:S02]  /*5d070*/  IMAD.WIDE R12, R6.reuse, 0x2, R16 ;  /* 0x00000002060c7825 */ /* 0x040fe400078e0210 */
[----:B------:R-:W-:Y:S04]  /*5d080*/  @P3 STG.E.U16 [R8.64], R10 ;  /* 0x0000000a08003986 */ /* 0x000fe8000c101506 */
[----:B------:R1:W-:Y:S01]  /*5d090*/  @P4 STG.E.U16 [R12.64], R22 ;  /* 0x000000160c004986 */ /* 0x0003e2000c101506 */
[----:B0-----:R-:W-:Y:S01]  /*5d0a0*/  IMAD.WIDE R4, R6, 0x2, R18 ;  /* 0x0000000206047825 */ /* 0x001fe200078e0212 */
[----:B------:R-:W-:-:S02]  /*5d0b0*/  PRMT R2, R22, 0x7632, R2 ;  /* 0x0000763216027816 */ /* 0x000fc40000000002 */
[----:B-1----:R-:W3:Y:S01]  /*5d0c0*/  LDL.LU R22, [R1+0x4ec] ;  /* 0x0004ec0001167983 */ /* 0x002ee20000300800 */
        /* <DEDUP_REMOVED lines=11> */
[----:B------:R0:W-:Y:S04]  /*5d180*/  @P3 STG.E.U16 [R8.64], R2 ;  /* 0x0000000208003986 */ /* 0x0001e8000c101506 */
[----:B------:R1:W-:Y:S01]  /*5d190*/  @P2 STG.E.U16 [R4.64], R10 ;  /* 0x0000000a04002986 */ /* 0x0003e2000c101506 */
        /* <DEDUP_REMOVED lines=11> */
[----:B------:R-:W-:Y:S02]  /*5d250*/  IADD3 R12, R3, 0x168, RZ ;  /* 0x00000168030c7810 */ /* 0x000fe40007ffe0ff */
[----:B------:R-:W-:Y:S02]  /*5d260*/  IADD3 R8, R6, c[0x0][0x198], RZ ;  /* 0x0000660006087a10 */ /* 0x000fe40007ffe0ff */
[C---:B------:R-:W-:Y:S02]  /*5d270*/  ISETP.LT.AND P6, PT, R29.reuse, c[0x0][0x178], !P6 ;  /* 0x00005e001d007a0c */ /* 0x040fe400077c1270 */
[----:B------:R-:W-:Y:S02]  /*5d280*/  ISETP.LT.AND P4, PT, R28, c[0x0][0x178], !P0 ;  /* 0x00005e001c007a0c */ /* 0x000fe40004781270 */
[----:B------:R-:W-:Y:S01]  /*5d290*/  ISETP.LT.AND P0, PT, R29, c[0x0][0x178], !P0 ;  /* 0x00005e001d007a0c */ /* 0x000fe20004701270 */
[----:B------:R-:W-:Y:S01]  /*5d2a0*/  IMAD.WIDE R4, R8, 0x2, R16 ;  /* 0x0000000208047825 */ /* 0x000fe200078e0210 */
[----:B------:R-:W-:-:S02]  /*5d2b0*/  ISETP.GE.AND P3, PT, R12, c[0x0][0x17c], PT ;  /* 0x00005f000c007a0c */ /* 0x000fc40003f66270 */
[----:B------:R-:W-:Y:S02]  /*5d2c0*/  IADD3 R12, R3, 0x169, RZ ;  /* 0x00000169030c7810 */ /* 0x000fe40007ffe0ff */
[C---:B------:R-:W-:Y:S01]  /*5d2d0*/  IADD3 R6, R8.reuse, c[0x0][0x198], RZ ;  /* 0x0000660008067a10 */ /* 0x040fe20007ffe0ff */
[----:B------:R-:W-:Y:S01]  /*5d2e0*/  IMAD.WIDE R8, R8, 0x2, R18 ;  /* 0x0000000208087825 */ /* 0x000fe200078e0212 */
[----:B------:R-:W-:Y:S01]  /*5d2f0*/  ISETP.GE.AND P5, PT, R12, c[0x0][0x17c], PT ;  /* 0x00005f000c007a0c */ /* 0x000fe20003fa6270 */
[----:B------:R0:W-:Y:S02]  /*5d300*/  @P2 STG.E.U16 [R4.64], R2 ;  /* 0x0000000204002986 */ /* 0x0001e4000c101506 */
        /* <DEDUP_REMOVED lines=9> */
[----:B------:R-:W-:-:S04]  /*5d3a0*/  IADD3 R14, R3, 0x167, RZ ;  /* 0x00000167030e7810 */ /* 0x000fc80007ffe0ff */
[----:B------:R-:W-:-:S04]  /*5d3b0*/  ISETP.GE.AND P1, PT, R14, c[0x0][0x17c], PT ;  /* 0x00005f000e007a0c */ /* 0x000fc80003f26270 */
[----:B------:R-:W-:Y:S02]  /*5d3c0*/  ISETP.LT.AND P4, PT, R28, c[0x0][0x178], !P1 ;  /* 0x00005e001c007a0c */ /* 0x000fe40004f81270 */
[C---:B------:R-:W-:Y:S02]  /*5d3d0*/  ISETP.LT.AND P1, PT, R29.reuse, c[0x0][0x178], !P1 ;  /* 0x00005e001d007a0c */ /* 0x040fe40004f21270 */
[----:B------:R-:W-:Y:S02]  /*5d3e0*/  IADD3 R13, R6, c[0x0][0x198], RZ ;  /* 0x00006600060d7a10 */ /* 0x000fe40007ffe0ff */
[----:B------:R-:W-:Y:S02]  /*5d3f0*/  ISETP.LT.AND P6, PT, R28, c[0x0][0x178], !P3 ;  /* 0x00005e001c007a0c */ /* 0x000fe40005fc1270 */
        /* <DEDUP_REMOVED lines=30> */
[----:B------:R4:W-:Y:S04]  /*5d5e0*/  @P5 STG.E.U16 [R8.64], R10 ;  /* 0x0000000a08005986 */ /* 0x0009e8000c101506 */
[----:B------:R-:W-:Y:S01]  /*5d5f0*/  @P3 STG.E.U16 [R12.64], R22 ;  /* 0x000000160c003986 */ /* 0x000fe2000c101506 */
[----:B0-----:R-:W-:Y:S01]  /*5d600*/  IMAD.WIDE R4, R6, 0x2, R18 ;  /* 0x0000000206047825 */ /* 0x001fe200078e0212 */
[----:B----4-:R-:W-:-:S04]  /*5d610*/  PRMT R10, R23, 0x7632, R10 ;  /* 0x00007632170a7816 */ /* 0x010fc8000000000a */
        /* <DEDUP_REMOVED lines=9> */
[----:B------:R-:W-:Y:S01]  /*5d6b0*/  IMAD.WIDE R8, R13, 0x2, R16 ;  /* 0x000000020d087825 */ /* 0x000fe200078e0210 */
[----:B------:R-:W-:-:S02]  /*5d6c0*/  PRMT R2, R22, 0x7632, R2 ;  /* 0x0000763216027816 */ /* 0x000fc40000000002 */
[C---:B------:R-:W-:Y:S01]  /*5d6d0*/  IADD3 R6, R13.reuse, c[0x0][0x198], RZ ;  /* 0x000066000d067a10 */ /* 0x040fe20007ffe0ff */
[----:B------:R-:W-:Y:S02]  /*5d6e0*/  IMAD.WIDE R4, R13, 0x2, R18 ;  /* 0x000000020d047825 */ /* 0x000fe400078e0212 */
        /* <DEDUP_REMOVED lines=10> */
[C---:B------:R-:W-:Y:S02]  /*5d790*/  IADD3 R14, R3.reuse, 0x16e, RZ ;  /* 0x0000016e030e7810 */ /* 0x040fe40007ffe0ff */
[----:B------:R-:W-:Y:S01]  /*5d7a0*/  IADD3 R12, R3, 0x170, RZ ;  /* 0x00000170030c7810 */ /* 0x000fe20007ffe0ff */
[----:B------:R-:W3:Y:S01]  /*5d7b0*/  LDL.LU R22, [R1+0x57c] ;  /* 0x00057c0001167983 */ /* 0x000ee20000300800 */
[----:B------:R-:W-:-:S02]  /*5d7c0*/  ISETP.GE.AND P1, PT, R14, c[0x0][0x17c], PT ;  /* 0x00005f000e007a0c */ /* 0x000fc40003f26270 */
[----:B------:R-:W-:Y:S02]  /*5d7d0*/  ISETP.LT.AND P0, PT, R28, c[0x0][0x178], !P6 ;  /* 0x00005e001c007a0c */ /* 0x000fe40007701270 */
[----:B------:R-:W-:Y:S02]  /*5d7e0*/  ISETP.LT.AND P6, PT, R29, c[0x0][0x178], !P6 ;  /* 0x00005e001d007a0c */ /* 0x000fe400077c1270 */
[----:B------:R-:W-:Y:S02]  /*5d7f0*/  IADD3 R8, R6, c[0x0][0x198], RZ ;  /* 0x0000660006087a10 */ /* 0x000fe40007ffe0ff */
[----:B------:R-:W-:Y:S02]  /*5d800*/  ISETP.LT.AND P4, PT, R28, c[0x0][0x178], !P1 ;  /* 0x00005e001c007a0c */ /* 0x000fe40004f81270 */
[----:B------:R-:W-:Y:S02]  /*5d810*/  ISETP.GE.AND P3, PT, R12, c[0x0][0x17c], PT ;  /* 0x00005f000c007a0c */ /* 0x000fe40003f66270 */
[----:B------:R-:W-:-:S02]  /*5d820*/  IADD3 R12, R3, 0x171, RZ ;  /* 0x00000171030c7810 */ /* 0x000fc40007ffe0ff */
[C---:B------:R-:W-:Y:S01]  /*5d830*/  IADD3 R6, R8.reuse, c[0x0][0x198], RZ ;  /* 0x0000660008067a10 */ /* 0x040fe20007ffe0ff */
[----:B------:R-:W-:Y:S01]  /*5d840*/  IMAD.WIDE R4, R8, 0x2, R16 ;  /* 0x0000000208047825 */ /* 0x000fe200078e0210 */
[----:B------:R-:W-:-:S03]  /*5d850*/  ISETP.GE.AND P5, PT, R12, c[0x0][0x17c], PT ;  /* 0x00005f000c007a0c */ /* 0x000fc60003fa6270 */
[----:B------:R-:W-:Y:S01]  /*5d860*/  IMAD.WIDE R8, R8, 0x2, R18 ;  /* 0x0000000208087825 */ /* 0x000fe200078e0212 */
[----:B------:R4:W-:Y:S03]  /*5d870*/  @P0 STG.E.U16 [R4.64], R2 ;  /* 0x0000000204000986 */ /* 0x0009e6000c101506 */
[----:B------:R-:W-:Y:S01]  /*5d880*/  IMAD.WIDE R12, R6, 0x2, R16 ;  /* 0x00000002060c7825 */ /* 0x000fe200078e0210 */
[----:B------:R-:W-:Y:S01]  /*5d890*/  @P6 STG.E.U16 [R8.64], R10 ;  /* 0x0000000a08006986 */ /* 0x000fe2000c101506 */
[----:B------:R-:W-:Y:S02]  /*5d8a0*/  IADD3 R14, R3, 0x16f, RZ ;  /* 0x0000016f030e7810 */ /* 0x000fe40007ffe0ff */
[----:B----4-:R-:W-:Y:S01]  /*5d8b0*/  PRMT R2, R23, 0x7632, R2 ;  /* 0x0000763217027816 */ /* 0x010fe20000000002 */
[----:B------:R0:W-:Y:S04]  /*5d8c0*/  @P4 STG.E.U16 [R12.64], R23 ;  /* 0x000000170c004986 */ /* 0x0001e8000c101506 */
[----:B0-----:R-:W4:Y:S01]  /*5d8d0*/  LDL.LU R23, [R1+0x43c] ;  /* 0x00043c0001177983 */ /* 0x001f220000300800 */
[----:B------:R-:W-:-:S02]  /*5d8e0*/  ISETP.LT.AND P1, PT, R29, c[0x0][0x178], !P1 ;  /* 0x00005e001d007a0c */ /* 0x000fc40004f21270 */
[----:B------:R-:W-:Y:S01]  /*5d8f0*/  ISETP.GE.AND P2, PT, R14, c[0x0][0x17c], PT ;  /* 0x00005f000e007a0c */ /* 0x000fe20003f46270 */
[----:B------:R-:W-:-:S03]  /*5d900*/  IMAD.WIDE R4, R6, 0x2, R18 ;  /* 0x0000000206047825 */ /* 0x000fc600078e0212 */
[----:B------:R-:W-:Y:S02]  /*5d910*/  ISETP.LT.AND P4, PT, R28, c[0x0][0x178], !P2 ;  /* 0x00005e001c007a0c */ /* 0x000fe40005781270 */
[C---:B------:R-:W-:Y:S02]  /*5d920*/  ISETP.LT.AND P2, PT, R29.reuse, c[0x0][0x178], !P2 ;  /* 0x00005e001d007a0c */ /* 0x040fe40005741270 */
[----:B------:R-:W-:Y:S02]  /*5d930*/  IADD3 R12, R6, c[0x0][0x198], RZ ;  /* 0x00006600060c7a10 */ /* 0x000fe40007ffe0ff */
[----:B------:R-:W-:Y:S01]  /*5d940*/  ISETP.LT.AND P6, PT, R28, c[0x0][0x178], !P3 ;  /* 0x00005e001c007a0c */ /* 0x000fe20005fc1270 */
[----:B------:R0:W-:Y:S01]  /*5d950*/  @P1 STG.E.U16 [R4.64], R11 ;  /* 0x0000000b04001986 */ /* 0x0001e2000c101506 */
[----:B------:R-:W-:Y:S01]  /*5d960*/  ISETP.LT.AND P3, PT, R29, c[0x0][0x178], !P3 ;  /* 0x00005e001d007a0c */ /* 0x000fe20005f61270 */
[----:B------:R-:W-:Y:S01]  /*5d970*/  IMAD.WIDE R8, R12, 0x2, R16 ;  /* 0x000000020c087825 */ /* 0x000fe200078e0210 */
[----:B------:R-:W-:-:S02]  /*5d980*/  PRMT R10, R11, 0x7632, R10 ;  /* 0x000076320b0a7816 */ /* 0x000fc4000000000a */
[C---:B------:R-:W-:Y:S02]  /*5d990*/  IADD3 R6, R12.reuse, c[0x0][0x198], RZ ;  /* 0x000066000c067a10 */ /* 0x040fe40007ffe0ff */
[----:B------:R1:W-:Y:S01]  /*5d9a0*/  @P4 STG.E.U16 [R8.64], R2 ;  /* 0x0000000208004986 */ /* 0x0003e2000c101506 */
[----:B0-----:R-:W-:-:S05]  /*5d9b0*/  IMAD.WIDE R4, R12, 0x2, R18 ;  /* 0x000000020c047825 */ /* 0x001fca00078e0212 */
[----:B------:R0:W-:Y:S01]  /*5d9c0*/  @P2 STG.E.U16 [R4.64], R10 ;  /* 0x0000000a04002986 */ /* 0x0001e2000c101506 */
[----:B-1----:R-:W-:-:S04]  /*5d9d0*/  IMAD.WIDE R8, R6, 0x2, R16 ;  /* 0x0000000206087825 */ /* 0x002fc800078e0210 */
[----:B0-----:R-:W-:Y:S01]  /*5d9e0*/  IMAD.WIDE R4, R6, 0x2, R18 ;  /* 0x0000000206047825 */ /* 0x001fe200078e0212 */
        /* <DEDUP_REMOVED lines=44> */
[----:B------:R0:W-:Y:S04]  /*5dcb0*/  @P5 STG.E.U16 [R8.64], R25 ;  /* 0x0000001908005986 */ /* 0x0001e8000c101506 */
[----:B---3--:R1:W-:Y:S01]  /*5dcc0*/  @P4 STG.E.U16 [R4.64], R26 ;  /* 0x0000001a04004986 */ /* 0x0083e2000c101506 */
[----:B------:R-:W-:-:S03]  /*5dcd0*/  PRMT R12, R26, 0x7632, R12 ;  /* 0x000076321a0c7816 */ /* 0x000fc6000000000c */
[----:B0-----:R-:W2:Y:S04]  /*5dce0*/  LDL.LU R25, [R1+0x5cc] ;  /* 0x0005cc0001197983 */ /* 0x001ea80000300800 */
[----:B-1----:R-:W3:Y:S01]  /*5dcf0*/  LDL.LU R26, [R1+0x47c] ;  /* 0x00047c00011a7983 */ /* 0x002ee20000300800 */
[C---:B------:R-:W-:Y:S02]  /*5dd00*/  IADD3 R13, R3.reuse, 0x176, RZ ;  /* 0x00000176030d7810 */ /* 0x040fe40007ffe0ff */
[----:B------:R-:W-:Y:S02]  /*5dd10*/  ISETP.LT.AND P1, PT, R28, c[0x0][0x178], !P6 ;  /* 0x00005e001c007a0c */ /* 0x000fe40007721270 */
[----:B------:R-:W-:Y:S02]  /*5dd20*/  IADD3 R8, R6, c[0x0][0x198], RZ ;  /* 0x0000660006087a10 */ /* 0x000fe40007ffe0ff */
[----:B------:R-:W-:-:S02]  /*5dd30*/  IADD3 R11, R3, 0x178, RZ ;  /* 0x00000178030b7810 */ /* 0x000fc40007ffe0ff */
[----:B------:R-:W-:Y:S01]  /*5dd40*/  ISETP.GE.AND P2, PT, R13, c[0x0][0x17c], PT ;  /* 0x00005f000d007a0c */ /* 0x000fe20003f46270 */
[----:B------:R-:W-:Y:S01]  /*5dd50*/  ISETP.LT.AND P6, PT, R29, c[0x0][0x178], !P6 ;  /* 0x00005e001d007a0c */ /* 0x000fe200077c1270 */
[----:B------:R-:W-:Y:S01]  /*5dd60*/  IADD3 R10, R3, 0x179, RZ ;  /* 0x00000179030a7810 */ /* 0x000fe20007ffe0ff */
[----:B------:R-:W3:Y:S01]  /*5dd70*/  LDL.LU R22, [R1+0x5bc] ;  /* 0x0005bc0001167983 */ /* 0x000ee20000300800 */
[----:B------:R-:W-:Y:S02]  /*5dd80*/  ISETP.LT.AND P4, PT, R28, c[0x0][0x178], !P2 ;  /* 0x00005e001c007a0c */ /* 0x000fe40005781270 */
[C---:B------:R-:W-:Y:S01]  /*5dd90*/  IADD3 R6, R8.reuse, c[0x0][0x198], RZ ;  /* 0x0000660008067a10 */ /* 0x040fe20007ffe0ff */
[----:B------:R-:W-:Y:S01]  /*5dda0*/  IMAD.WIDE R4, R8, 0x2, R16 ;  /* 0x0000000208047825 */ /* 0x000fe200078e0210 */
[----:B------:R-:W-:-:S03]  /*5ddb0*/  ISETP.GE.AND P3, PT, R11, c[0x0][0x17c], PT ;  /* 0x00005f000b007a0c */ /* 0x000fc60003f66270 */
[----:B------:R-:W-:Y:S01]  /*5ddc0*/  IMAD.WIDE R8, R8, 0x2, R18 ;  /* 0x0000000208087825 */ /* 0x000fe200078e0212 */
[----:B------:R-:W-:-:S03]  /*5ddd0*/  ISETP.GE.AND P5, PT, R10, c[0x0][0x17c], PT ;  /* 0x00005f000a007a0c */ /* 0x000fc60003fa6270 */
[----:B------:R-:W-:Y:S01]  /*5dde0*/  IMAD.WIDE R10, R6, 0x2, R16 ;  /* 0x00000002060a7825 */ /* 0x000fe200078e0210 */
[----:B------:R4:W-:Y:S03]  /*5ddf0*/  @P1 STG.E.U16 [R4.64], R2 ;  /* 0x0000000204001986 */ /* 0x0009e6000c101506 */
[----:B------:R-:W-:Y:S01]  /*5de00*/  @P6 STG.E.U16 [R8.64], R12 ;  /* 0x0000000c08006986 */ /* 0x000fe2000c101506 */
[----:B------:R-:W-:Y:S02]  /*5de10*/  IADD3 R13, R3, 0x177, RZ ;  /* 0x00000177030d7810 */ /* 0x000fe40007ffe0ff */
[----:B------:R-:W-:Y:S02]  /*5de20*/  ISETP.LT.AND P2, PT, R29, c[0x0][0x178], !P2 ;  /* 0x00005e001d007a0c */ /* 0x000fe40005741270 */
[----:B------:R-:W-:Y:S02]  /*5de30*/  ISETP.GE.AND P0, PT, R13, c[0x0][0x17c], PT ;  /* 0x00005f000d007a0c */ /* 0x000fe40003f06270 */
[----:B------:R-:W-:-:S02]  /*5de40*/  ISETP.LT.AND P6, PT, R28, c[0x0][0x178], !P3 ;  /* 0x00005e001c007a0c */ /* 0x000fc40005fc1270 */
[----:B----4-:R-:W-:Y:S01]  /*5de50*/  PRMT R2, R23, 0x7632, R2 ;  /* 0x0000763217027816 */ /* 0x010fe20000000002 */
[----:B------:R0:W-:Y:S04]  /*5de60*/  @P4 STG.E.U16 [R10.64], R23 ;  /* 0x000000170a004986 */ /* 0x0001e8000c101506 */
[----:B0-----:R-:W4:Y:S01]  /*5de70*/  LDL.LU R23, [R1+0x3bc] ;  /* 0x0003bc0001177983 */ /* 0x001f220000300800 */
[----:B------:R-:W-:Y:S01]  /*5de80*/  ISETP.LT.AND P4, PT, R28, c[0x0][0x178], !P0 ;  /* 0x00005e001c007a0c */ /* 0x000fe20004781270 */
[----:B------:R-:W-:Y:S02]  /*5de90*/  ISETP.LT.AND P0, PT, R29, c[0x0][0x178], !P0 ;  /* 0x00005e001d007a0c */ /* 0x000fe40004701270 */
[C---:B------:R-:W-:Y:S01]  /*5dea0*/  IMAD.WIDE R4, R6.reuse, 0x2, R18 ;  /* 0x0000000206047825 */ /* 0x040fe200078e0212 */
[----:B------:R-:W-:-:S02]  /*5deb0*/  IADD3 R10, R6, c[0x0][0x198], RZ ;  /* 0x00006600060a7a10 */ /* 0x000fc40007ffe0ff */
[----:B------:R-:W-:Y:S02]  /*5dec0*/  PRMT R8, R7, 0x7632, R8 ;  /* 0x0000763207087816 */ /* 0x000fe40000000008 */
[----:B------:R-:W-:Y:S01]  /*5ded0*/  ISETP.LT.AND P3, PT, R29, c[0x0][0x178], !P3 ;  /* 0x00005e001d007a0c */ /* 0x000fe20005f61270 */
[----:B------:R0:W-:Y:S01]  /*5dee0*/  @P2 STG.E.U16 [R4.64], R7 ;  /* 0x0000000704002986 */ /* 0x0001e2000c101506 */
[C---:B------:R-:W-:Y:S01]  /*5def0*/  IADD3 R9, R10.reuse, c[0x0][0x198], RZ ;  /* 0x000066000a097a10 */ /* 0x040fe20007ffe0ff */
[----:B0-----:R-:W-:-:S04]  /*5df00*/  IMAD.WIDE R6, R10, 0x2, R16 ;  /* 0x000000020a067825 */ /* 0x001fc800078e0210 */
[----:B------:R-:W-:Y:S01]  /*5df10*/  IMAD.WIDE R4, R10, 0x2, R18 ;  /* 0x000000020a047825 */ /* 0x000fe200078e0212 */
[----:B------:R0:W-:Y:S04]  /*5df20*/  @P4 STG.E.U16 [R6.64], R2 ;  /* 0x0000000206004986 */ /* 0x0001e8000c101506 */
[----:B------:R1:W-:Y:S02]  /*5df30*/  @P0 STG.E.U16 [R4.64], R8 ;  /* 0x0000000804000986 */ /* 0x0003e4000c101506 */
[----:B0-----:R-:W-:-:S04]  /*5df40*/  IMAD.WIDE R6, R9, 0x2, R16 ;  /* 0x0000000209067825 */ /* 0x001fc800078e0210 */
[----:B-1----:R-:W-:Y:S01]  /*5df50*/  IMAD.WIDE R4, R9, 0x2, R18 ;  /* 0x0000000209047825 */ /* 0x002fe200078e0212 */
[----:B--2---:R-:W-:Y:S04]  /*5df60*/  @P6 STG.E.U16 [R6.64], R25 ;  /* 0x0000001906006986 */ /* 0x004fe8000c101506 */
[----:B---3--:R0:W-:Y:S01]  /*5df70*/  @P3 STG.E.U16 [R4.64], R26 ;  /* 0x0000001a04003986 */ /* 0x0081e2000c101506 */
[----:B------:R-:W-:-:S03]  /*5df80*/  PRMT R10, R26, 0x7632, R10 ;  /* 0x000076321a0a7816 */ /* 0x000fc6000000000a */
[----:B0-----:R-:W2:Y:S01]  /*5df90*/  LDL.LU R26, [R1+0x5ac] ;  /* 0x0005ac00011a7983 */ /* 0x001ea20000300800 */
[----:B------:R-:W-:Y:S02]  /*5dfa0*/  PRMT R7, R25, 0x7632, R7 ;  /* 0x0000763219077816 */ /* 0x000fe40000000007 */
[----:B------:R-:W3:Y:S01]  /*5dfb0*/  LDL.LU R25, [R1+0x52c] ;  /* 0x00052c0001197983 */ /* 0x000ee20000300800 */
[----:B------:R-:W-:Y:S02]  /*5dfc0*/  IADD3 R13, R3, 0x17a, RZ ;  /* 0x0000017a030d7810 */ /* 0x000fe40007ffe0ff */
[----:B------:R-:W-:Y:S02]  /*5dfd0*/  ISETP.LT.AND P0, PT, R28, c[0x0][0x178], !P5 ;  /* 0x00005e001c007a0c */ /* 0x000fe40006f01270 */
[----:B------:R-:W-:Y:S02]  /*5dfe0*/  IADD3 R6, R9, c[0x0][0x198], RZ ;  /* 0x0000660009067a10 */ /* 0x000fe40007ffe0ff */
[----:B------:R-:W-:-:S02]  /*5dff0*/  ISETP.GE.AND P1, PT, R13, c[0x0][0x17c], PT ;  /* 0x00005f000d007a0c */ /* 0x000fc40003f26270 */
[----:B------:R-:W-:Y:S01]  /*5e000*/  IADD3 R2, R3, 0x17d, RZ ;  /* 0x0000017d03027810 */ /* 0x000fe20007ffe0ff */
[----:B------:R-:W-:Y:S02]  /*5e010*/  ISETP.LT.AND P5, PT, R29, c[0x0][0x178], !P5 ;  /* 0x00005e001d007a0c */ /* 0x000fe40006fa1270 */
[----:B------:R-:W-:Y:S01]  /*5e020*/  IMAD.WIDE R4, R6, 0x2, R16 ;  /* 0x0000000206047825 */ /* 0x000fe200078e0210 */
[----:B------:R-:W-:Y:S02]  /*5e030*/  ISETP.LT.AND P3, PT, R28, c[0x0][0x178], !P1 ;  /* 0x00005e001c007a0c */ /* 0x000fe40004f61270 */
[----:B------:R-:W-:Y:S01]  /*5e040*/  ISETP.GE.AND P6, PT, R2, c[0x0][0x17c], PT ;  /* 0x00005f0002007a0c */ /* 0x000fe20003fc6270 */
[----:B------:R-:W-:Y:S01]  /*5e050*/  IADD3 R2, R6, c[0x0][0x198], RZ ;  /* 0x0000660006027a10 */ /* 0x000fe20007ffe0ff */
[----:B------:R-:W-:Y:S01]  /*5e060*/  IADD3 R11, R3, 0x17b, RZ ;  /* 0x0000017b030b7810 */ /* 0x000fe20007ffe0ff */
[----:B------:R0:W-:Y:S01]  /*5e070*/  @P0 STG.E.U16 [R4.64], R7 ;  /* 0x0000000704000986 */ /* 0x0001e2000c101506 */
[----:B------:R-:W-:-:S02]  /*5e080*/  ISETP.LT.AND P1, PT, R29, c[0x0][0x178], !P1 ;  /* 0x00005e001d007a0c */ /* 0x000fc40004f21270 */
[----:B------:R-:W-:Y:S02]  /*5e090*/  ISETP.GE.AND P2, PT, R11, c[0x0][0x17c], PT ;  /* 0x00005f000b007a0c */ /* 0x000fe40003f46270 */
[----:B------:R-:W-:Y:S01]  /*5e0a0*/  IADD3 R8, R3, 0x17e, RZ ;  /* 0x0000017e03087810 */ /* 0x000fe20007ffe0ff */
[----:B0-----:R-:W-:-:S04]  /*5e0b0*/  IMAD.WIDE R4, R6, 0x2, R18 ;  /* 0x0000000206047825 */ /* 0x001fc800078e0212 */
[----:B------:R-:W-:Y:S01]  /*5e0c0*/  IMAD.WIDE R6, R2, 0x2, R16 ;  /* 0x0000000202067825 */ /* 0x000fe200078e0210 */
[----:B------:R-:W-:Y:S04]  /*5e0d0*/  @P5 STG.E.U16 [R4.64], R10 ;  /* 0x0000000a04005986 */ /* 0x000fe8000c101506 */
[----:B------:R0:W-:Y:S01]  /*5e0e0*/  @P3 STG.E.U16 [R6.64], R22 ;  /* 0x0000001606003986 */ /* 0x0001e2000c101506 */
[----:B------:R-:W-:Y:S01]  /*5e0f0*/  ISETP.LT.AND P3, PT, R28, c[0x0][0x178], !P2 ;  /* 0x00005e001c007a0c */ /* 0x000fe20005761270 */
[----:B------:R-:W-:Y:S01]  /*5e100*/  ISETP.LT.AND P2, PT, R29, c[0x0][0x178], !P2 ;  /* 0x00005e001d007a0c */ /* 0x000fe20005741270 */
[----:B------:R-:W-:Y:S01]  /*5e110*/  ISETP.GE.AND P0, PT, R8, c[0x0][0x17c], PT ;  /* 0x00005f0008007a0c */ /* 0x000fe20003f06270 */
[----:B------:R-:W-:Y:S01]  /*5e120*/  IMAD.WIDE R8, R2, 0x2, R18 ;  /* 0x0000000202087825 */ /* 0x000fe200078e0212 */
[----:B------:R-:W-:-:S02]  /*5e130*/  IADD3 R11, R3, 0x17f, RZ ;  /* 0x0000017f030b7810 */ /* 0x000fc40007ffe0ff */
[----:B0-----:R-:W-:Y:S02]  /*5e140*/  IADD3 R6, R2, c[0x0][0x198], RZ ;  /* 0x0000660002067a10 */ /* 0x001fe40007ffe0ff */
[----:B------:R-:W-:Y:S02]  /*5e150*/  ISETP.GE.AND P5, PT, R11, c[0x0][0x17c], PT ;  /* 0x00005f000b007a0c */ /* 0x000fe40003fa6270 */
[----:B------:R-:W-:Y:S01]  /*5e160*/  PRMT R10, R22, 0x7632, R10 ;  /* 0x00007632160a7816 */ /* 0x000fe2000000000a */
[----:B----4-:R0:W-:Y:S01]  /*5e170*/  @P1 STG.E.U16 [R8.64], R23 ;  /* 0x0000001708001986 */ /* 0x0101e2000c101506 */
[C---:B------:R-:W-:Y:S01]  /*5e180*/  IMAD.WIDE R4, R6.reuse, 0x2, R16 ;  /* 0x0000000206047825 */ /* 0x040fe200078e0210 */
[----:B------:R-:W-:Y:S02]  /*5e190*/  PRMT R11, R23, 0x7632, R11 ;  /* 0x00007632170b7816 */ /* 0x000fe4000000000b */
[----:B------:R-:W-:Y:S01]  /*5e1a0*/  IADD3 R12, R3, 0x17c, RZ ;  /* 0x0000017c030c7810 */ /* 0x000fe20007ffe0ff */
[----:B------:R-:W4:Y:S04]  /*5e1b0*/  LDL.LU R22, [R1+0x5dc] ;  /* 0x0005dc0001167983 */ /* 0x000f280000300800 */
[----:B------:R-:W-:Y:S01]  /*5e1c0*/  @P3 STG.E.U16 [R4.64], R10 ;  /* 0x0000000a04003986 */ /* 0x000fe2000c101506 */
[----:B0-----:R-:W-:Y:S01]  /*5e1d0*/  IMAD.WIDE R8, R6, 0x2, R18 ;  /* 0x0000000206087825 */ /* 0x001fe200078e0212 */
[----:B------:R-:W-:-:S02]  /*5e1e0*/  ISETP.GE.AND P4, PT, R12, c[0x0][0x17c], PT ;  /* 0x00005f000c007a0c */ /* 0x000fc40003f86270 */
[----:B------:R-:W-:Y:S01]  /*5e1f0*/  IADD3 R2, R6, c[0x0][0x198], RZ ;  /* 0x0000660006027a10 */ /* 0x000fe20007ffe0ff */
[----:B------:R-:W4:Y:S04]  /*5e200*/  LDL.LU R23, [R1+0x53c] ;  /* 0x00053c0001177983 */ /* 0x000f280000300800 */
[----:B------:R-:W-:Y:S02]  /*5e210*/  @P2 STG.E.U16 [R8.64], R11 ;  /* 0x0000000b08002986 */ /* 0x000fe4000c101506 */
[----:B------:R-:W0:Y:S01]  /*5e220*/  LDS.128 R8, [R0] ;  /* 0x0000000000087984 */ /* 0x000e220000000c00 */
[----:B------:R-:W-:-:S03]  /*5e230*/  ISETP.LT.AND P1, PT, R28, c[0x0][0x178], !P4 ;  /* 0x00005e001c007a0c */ /* 0x000fc60006721270 */
[----:B------:R-:W-:Y:S02]  /*5e240*/  ISETP.LT.AND P4, PT, R29, c[0x0][0x178], !P4 ;  /* 0x00005e001d007a0c */ /* 0x000fe40006781270 */
[C---:B------:R-:W-:Y:S01]  /*5e250*/  IMAD.WIDE R6, R2.reuse, 0x2, R16 ;  /* 0x0000000202067825 */ /* 0x040fe200078e0210 */
[----:B0-----:R-:W-:Y:S07]  /*5e260*/  STL.64 [R1+0x38], R10 ;  /* 0x0000380a01007387 */ /* 0x001fee0000100a00 */
[----:B--2---:R0:W-:Y:S01]  /*5e270*/  @P1 STG.E.U16 [R6.64], R26 ;  /* 0x0000001a06001986 */ /* 0x0041e2000c101506 */
[----:B---3--:R-:W-:Y:S01]  /*5e280*/  PRMT R5, R25, 0x7632, R5 ;  /* 0x0000763219057816 */ /* 0x008fe20000000005 */
[----:B0-----:R-:W-:-:S05]  /*5e290*/  IMAD.WIDE R6, R2, 0x2, R18 ;  /* 0x0000000202067825 */ /* 0x001fca00078e0212 */
[----:B------:R0:W-:Y:S04]  /*5e2a0*/  @P4 STG.E.U16 [R6.64], R25 ;  /* 0x0000001906004986 */ /* 0x0001e8000c101506 */
[----:B0-----:R-:W2:Y:S01]  /*5e2b0*/  LDL.LU R25, [R1+0x5e0] ;  /* 0x0005e00001197983 */ /* 0x001ea20000300800 */
[----:B------:R-:W-:Y:S02]  /*5e2c0*/  ISETP.LT.AND P1, PT, R28, c[0x0][0x178], !P6 ;  /* 0x00005e001c007a0c */ /* 0x000fe40007721270 */
[----:B------:R-:W-:Y:S02]  /*5e2d0*/  IADD3 R10, R2, c[0x0][0x198], RZ ;  /* 0x00006600020a7a10 */ /* 0x000fe40007ffe0ff */
[----:B------:R-:W-:Y:S02]  /*5e2e0*/  IADD3 R12, R3, 0x180, RZ ;  /* 0x00000180030c7810 */ /* 0x000fe40007ffe0ff */
[----:B------:R-:W-:Y:S01]  /*5e2f0*/  PRMT R4, R26, 0x7632, R4 ;  /* 0x000076321a047816 */ /* 0x000fe20000000004 */
[----:B------:R-:W-:-:S02]  /*5e300*/  IMAD.MOV.U32 R14, RZ, RZ, R8 ;  /* 0x000000ffff0e7224 */ /* 0x000fc400078e0008 */
[----:B------:R-:W-:Y:S01]  /*5e310*/  IMAD.MOV.U32 R26, RZ, RZ, R9 ;  /* 0x000000ffff1a7224 */ /* 0x000fe200078e0009 */
[----:B------:R-:W-:Y:S01]  /*5e320*/  ISETP.GE.AND P3, PT, R12, c[0x0][0x17c], PT ;  /* 0x00005f000c007a0c */ /* 0x000fe20003f66270 */
[----:B------:R-:W-:Y:S01]  /*5e330*/  IMAD.WIDE R8, R10, 0x2, R16 ;  /* 0x000000020a087825 */ /* 0x000fe200078e0210 */
[----:B------:R-:W-:Y:S01]  /*5e340*/  IADD3 R12, R3, 0x182, RZ ;  /* 0x00000182030c7810 */ /* 0x000fe20007ffe0ff */
[----:B------:R-:W-:Y:S02]  /*5e350*/  STL [R1+0x17f4], R14 ;  /* 0x0017f40e01007387 */ /* 0x000fe40000100800 */
[----:B------:R-:W-:Y:S02]  /*5e360*/  STL [R1+0x17f0], R13 ;  /* 0x0017f00d01007387 */ /* 0x000fe40000100800 */
[----:B------:R0:W-:Y:S01]  /*5e370*/  @P1 STG.E.U16 [R8.64], R4 ;  /* 0x0000000408001986 */ /* 0x0001e2000c101506 */
[----:B------:R-:W-:Y:S02]  /*5e380*/  ISETP.GE.AND P1, PT, R12, c[0x0][0x17c], PT ;  /* 0x00005f000c007a0c */ /* 0x000fe40003f26270 */
[----:B------:R-:W1:Y:S01]  /*5e390*/  LDS.128 R12, [R27] ;  /* 0x000000001b0c7984 */ /* 0x000e620000000c00 */
[----:B------:R-:W-:-:S02]  /*5e3a0*/  ISETP.LT.AND P6, PT, R29, c[0x0][0x178], !P6 ;  /* 0x00005e001d007a0c */ /* 0x000fc400077c1270 */
[----:B------:R-:W-:Y:S02]  /*5e3b0*/  ISETP.LT.AND P2, PT, R28, c[0x0][0x178], !P0 ;  /* 0x00005e001c007a0c */ /* 0x000fe40004741270 */
[C---:B------:R-:W-:Y:S01]  /*5e3c0*/  IADD3 R2, R10.reuse, c[0x0][0x198], RZ ;  /* 0x000066000a027a10 */ /* 0x040fe20007ffe0ff */
[----:B------:R-:W-:Y:S01]  /*5e3d0*/  IMAD.WIDE R6, R10, 0x2, R18 ;  /* 0x000000020a067825 */ /* 0x000fe200078e0212 */
[----:B------:R-:W-:-:S03]  /*5e3e0*/  ISETP.LT.AND P4, PT, R29, c[0x0][0x178], !P0 ;  /* 0x00005e001d007a0c */ /* 0x000fc60004781270 */
[----:B0-----:R-:W-:-:S04]  /*5e3f0*/  IMAD.WIDE R8, R2, 0x2, R16 ;  /* 0x0000000202087825 */ /* 0x001fc800078e0210 */
[----:B------:R0:W-:Y:S01]  /*5e400*/  @P6 STG.E.U16 [R6.64], R5 ;  /* 0x0000000506006986 */ /* 0x0001e2000c101506 */
[----:B------:R-:W-:Y:S01]  /*5e410*/  ISETP.LT.AND P6, PT, R28, c[0x0][0x178], !P5 ;  /* 0x00005e001c007a0c */ /* 0x000fe20006fc1270 */
[----:B----4-:R-:W-:Y:S01]  /*5e420*/  @P2 STG.E.U16 [R8.64], R22 ;  /* 0x0000001608002986 */ /* 0x010fe2000c101506 */
[----:B------:R-:W-:Y:S02]  /*5e430*/  ISETP.LT.AND P5, PT, R29, c[0x0][0x178], !P5 ;  /* 0x00005e001d007a0c */ /* 0x000fe40006fa1270 */
[----:B0-----:R-:W-:Y:S01]  /*5e440*/  IADD3 R6, R3, 0x183, RZ ;  /* 0x0000018303067810 */ /* 0x001fe20007ffe0ff */
[----:B------:R-:W-:Y:S01]  /*5e450*/  IMAD.WIDE R4, R2, 0x2, R18 ;  /* 0x0000000202047825 */ /* 0x000fe200078e0212 */
[----:B-1----:R-:W-:Y:S03]  /*5e460*/  STL [R1+0x44], R13 ;  /* 0x0000440d01007387 */ /* 0x002fe60000100800 */
[----:B------:R0:W-:Y:S02]  /*5e470*/  STL.64 [R1+0x48], R14 ;  /* 0x0000480e01007387 */ /* 0x0001e40000100a00 */
[----:B0-----:R-:W3:Y:S01]  /*5e480*/  LDL.LU R14, [R1+0x17f4] ;  /* 0x0017f400010e7983 */ /* 0x001ee20000300800 */
[----:B------:R-:W-:Y:S01]  /*5e490*/  ISETP.GE.AND P2, PT, R6, c[0x0][0x17c], PT ;  /* 0x00005f0006007a0c */ /* 0x000fe20003f46270 */
[----:B------:R-:W-:-:S02]  /*5e4a0*/  IADD3 R6, R2, c[0x0][0x198], RZ ;  /* 0x0000660002067a10 */ /* 0x000fc40007ffe0ff */
[----:B------:R-:W4:Y:S01]  /*5e4b0*/  LDL.LU R13, [R1+0x17f0] ;  /* 0x0017f000010d7983 */ /* 0x000f220000300800 */
[----:B------:R0:W-:Y:S01]  /*5e4c0*/  @P4 STG.E.U16 [R4.64], R23 ;  /* 0x0000001704004986 */ /* 0x0001e2000c101506 */
[----:B------:R-:W-:Y:S02]  /*5e4d0*/  ISETP.LT.AND P4, PT, R28, c[0x0][0x178], !P3 ;  /* 0x00005e001c007a0c */ /* 0x000fe40005f81270 */
[----:B------:R-:W-:Y:S02]  /*5e4e0*/  PRMT R7, R22, 0x7632, R7 ;  /* 0x0000763216077816 */ /* 0x000fe40000000007 */
[C---:B------:R-:W-:Y:S02]  /*5e4f0*/  IADD3 R2, R6.reuse, c[0x0][0x198], RZ ;  /* 0x0000660006027a10 */ /* 0x040fe40007ffe0ff */
[----:B------:R-:W-:Y:S01]  /*5e500*/  PRMT R10, R23, 0x7632, R10 ;  /* 0x00007632170a7816 */ /* 0x000fe2000000000a */
[----:B0-----:R-:W-:Y:S01]  /*5e510*/  IMAD.WIDE R4, R6, 0x2, R16 ;  /* 0x0000000206047825 */ /* 0x001fe200078e0210 */
[----:B------:R-:W-:-:S04]  /*5e520*/  LOP3.LUT R21, R0, 0x40, RZ, 0x3c, !PT ;  /* 0x0000004000157812 */ /* 0x000fc800078e3cff */
[----:B------:R0:W-:Y:S04]  /*5e530*/  @P6 STG.E.U16 [R4.64], R7 ;  /* 0x0000000704006986 */ /* 0x0001e8000c101506 */
[----:B------:R-:W-:Y:S01]  /*5e540*/  STL.64 [R1+0x17e8], R26 ;  /* 0x0017e81a01007387 */ /* 0x000fe20000100a00 */
[----:B------:R-:W-:Y:S02]  /*5e550*/  STL [R1+0x17e0], R24 ;  /* 0x0017e01801007387 */ /* 0x000fe40000100800 */
[----:B------:R-:W4:Y:S02]  /*5e560*/  LDL.LU R23, [R1+0x5f0] ;  /* 0x0005f00001177983 */ /* 0x000f240000300800 */
[----:B0-----:R-:W-:-:S04]  /*5e570*/  IMAD.WIDE R4, R6, 0x2, R18 ;  /* 0x0000000206047825 */ /* 0x001fc800078e0212 */
[----:B------:R-:W-:Y:S01]  /*5e580*/  IMAD.WIDE R6, R2, 0x2, R16 ;  /* 0x0000000202067825 */ /* 0x000fe200078e0210 */
[----:B------:R0:W-:Y:S04]  /*5e590*/  @P5 STG.E.U16 [R4.64], R10 ;  /* 0x0000000a04005986 */ /* 0x0001e8000c101506 */
[----:B--2---:R-:W-:Y:S01]  /*5e5a0*/  @P4 STG.E.U16 [R6.64], R25 ;  /* 0x0000001906004986 */ /* 0x004fe2000c101506 */
[----:B0-----:R-:W-:Y:S02]  /*5e5b0*/  PRMT R10, R25, 0x7632, R10 ;  /* 0x00007632190a7816 */ /* 0x001fe4000000000a */
[----:B------:R-:W0:Y:S02]  /*5e5c0*/  LDS.128 R24, [R21] ;  /* 0x0000000015187984 */ /* 0x000e240000000c00 */
[----:B0-----:R-:W-:Y:S02]  /*5e5d0*/  STL [R1+0x64], R25 ;  /* 0x0000641901007387 */ /* 0x001fe40000100800 */
[----:B------:R0:W-:Y:S02]  /*5e5e0*/  STL.64 [R1+0x68], R26 ;  /* 0x0000681a01007387 */ /* 0x0001e40000100a00 */
[----:B------:R-:W-:Y:S01]  /*5e5f0*/  IMAD.MOV.U32 R20, RZ, RZ, R24 ;  /* 0x000000ffff147224 */ /* 0x000fe200078e0018 */
[----:B0-----:R-:W2:Y:S01]  /*5e600*/  LDL.LU.64 R26, [R1+0x17e8] ;  /* 0x0017e800011a7983 */ /* 0x001ea20000300a00 */
[----:B------:R-:W2:Y:S01]  /*5e610*/  LDL.LU R24, [R1+0x17e0] ;  /* 0x0017e00001187983 */ /* 0x000ea20000300800 */
[----:B------:R-:W-:-:S02]  /*5e620*/  ISETP.LT.AND P3, PT, R29, c[0x0][0x178], !P3 ;  /* 0x00005e001d007a0c */ /* 0x000fc40005f61270 */
[----:B------:R-:W-:Y:S01]  /*5e630*/  IADD3 R11, R3, 0x181, RZ ;  /* 0x00000181030b7810 */ /* 0x000fe20007ffe0ff */
[----:B------:R-:W-:-:S04]  /*5e640*/  IMAD.WIDE R8, R2, 0x2, R18 ;  /* 0x0000000202087825 */ /* 0x000fc800078e0212 */
[----:B------:R-:W-:Y:S01]  /*5e650*/  IMAD.MOV.U32 R15, RZ, RZ, R12 ;  /* 0x000000ffff0f7224 */ /* 0x000fe200078e000c */
[----:B------:R-:W-:Y:S02]  /*5e660*/  IADD3 R6, R2, c[0x0][0x198], RZ ;  /* 0x0000660002067a10 */ /* 0x000fe40007ffe0ff */
[----:B------:R-:W-:Y:S02]  /*5e670*/  ISETP.GE.AND P0, PT, R11, c[0x0][0x17c], PT ;  /* 0x00005f000b007a0c */ /* 0x000fe40003f06270 */
[----:B------:R-:W-:Y:S02]  /*5e680*/  IADD3 R12, R3, 0x185, RZ ;  /* 0x00000185030c7810 */ /* 0x000fe40007ffe0ff */
[----:B------:R-:W-:Y:S01]  /*5e690*/  LOP3.LUT R25, R0, 0x60, RZ, 0x3c, !PT ;  /* 0x0000006000197812 */ /* 0x000fe200078e3cff */
[----:B------:R-:W2:Y:S04]  /*5e6a0*/  LDL.LU R22, [R1+0x600] ;  /* 0x0006000001167983 */ /* 0x000ea80000300800 */
[----:B---3--:R-:W-:Y:S01]  /*5e6b0*/  @P3 STG.E.U16 [R8.64], R14 ;  /* 0x0000000e08003986 */ /* 0x008fe2000c101506 */
[----:B------:R-:W-:-:S02]  /*5e6c0*/  ISETP.LT.AND P3, PT, R28, c[0x0][0x178], !P0 ;  /* 0x00005e001c007a0c */ /* 0x000fc40004761270 */
[----:B------:R-:W-:Y:S01]  /*5e6d0*/  ISETP.GE.AND P5, PT, R12, c[0x0][0x17c], PT ;  /* 0x00005f000c007a0c */ /* 0x000fe20003fa6270 */
[----:B------:R-:W-:Y:S01]  /*5e6e0*/  IMAD.WIDE R4, R6, 0x2, R16 ;  /* 0x0000000206047825 */ /* 0x000fe200078e0210 */
[C---:B------:R-:W-:Y:S02]  /*5e6f0*/  IADD3 R11, R3.reuse, 0x184, RZ ;  /* 0x00000184030b7810 */ /* 0x040fe40007ffe0ff */
[----:B------:R-:W-:Y:S01]  /*5e700*/  IADD3 R12, R3, 0x186, RZ ;  /* 0x00000186030c7810 */ /* 0x000fe20007ffe0ff */
[----:B------:R-:W-:Y:S01]  /*5e710*/  STL [R1+0x17dc], R15 ;  /* 0x0017dc0f01007387 */ /* 0x000fe20000100800 */
[----:B----4-:R-:W-:Y:S01]  /*5e720*/  STL [R1+0x17d8], R13 ;  /* 0x0017d80d01007387 */ /* 0x010fe20000100800 */
[----:B------:R-:W-:Y:S01]  /*5e730*/  ISETP.GE.AND P6, PT, R11, c[0x0][0x17c], PT ;  /* 0x00005f000b007a0c */ /* 0x000fe20003fc6270 */
[----:B------:R-:W-:-:S03]  /*5e740*/  PRMT R11, R14, 0x7632, R11 ;  /* 0x000076320e0b7816 */ /* 0x000fc6000000000b */
[----:B------:R-:W-:Y:S01]  /*5e750*/  @P3 STG.E.U16 [R4.64], R10 ;  /* 0x0000000a04003986 */ /* 0x000fe2000c101506 */
[----:B------:R-:W-:Y:S02]  /*5e760*/  ISETP.GE.AND P3, PT, R12, c[0x0][0x17c], PT ;  /* 0x00005f000c007a0c */ /* 0x000fe40003f66270 */
[----:B------:R-:W0:Y:S02]  /*5e770*/  LDS.128 R12, [R25] ;  /* 0x00000000190c7984 */ /* 0x000e240000000c00 */
[----:B0-----:R-:W-:Y:S02]  /*5e780*/  STL [R1+0xc4], R13 ;  /* 0x0000c40d01007387 */ /* 0x001fe40000100800 */
[----:B------:R0:W-:Y:S02]  /*5e790*/  STL.64 [R1+0xc8], R14 ;  /* 0x0000c80e01007387 */ /* 0x0001e40000100a00 */
[----:B0-----:R-:W3:Y:S01]  /*5e7a0*/  LDL.LU R15, [R1+0x17dc] ;  /* 0x0017dc00010f7983 */ /* 0x001ee20000300800 */
[----:B------:R-:W4:Y:S01]  /*5e7b0*/  LDL.LU R13, [R1+0x17d8] ;  /* 0x0017d800010d7983 */ /* 0x000f220000300800 */
[----:B------:R-:W-:-:S02]  /*5e7c0*/  ISETP.LT.AND P0, PT, R29, c[0x0][0x178], !P0 ;  /* 0x00005e001d007a0c */ /* 0x000fc40004701270 */
[----:B------:R-:W-:Y:S02]  /*5e7d0*/  ISETP.LT.AND P4, PT, R28, c[0x0][0x178], !P1 ;  /* 0x00005e001c007a0c */ /* 0x000fe40004f81270 */
[C---:B------:R-:W-:Y:S01]  /*5e7e0*/  IADD3 R2, R6.reuse, c[0x0][0x198], RZ ;  /* 0x0000660006027a10 */ /* 0x040fe20007ffe0ff */
[----:B------:R-:W-:-:S04]  /*5e7f0*/  IMAD.WIDE R6, R6, 0x2, R18 ;  /* 0x0000000206067825 */ /* 0x000fc800078e0212 */
[----:B------:R-:W-:-:S04]  /*5e800*/  IMAD.WIDE R8, R2, 0x2, R16 ;  /* 0x0000000202087825 */ /* 0x000fc800078e0210 */
[----:B------:R0:W-:Y:S02]  /*5e810*/  @P0 STG.E.U16 [R6.64], R11 ;  /* 0x0000000b06000986 */ /* 0x0001e4000c101506 */
[----:B------:R1:W-:Y:S01]  /*5e820*/  @P4 STG.E.U16 [R8.64], R23 ;  /* 0x0000001708004986 */ /* 0x0003e2000c101506 */
[----:B0-----:R-:W-:Y:S01]  /*5e830*/  PRMT R11, R23, 0x7632, R11 ;  /* 0x00007632170b7816 */ /* 0x001fe2000000000b */
[----:B--2---:R-:W-:Y:S01]  /*5e840*/  STL.64 [R1+0x17d0], R26 ;  /* 0x0017d01a01007387 */ /* 0x004fe20000100a00 */
[----:B------:R-:W-:Y:S02]  /*5e850*/  STL.64 [R1+0x17c8], R24 ;  /* 0x0017c81801007387 */ /* 0x000fe40000100a00 */
[----:B------:R-:W0:Y:S04]  /*5e860*/  LDS.128 R24, [R0+0x800] ;  /* 0x0008000000187984 */ /* 0x000e280000000c00 */
[----:B-1----:R-:W2:Y:S01]  /*5e870*/  LDL.LU R23, [R1+0x610] ;  /* 0x0006100001177983 */ /* 0x002ea20000300800 */
[----:B0-----:R-:W-:Y:S01]  /*5e880*/  STL [R1+0xb4], R25 ;  /* 0x0000b41901007387 */ /* 0x001fe20000100800 */
[----:B------:R0:W-:Y:S03]  /*5e890*/  STL.64 [R1+0xb8], R26 ;  /* 0x0000b81a01007387 */ /* 0x0001e60000100a00 */
[----:B0-----:R-:W4:Y:S01]  /*5e8a0*/  LDL.LU.64 R26, [R1+0x17d0] ;  /* 0x0017d000011a7983 */ /* 0x001f220000300a00 */
[----:B------:R-:W-:-:S02]  /*5e8b0*/  ISETP.LT.AND P1, PT, R29, c[0x0][0x178], !P1 ;  /* 0x00005e001d007a0c */ /* 0x000fc40004f21270 */
[----:B------:R-:W-:Y:S01]  /*5e8c0*/  ISETP.LT.AND P4, PT, R28, c[0x0][0x178], !P2 ;  /* 0x00005e001c007a0c */ /* 0x000fe20005781270 */
[C---:B------:R-:W-:Y:S01]  /*5e8d0*/  IMAD.WIDE R4, R2.reuse, 0x2, R18 ;  /* 0x0000000202047825 */ /* 0x040fe200078e0212 */
[----:B------:R-:W-:Y:S02]  /*5e8e0*/  IADD3 R6, R3, 0x187, RZ ;  /* 0x0000018703067810 */ /* 0x000fe40007ffe0ff */
[----:B------:R-:W-:Y:S02]  /*5e8f0*/  IADD3 R10, R2, c[0x0][0x198], RZ ;  /* 0x00006600020a7a10 */ /* 0x000fe40007ffe0ff */
[----:B------:R-:W-:Y:S02]  /*5e900*/  ISETP.LT.AND P2, PT, R29, c[0x0][0x178], !P2 ;  /* 0x00005e001d007a0c */ /* 0x000fe40005741270 */
[----:B------:R-:W-:Y:S02]  /*5e910*/  ISETP.GE.AND P0, PT, R6, c[0x0][0x17c], PT ;  /* 0x00005f0006007a0c */ /* 0x000fe40003f06270 */
[C---:B------:R-:W-:Y:S01]  /*5e920*/  IADD3 R2, R10.reuse, c[0x0][0x198], RZ ;  /* 0x000066000a027a10 */ /* 0x040fe20007ffe0ff */
[----:B------:R-:W-:Y:S01]  /*5e930*/  IMAD.WIDE R6, R10, 0x2, R16 ;  /* 0x000000020a067825 */ /* 0x000fe200078e0210 */
[----:B---3--:R0:W-:Y:S01]  /*5e940*/  @P1 STG.E.U16 [R4.64], R15 ;  /* 0x0000000f04001986 */ /* 0x0081e2000c101506 */
[----:B------:R-:W-:-:S02]  /*5e950*/  ISETP.LT.AND P1, PT, R28, c[0x0][0x178], !P6 ;  /* 0x00005e001c007a0c */ /* 0x000fc40007721270 */
[----:B------:R-:W-:Y:S01]  /*5e960*/  PRMT R8, R15, 0x7632, R8 ;  /* 0x000076320f087816 */ /* 0x000fe20000000008 */
[----:B------:R1:W-:Y:S02]  /*5e970*/  @P4 STG.E.U16 [R6.64], R11 ;  /* 0x0000000b06004986 */ /* 0x0003e4000c101506 */
[----:B0-----:R-:W-:-:S04]  /*5e980*/  IMAD.WIDE R4, R10, 0x2, R18 ;  /* 0x000000020a047825 */ /* 0x001fc800078e0212 */
[----:B-1----:R-:W-:-:S04]  /*5e990*/  IMAD.WIDE R6, R2, 0x2, R16 ;  /* 0x0000000202067825 */ /* 0x002fc800078e0210 */
[----:B------:R-:W-:Y:S02]  /*5e9a0*/  IMAD.MOV.U32 R15, RZ, RZ, R24 ;  /* 0x000000ffff0f7224 */ /* 0x000fe400078e0018 */
[----:B------:R-:W3:Y:S04]  /*5e9b0*/  LDL.LU.64 R24, [R1+0x17c8] ;  /* 0x0017c80001187983 */ /* 0x000ee80000300a00 */
[----:B------:R0:W-:Y:S01]  /*5e9c0*/  @P2 STG.E.U16 [R4.64], R8 ;  /* 0x0000000804002986 */ /* 0x0001e2000c101506 */
[----:B------:R1:W-:Y:S01]  /*5e9d0*/  @P1 STG.E.U16 [R6.64], R22 ;  /* 0x0000001606001986 */ /* 0x0003e2000c101506 */
[C---:B0-----:R-:W-:Y:S01]  /*5e9e0*/  IADD3 R8, R2.reuse, c[0x0][0x198], RZ ;  /* 0x0000660002087a10 */ /* 0x041fe20007ffe0ff */
[----:B------:R-:W-:Y:S01]  /*5e9f0*/  IMAD.WIDE R4, R2, 0x2, R18 ;  /* 0x0000000202047825 */ /* 0x000fe200078e0212 */
[----:B------:R-:W-:-:S02]  /*5ea00*/  PRMT R2, R22, 0x7632, R2 ;  /* 0x0000763216027816 */ /* 0x000fc40000000002 */
[----:B-1----:R-:W3:Y:S01]  /*5ea10*/  LDL.LU R22, [R1+0x620] ;  /* 0x0006200001167983 */ /* 0x002ee20000300800 */
[----:B------:R-:W-:Y:S02]  /*5ea20*/  ISETP.LT.AND P6, PT, R29, c[0x0][0x178], !P6 ;  /* 0x00005e001d007a0c */ /* 0x000fe400077c1270 */
[----:B------:R-:W-:Y:S02]  /*5ea30*/  ISETP.LT.AND P2, PT, R28, c[0x0][0x178], !P5 ;  /* 0x00005e001c007a0c */ /* 0x000fe40006f41270 */
[----:B------:R-:W-:Y:S01]  /*5ea40*/  IADD3 R6, R3, 0x189, RZ ;  /* 0x0000018903067810 */ /* 0x000fe20007ffe0ff */
[----:B------:R-:W-:-:S03]  /*5ea50*/  ISETP.LT.AND P5, PT, R29, c[0x0][0x178], !P5 ;  /* 0x00005e001d007a0c */ /* 0x000fc60006fa1270 */
[----:B------:R-:W-:Y:S01]  /*5ea60*/  ISETP.GE.AND P1, PT, R6, c[0x0][0x17c], PT ;  /* 0x00005f0006007a0c */ /* 0x000fe20003f26270 */
[----:B------:R-:W-:-:S04]  /*5ea70*/  IMAD.WIDE R6, R8, 0x2, R16 ;  /* 0x0000000208067825 */ /* 0x000fc800078e0210 */
[----:B------:R-:W-:Y:S01]  /*5ea80*/  @P6 STG.E.U16 [R4.64], R20 ;  /* 0x0000001404006986 */ /* 0x000fe2000c101506 */
[----:B------:R-:W-:Y:S01]  /*5ea90*/  ISETP.LT.AND P6, PT, R28, c[0x0][0x178], !P3 ;  /* 0x00005e001c007a0c */ /* 0x000fe20005fc1270 */
[----:B------:R0:W-:Y:S01]  /*5eaa0*/  @P2 STG.E.U16 [R6.64], R2 ;  /* 0x0000000206002986 */ /* 0x0001e2000c101506 */
[----:B------:R-:W-:Y:S02]  /*5eab0*/  PRMT R10, R20, 0x7632, R10 ;  /* 0x00007632140a7816 */ /* 0x000fe4000000000a */
[C---:B0-----:R-:W-:Y:S01]  /*5eac0*/  IADD3 R2, R8.reuse, c[0x0][0x198], RZ ;  /* 0x0000660008027a10 */ /* 0x041fe20007ffe0ff */
[----:B------:R-:W-:-:S04]  /*5ead0*/  IMAD.WIDE R4, R8, 0x2, R18 ;  /* 0x0000000208047825 */ /* 0x000fc800078e0212 */
[----:B------:R-:W-:Y:S01]  /*5eae0*/  IMAD.WIDE R6, R2, 0x2, R16 ;  /* 0x0000000202067825 */ /* 0x000fe200078e0210 */
[----:B------:R-:W-:Y:S03]  /*5eaf0*/  @P5 STG.E.U16 [R4.64], R10 ;  /* 0x0000000a04005986 */ /* 0x000fe6000c101506 */
[----:B------:R-:W-:Y:S01]  /*5eb00*/  IMAD.MOV.U32 R14, RZ, RZ, R12 ;  /* 0x000000ffff0e7224 */ /* 0x000fe200078e000c */
[----:B------:R-:W-:-:S04]  /*5eb10*/  IADD3 R12, R3, 0x18b, RZ ;  /* 0x0000018b030c7810 */ /* 0x000fc80007ffe0ff */
[----:B------:R-:W-:Y:S01]  /*5eb20*/  ISETP.GE.AND P5, PT, R12, c[0x0][0x17c], PT ;  /* 0x00005f000c007a0c */ /* 0x000fe20003fa6270 */
[----:B--2---:R-:W-:Y:S01]  /*5eb30*/  @P6 STG.E.U16 [R6.64], R23 ;  /* 0x0000001706006986 */ /* 0x004fe2000c101506 */
[----:B------:R-:W-:-:S03]  /*5eb40*/  PRMT R12, R23, 0x7632, R12 ;  /* 0x00007632170c7816 */ /* 0x000fc6000000000c */
[----:B----4-:R-:W0:Y:S04]  /*5eb50*/  LDS.128 R4, [R27+0x800] ;  /* 0x000800001b047984 */ /* 0x010e280000000c00 */
[----:B0-----:R-:W-:Y:S01]  /*5eb60*/  STL [R1+0xa4], R5 ;  /* 0x0000a40501007387 */ /* 0x001fe20000100800 */
[----:B------:R0:W-:Y:S02]  /*5eb70*/  STL.64 [R1+0xa8], R6 ;  /* 0x0000a80601007387 */ /* 0x0001e40000100a00 */
[----:B------:R-:W2:Y:S01]  /*5eb80*/  LDL.LU R23, [R1+0x630] ;  /* 0x0006300001177983 */ /* 0x000ea20000300800 */
[----:B------:R-:W-:Y:S02]  /*5eb90*/  ISETP.LT.AND P3, PT, R29, c[0x0][0x178], !P3 ;  /* 0x00005e001d007a0c */ /* 0x000fe40005f61270 */
[----:B------:R-:W-:-:S04]  /*5eba0*/  IADD3 R9, R3, 0x188, RZ ;  /* 0x0000018803097810 */ /* 0x000fc80007ffe0ff */
[----:B------:R-:W-:Y:S01]  /*5ebb0*/  ISETP.GE.AND P4, PT, R9, c[0x0][0x17c], PT ;  /* 0x00005f0009007a0c */ /* 0x000fe20003f86270 */
[----:B------:R-:W-:-:S06]  /*5ebc0*/  IMAD.WIDE R8, R2, 0x2, R18 ;  /* 0x0000000202087825 */ /* 0x000fcc00078e0212 */
[----:B------:R1:W-:Y:S01]  /*5ebd0*/  @P3 STG.E.U16 [R8.64], R14 ;  /* 0x0000000e08003986 */ /* 0x0003e2000c101506 */
[----:B------:R-:W-:Y:S01]  /*5ebe0*/  ISETP.LT.AND P3, PT, R28, c[0x0][0x178], !P0 ;  /* 0x00005e001c007a0c */ /* 0x000fe20004761270 */
[----:B------:R-:W-:Y:S01]  /*5ebf0*/  ISETP.LT.AND P0, PT, R29, c[0x0][0x178], !P0 ;  /* 0x00005e001d007a0c */ /* 0x000fe20004701270 */
[----:B0-----:R-:W-:Y:S01]  /*5ec00*/  IADD3 R6, R2, c[0x0][0x198], RZ ;  /* 0x0000660002067a10 */ /* 0x001fe20007ffe0ff */
[----:B------:R-:W-:Y:S01]  /*5ec10*/  IMAD.MOV.U32 R20, RZ, RZ, R4 ;  /* 0x000000ffff147224 */ /* 0x000fe200078e0004 */
[----:B------:R-:W-:Y:S02]  /*5ec20*/  PRMT R13, R14, 0x7632, R13 ;  /* 0x000076320e0d7816 */ /* 0x000fe4000000000d */
[C---:B------:R-:W-:Y:S01]  /*5ec30*/  IADD3 R2, R6.reuse, c[0x0][0x198], RZ ;  /* 0x0000660006027a10 */ /* 0x040fe20007ffe0ff */
[----:B------:R-:W-:-:S04]  /*5ec40*/  IMAD.WIDE R4, R6, 0x2, R16 ;  /* 0x0000000206047825 */ /* 0x000fc800078e0210 */
[----:B------:R-:W-:Y:S02]  /*5ec50*/  IMAD.WIDE R6, R6, 0x2, R18 ;  /* 0x0000000206067825 */ /* 0x000fe400078e0212 */
[----:B------:R-:W-:Y:S03]  /*5ec60*/  @P3 STG.E.U16 [R4.64], R12 ;  /* 0x0000000c04003986 */ /* 0x000fe6000c101506 */
[----:B------:R-:W-:Y:S02]  /*5ec70*/  @P0 STG.E.U16 [R6.64], R13 ;  /* 0x0000000d06000986 */ /* 0x000fe4000c101506 */
[----:B------:R-:W0:Y:S01]  /*5ec80*/  LDS.128 R4, [R21+0x800] ;  /* 0x0008000015047984 */ /* 0x000e220000000c00 */
[----:B------:R-:W-:-:S03]  /*5ec90*/  ISETP.LT.AND P6, PT, R28, c[0x0][0x178], !P4 ;  /* 0x00005e001c007a0c */ /* 0x000fc600067c1270 */
[----:B------:R-:W-:Y:S01]  /*5eca0*/  ISETP.LT.AND P4, PT, R29, c[0x0][0x178], !P4 ;  /* 0x00005e001d007a0c */ /* 0x000fe20006781270 */
[C---:B-1----:R-:W-:Y:S02]  /*5ecb0*/  IADD3 R14, R3.reuse, 0x18c, RZ ;  /* 0x0000018c030e7810 */ /* 0x042fe40007ffe0ff */
[----:B------:R-:W-:Y:S01]  /*5ecc0*/  IADD3 R11, R3, 0x18a, RZ ;  /* 0x0000018a030b7810 */ /* 0x000fe20007ffe0ff */
[----:B------:R-:W-:Y:S01]  /*5ecd0*/  IMAD.WIDE R8, R2, 0x2, R16 ;  /* 0x0000000202087825 */ /* 0x000fe200078e0210 */
[----:B------:R-:W-:Y:S02]  /*5ece0*/  ISETP.GE.AND P3, PT, R14, c[0x0][0x17c], PT ;  /* 0x00005f000e007a0c */ /* 0x000fe40003f66270 */
[----:B------:R-:W-:Y:S01]  /*5ecf0*/  ISETP.GE.AND P2, PT, R11, c[0x0][0x17c], PT ;  /* 0x00005f000b007a0c */ /* 0x000fe20003f46270 */
[----:B------:R-:W-:Y:S02]  /*5ed00*/  IMAD.WIDE R10, R2, 0x2, R18 ;  /* 0x00000002020a7825 */ /* 0x000fe400078e0212 */
[----:B---3--:R1:W-:Y:S03]  /*5ed10*/  @P6 STG.E.U16 [R8.64], R22 ;  /* 0x0000001608006986 */ /* 0x0083e6000c101506 */
[----:B------:R-:W-:Y:S01]  /*5ed20*/  @P4 STG.E.U16 [R10.64], R15 ;  /* 0x0000000f0a004986 */ /* 0x000fe2000c101506 */
[----:B-1----:R-:W-:Y:S01]  /*5ed30*/  PRMT R8, R15, 0x7632, R8 ;  /* 0x000076320f087816 */ /* 0x002fe20000000008 */
[----:B0-----:R-:W-:Y:S01]  /*5ed40*/  IMAD.MOV.U32 R14, RZ, RZ, R4 ;  /* 0x000000ffff0e7224 */ /* 0x001fe200078e0004 */
[----:B------:R-:W-:Y:S01]  /*5ed50*/  STL [R1+0x94], R5 ;  /* 0x0000940501007387 */ /* 0x000fe20000100800 */
[----:B------:R-:W-:Y:S03]  /*5ed60*/  STL.64 [R1+0x98], R6 ;  /* 0x0000980601007387 */ /* 0x000fe60000100a00 */
[----:B------:R-:W-:Y:S01]  /*5ed70*/  STL [R1+0x17c4], R14 ;  /* 0x0017c40e01007387 */ /* 0x000fe20000100800 */
[----:B------:R-:W-:Y:S02]  /*5ed80*/  STL [R1+0x17c0], R13 ;  /* 0x0017c00d01007387 */ /* 0x000fe40000100800 */
[----:B------:R-:W0:Y:S01]  /*5ed90*/  LDS.128 R12, [R25+0x800] ;  /* 0x00080000190c7984 */ /* 0x000e220000000c00 */
[----:B------:R-:W-:-:S02]  /*5eda0*/  PRMT R9, R22, 0x7632, R9 ;  /* 0x0000763216097816 */ /* 0x000fc40000000009 */
[----:B------:R-:W3:Y:S01]  /*5edb0*/  LDL.LU R22, [R1+0x640] ;  /* 0x0006400001167983 */ /* 0x000ee20000300800 */
[----:B------:R-:W-:Y:S01]  /*5edc0*/  ISETP.LT.AND P4, PT, R28, c[0x0][0x178], !P1 ;  /* 0x00005e001c007a0c */ /* 0x000fe20004f81270 */
[----:B------:R-:W-:Y:S01]  /*5edd0*/  ISETP.LT.AND P1, PT, R29, c[0x0][0x178], !P1 ;  /* 0x00005e001d007a0c */ /* 0x000fe20004f21270 */
[----:B------:R-:W-:Y:S02]  /*5ede0*/  IADD3 R2, R2, c[0x0][0x198], RZ ;  /* 0x0000660002027a10 */ /* 0x000fe40007ffe0ff */
[----:B------:R-:W-:Y:S01]  /*5edf0*/  ISETP.LT.AND P6, PT, R28, c[0x0][0x178], !P2 ;  /* 0x00005e001c007a0c */ /* 0x000fe200057c1270 */
[----:B0-----:R-:W-:Y:S01]  /*5ee00*/  STL [R1+0x84], R13 ;  /* 0x0000840d01007387 */ /* 0x001fe20000100800 */
[----:B------:R0:W-:Y:S03]  /*5ee10*/  STL.64 [R1+0x88], R14 ;  /* 0x0000880e01007387 */ /* 0x0001e60000100a00 */
[----:B0-----:R-:W4:Y:S01]  /*5ee20*/  LDL.LU R14, [R1+0x17c4] ;  /* 0x0017c400010e7983 */ /* 0x001f220000300800 */
[----:B------:R-:W4:Y:S02]  /*5ee30*/  LDL.LU R13, [R1+0x17c0] ;  /* 0x0017c000010d7983 */ /* 0x000f240000300800 */
[----:B------:R-:W-:Y:S02]  /*5ee40*/  STL.64 [R1+0x17b8], R26 ;  /* 0x0017b81a01007387 */ /* 0x000fe40000100a00 */
[----:B------:R-:W-:Y:S02]  /*5ee50*/  STL.64 [R1+0x17b0], R24 ;  /* 0x0017b01801007387 */ /* 0x000fe40000100a00 */
[----:B------:R-:W0:Y:S01]  /*5ee60*/  LDS.128 R24, [R0+0x1000] ;  /* 0x0010000000187984 */ /* 0x000e220000000c00 */
[----:B------:R-:W-:-:S04]  /*5ee70*/  IMAD.WIDE R6, R2, 0x2, R16 ;  /* 0x0000000202067825 */ /* 0x000fc800078e0210 */
[C---:B------:R-:W-:Y:S01]  /*5ee80*/  IMAD.WIDE R4, R2.reuse, 0x2, R18 ;  /* 0x0000000202047825 */ /* 0x040fe200078e0212 */
[----:B------:R-:W-:Y:S01]  /*5ee90*/  IADD3 R2, R2, c[0x0][0x198], RZ ;  /* 0x0000660002027a10 */ /* 0x000fe20007ffe0ff */
[----:B------:R1:W-:Y:S03]  /*5eea0*/  @P4 STG.E.U16 [R6.64], R9 ;  /* 0x0000000906004986 */ /* 0x0003e6000c101506 */
[----:B------:R1:W-:Y:S02]  /*5eeb0*/  @P1 STG.E.U16 [R4.64], R8 ;  /* 0x0000000804001986 */ /* 0x0003e4000c101506 */
[----:B-1----:R-:W-:Y:S01]  /*5eec0*/  IMAD.WIDE R6, R2, 0x2, R16 ;  /* 0x0000000202067825 */ /* 0x002fe200078e0210 */
[----:B------:R-:W-:-:S03]  /*5eed0*/  IADD3 R8, R3, 0x18e, RZ ;  /* 0x0000018e03087810 */ /* 0x000fc60007ffe0ff */
[----:B------:R-:W-:Y:S01]  /*5eee0*/  IMAD.WIDE R4, R2, 0x2, R18 ;  /* 0x0000000202047825 */ /* 0x000fe200078e0212 */
[----:B------:R-:W-:-:S03]  /*5eef0*/  ISETP.GE.AND P1, PT, R8, c[0x0][0x17c], PT ;  /* 0x00005f0008007a0c */ /* 0x000fc60003f26270 */
[----:B------:R-:W-:Y:S01]  /*5ef00*/  IADD3 R8, R2, c[0x0][0x198], RZ ;  /* 0x0000660002087a10 */ /* 0x000fe20007ffe0ff */
[----:B--2---:R1:W-:Y:S01]  /*5ef10*/  @P6 STG.E.U16 [R6.64], R23 ;  /* 0x0000001706006986 */ /* 0x0043e2000c101506 */
[----:B------:R-:W-:-:S03]  /*5ef20*/  PRMT R2, R23, 0x7632, R2 ;  /* 0x0000763217027816 */ /* 0x000fc60000000002 */
[----:B-1----:R-:W2:Y:S01]  /*5ef30*/  LDL.LU R23, [R1+0x650] ;  /* 0x0006500001177983 */ /* 0x002ea20000300800 */
[----:B0-----:R-:W-:Y:S02]  /*5ef40*/  STL [R1+0x74], R25 ;  /* 0x0000741901007387 */ /* 0x001fe40000100800 */
[----:B------:R0:W-:Y:S02]  /*5ef50*/  STL.64 [R1+0x78], R26 ;  /* 0x0000781a01007387 */ /* 0x0001e40000100a00 */
[----:B0-----:R-:W2:Y:S01]  /*5ef60*/  LDL.LU.64 R26, [R1+0x17b8] ;  /* 0x0017b800011a7983 */ /* 0x001ea20000300a00 */
[C---:B------:R-:W-:Y:S02]  /*5ef70*/  ISETP.LT.AND P2, PT, R29.reuse, c[0x0][0x178], !P2 ;  /* 0x00005e001d007a0c */ /* 0x040fe40005741270 */
[----:B------:R-:W-:Y:S01]  /*5ef80*/  ISETP.LT.AND P4, PT, R28, c[0x0][0x178], !P5 ;  /* 0x00005e001c007a0c */ /* 0x000fe20006f81270 */
[----:B------:R-:W-:Y:S01]  /*5ef90*/  ISETP.LT.AND P5, PT, R29, c[0x0][0x178], !P5 ;  /* 0x00005e001d007a0c */ /* 0x000fe20006fa1270 */
[----:B------:R-:W-:-:S09]  /*5efa0*/  IADD3 R10, R3, 0x18d, RZ ;  /* 0x0000018d030a7810 */ /* 0x000fd20007ffe0ff */
[----:B------:R0:W-:Y:S01]  /*5efb0*/  @P2 STG.E.U16 [R4.64], R20 ;  /* 0x0000001404002986 */ /* 0x0001e2000c101506 */
[----:B------:R-:W-:Y:S02]  /*5efc0*/  ISETP.LT.AND P2, PT, R28, c[0x0][0x178], !P3 ;  /* 0x00005e001c007a0c */ /* 0x000fe40005f41270 */
[----:B------:R-:W-:Y:S01]  /*5efd0*/  ISETP.GE.AND P0, PT, R10, c[0x0][0x17c], PT ;  /* 0x00005f000a007a0c */ /* 0x000fe20003f06270 */
[----:B0-----:R-:W-:-:S05]  /*5efe0*/  IMAD.WIDE R4, R8, 0x2, R16 ;  /* 0x0000000208047825 */ /* 0x001fca00078e0210 */
[----:B------:R0:W-:Y:S01]  /*5eff0*/  @P4 STG.E.U16 [R4.64], R2 ;  /* 0x0000000204004986 */ /* 0x0001e2000c101506 */
[----:B------:R-:W-:Y:S02]  /*5f000*/  PRMT R10, R20, 0x7632, R10 ;  /* 0x00007632140a7816 */ /* 0x000fe4000000000a */
[----:B------:R-:W-:Y:S02]  /*5f010*/  ISETP.LT.AND P3, PT, R29, c[0x0][0x178], !P3 ;  /* 0x00005e001d007a0c */ /* 0x000fe40005f61270 */
[C---:B0-----:R-:W-:Y:S01]  /*5f020*/  IADD3 R2, R8.reuse, c[0x0][0x198], RZ ;  /* 0x0000660008027a10 */ /* 0x041fe20007ffe0ff */
[----:B------:R-:W-:-:S04]  /*5f030*/  IMAD.WIDE R4, R8, 0x2, R18 ;  /* 0x0000000208047825 */ /* 0x000fc800078e0212 */
[----:B------:R-:W-:Y:S01]  /*5f040*/  IMAD.WIDE R6, R2, 0x2, R16 ;  /* 0x0000000202067825 */ /* 0x000fe200078e0210 */
[----:B------:R-:W-:Y:S01]  /*5f050*/  @P5 STG.E.U16 [R4.64], R10 ;  /* 0x0000000a04005986 */ /* 0x000fe2000c101506 */
[----:B------:R-:W-:-:S03]  /*5f060*/  IADD3 R9, R3, 0x18f, RZ ;  /* 0x0000018f03097810 */ /* 0x000fc60007ffe0ff */
[----:B---3--:R0:W-:Y:S01]  /*5f070*/  @P2 STG.E.U16 [R6.64], R22 ;  /* 0x0000001606002986 */ /* 0x0081e2000c101506 */
[----:B------:R-:W-:Y:S01]  /*5f080*/  ISETP.LT.AND P2, PT, R28, c[0x0][0x178], !P0 ;  /* 0x00005e001c007a0c */ /* 0x000fe20004741270 */
[----:B------:R-:W-:Y:S01]  /*5f090*/  IMAD.MOV.U32 R15, RZ, RZ, R12 ;  /* 0x000000ffff0f7224 */ /* 0x000fe200078e000c */
[C---:B------:R-:W-:Y:S02]  /*5f0a0*/  IADD3 R11, R3.reuse, 0x190, RZ ;  /* 0x00000190030b7810 */ /* 0x040fe40007ffe0ff */
[----:B------:R-:W-:Y:S02]  /*5f0b0*/  IADD3 R12, R3, 0x191, RZ ;  /* 0x00000191030c7810 */ /* 0x000fe40007ffe0ff */
[----:B------:R-:W-:Y:S01]  /*5f0c0*/  ISETP.GE.AND P6, PT, R9, c[0x0][0x17c], PT ;  /* 0x00005f0009007a0c */ /* 0x000fe20003fc6270 */
[C---:B------:R-:W-:Y:S01]  /*5f0d0*/  IMAD.WIDE R8, R2.reuse, 0x2, R18 ;  /* 0x0000000202087825 */ /* 0x040fe200078e0212 */
[----:B------:R-:W-:Y:S02]  /*5f0e0*/  ISETP.GE.AND P4, PT, R11, c[0x0][0x17c], PT ;  /* 0x00005f000b007a0c */ /* 0x000fe40003f86270 */
[----:B0-----:R-:W-:-:S02]  /*5f0f0*/  IADD3 R6, R2, c[0x0][0x198], RZ ;  /* 0x0000660002067a10 */ /* 0x001fc40007ffe0ff */
[----:B------:R-:W-:Y:S01]  /*5f100*/  ISETP.GE.AND P5, PT, R12, c[0x0][0x17c], PT ;  /* 0x00005f000c007a0c */ /* 0x000fe20003fa6270 */
[----:B------:R-:W-:Y:S01]  /*5f110*/  PRMT R11, R22, 0x7632, R11 ;  /* 0x00007632160b7816 */ /* 0x000fe2000000000b */
[----:B------:R-:W-:Y:S01]  /*5f120*/  IADD3 R12, R3, 0x192, RZ ;  /* 0x00000192030c7810 */ /* 0x000fe20007ffe0ff */
[----:B------:R-:W-:-:S04]  /*5f130*/  IMAD.WIDE R4, R6, 0x2, R16 ;  /* 0x0000000206047825 */ /* 0x000fc800078e0210 */
[----:B------:R-:W-:Y:S02]  /*5f140*/  IMAD.MOV.U32 R20, RZ, RZ, R24 ;  /* 0x000000ffff147224 */ /* 0x000fe400078e0018 */
[----:B------:R-:W3:Y:S01]  /*5f150*/  LDL.LU.64 R24, [R1+0x17b0] ;  /* 0x0017b00001187983 */ /* 0x000ee20000300a00 */
[----:B------:R-:W3:Y:S02]  /*5f160*/  LDL.LU R22, [R1+0x660] ;  /* 0x0006600001167983 */ /* 0x000ee40000300800 */
[----:B------:R-:W-:Y:S01]  /*5f170*/  STL [R1+0x17ac], R15 ;  /* 0x0017ac0f01007387 */ /* 0x000fe20000100800 */
[----:B----4-:R-:W-:Y:S01]  /*5f180*/  @P3 STG.E.U16 [R8.64], R14 ;  /* 0x0000000e08003986 */ /* 0x010fe2000c101506 */
[----:B------:R-:W-:Y:S01]  /*5f190*/  @P2 STG.E.U16 [R4.64], R11 ;  /* 0x0000000b04002986 */ /* 0x000fe2000c101506 */
[----:B------:R-:W-:Y:S02]  /*5f1a0*/  PRMT R10, R14, 0x7632, R10 ;  /* 0x000076320e0a7816 */ /* 0x000fe4000000000a */
[----:B------:R-:W-:Y:S01]  /*5f1b0*/  ISETP.GE.AND P2, PT, R12, c[0x0][0x17c], PT ;  /* 0x00005f000c007a0c */ /* 0x000fe20003f46270 */
[----:B------:R-:W-:Y:S04]  /*5f1c0*/  STL [R1+0x17a8], R13 ;  /* 0x0017a80d01007387 */ /* 0x000fe80000100800 */
[----:B--2---:R-:W0:Y:S04]  /*5f1d0*/  LDS.128 R12, [R27+0x1000] ;  /* 0x001000001b0c7984 */ /* 0x004e280000000c00 */
[----:B0-----:R-:W-:Y:S01]  /*5f1e0*/  STL [R1+0x54], R13 ;  /* 0x0000540d01007387 */ /* 0x001fe20000100800 */
[----:B------:R0:W-:Y:S03]  /*5f1f0*/  STL.64 [R1+0x58], R14 ;  /* 0x0000580e01007387 */ /* 0x0001e60000100a00 */
[----:B0-----:R-:W2:Y:S01]  /*5f200*/  LDL.LU R15, [R1+0x17ac] ;  /* 0x0017ac00010f7983 */ /* 0x001ea20000300800 */
[----:B------:R-:W4:Y:S02]  /*5f210*/  LDL.LU R13, [R1+0x17a8] ;  /* 0x0017a800010d7983 */ /* 0x000f240000300800 */
[----:B------:R-:W-:Y:S01]  /*5f220*/  STL.64 [R1+0x17a0], R26 ;  /* 0x0017a01a01007387 */ /* 0x000fe20000100a00 */
[----:B---3--:R-:W-:Y:S02]  /*5f230*/  STL.64 [R1+0x1798], R24 ;  /* 0x0017981801007387 */ /* 0x008fe40000100a00 */
[----:B------:R-:W0:Y:S01]  /*5f240*/  LDS.128 R24, [R21+0x1000] ;  /* 0x0010000015187984 */ /* 0x000e220000000c00 */
[----:B------:R-:W-:-:S02]  /*5f250*/  ISETP.LT.AND P0, PT, R29, c[0x0][0x178], !P0 ;  /* 0x00005e001d007a0c */ /* 0x000fc40004701270 */
[----:B------:R-:W-:Y:S02]  /*5f260*/  ISETP.LT.AND P3, PT, R28, c[0x0][0x178], !P1 ;  /* 0x00005e001c007a0c */ /* 0x000fe40004f61270 */
[C---:B------:R-:W-:Y:S01]  /*5f270*/  IADD3 R2, R6.reuse, c[0x0][0x198], RZ ;  /* 0x0000660006027a10 */ /* 0x040fe20007ffe0ff */
[----:B------:R-:W-:Y:S02]  /*5f280*/  ISETP.LT.AND P1, PT, R29, c[0x0][0x178], !P1 ;  /* 0x00005e001d007a0c */ /* 0x000fe40004f21270 */
[----:B------:R-:W-:-:S04]  /*5f290*/  IMAD.WIDE R6, R6, 0x2, R18 ;  /* 0x0000000206067825 */ /* 0x000fc800078e0212 */
[C---:B------:R-:W-:Y:S02]  /*5f2a0*/  IMAD.WIDE R8, R2.reuse, 0x2, R16 ;  /* 0x0000000202087825 */ /* 0x040fe400078e0210 */
[----:B------:R1:W-:Y:S03]  /*5f2b0*/  @P0 STG.E.U16 [R6.64], R10 ;  /* 0x0000000a06000986 */ /* 0x0003e6000c101506 */
[----:B------:R3:W-:Y:S02]  /*5f2c0*/  @P3 STG.E.U16 [R8.64], R23 ;  /* 0x0000001708003986 */ /* 0x0007e4000c101506 */
[----:B-1----:R-:W-:Y:S01]  /*5f2d0*/  IMAD.WIDE R6, R2, 0x2, R18 ;  /* 0x0000000202067825 */ /* 0x002fe200078e0212 */
[----:B------:R-:W-:Y:S02]  /*5f2e0*/  PRMT R10, R23, 0x7632, R10 ;  /* 0x00007632170a7816 */ /* 0x000fe4000000000a */
[----:B---3--:R-:W3:Y:S04]  /*5f2f0*/  LDL.LU R23, [R1+0x680] ;  /* 0x0006800001177983 */ /* 0x008ee80000300800 */
[----:B0-----:R-:W-:Y:S01]  /*5f300*/  STL [R1+0x24], R25 ;  /* 0x0000241901007387 */ /* 0x001fe20000100800 */
[----:B------:R0:W-:Y:S03]  /*5f310*/  STL.64 [R1+0x28], R26 ;  /* 0x0000281a01007387 */ /* 0x0001e60000100a00 */
[----:B0-----:R-:W3:Y:S01]  /*5f320*/  LDL.LU.64 R26, [R1+0x17a0] ;  /* 0x0017a000011a7983 */ /* 0x001ee20000300a00 */
[----:B------:R-:W-:-:S02]  /*5f330*/  IADD3 R4, R3, 0x193, RZ ;  /* 0x0000019303047810 */ /* 0x000fc40007ffe0ff */
[----:B------:R-:W-:Y:S01]  /*5f340*/  ISETP.LT.AND P3, PT, R28, c[0x0][0x178], !P6 ;  /* 0x00005e001c007a0c */ /* 0x000fe20007761270 */
[----:B------:R-:W-:Y:S01]  /*5f350*/  ISETP.LT.AND P6, PT, R29, c[0x0][0x178], !P6 ;  /* 0x00005e001d007a0c */ /* 0x000fe200077c1270 */
[----:B------:R-:W-:Y:S01]  /*5f360*/  ISETP.GE.AND P0, PT, R4, c[0x0][0x17c], PT ;  /* 0x00005f0004007a0c */ /* 0x000fe20003f06270 */
[----:B------:R-:W-:-:S04]  /*5f370*/  IADD3 R4, R2, c[0x0][0x198], RZ ;  /* 0x0000660002047a10 */ /* 0x000fc80007ffe0ff */
[----:B------:R-:W-:Y:S01]  /*5f380*/  IADD3 R2, R4, c[0x0][0x198], RZ ;  /* 0x0000660004027a10 */ /* 0x000fe20007ffe0ff */
[----:B--2---:R0:W-:Y:S01]  /*5f390*/  @P1 STG.E.U16 [R6.64], R15 ;  /* 0x0000000f06001986 */ /* 0x0041e2000c101506 */
[----:B------:R-:W-:Y:S01]  /*5f3a0*/  PRMT R8, R15, 0x7632, R8 ;  /* 0x000076320f087816 */ /* 0x000fe20000000008 */
[----:B0-----:R-:W-:Y:S02]  /*5f3b0*/  IMAD.MOV.U32 R15, RZ, RZ, R24 ;  /* 0x000000ffff0f7224 */ /* 0x001fe400078e0018 */
[----:B------:R-:W2:Y:S01]  /*5f3c0*/  LDL.LU.64 R24, [R1+0x1798] ;  /* 0x0017980001187983 */ /* 0x000ea20000300a00 */
[----:B------:R-:W-:Y:S01]  /*5f3d0*/  ISETP.LT.AND P1, PT, R28, c[0x0][0x178], !P4 ;  /* 0x00005e001c007a0c */ /* 0x000fe20006721270 */
[----:B------:R-:W-:-:S04]  /*5f3e0*/  IMAD.WIDE R6, R4, 0x2, R16 ;  /* 0x0000000204067825 */ /* 0x000fc800078e0210 */
[----:B------:R-:W-:Y:S01]  /*5f3f0*/  IMAD.WIDE R4, R4, 0x2, R18 ;  /* 0x0000000204047825 */ /* 0x000fe200078e0212 */
[----:B------:R0:W-:Y:S04]  /*5f400*/  @P3 STG.E.U16 [R6.64], R10 ;  /* 0x0000000a06003986 */ /* 0x0001e8000c101506 */
[----:B------:R1:W-:Y:S02]  /*5f410*/  @P6 STG.E.U16 [R4.64], R8 ;  /* 0x0000000804006986 */ /* 0x0003e4000c101506 */
[C---:B0-----:R-:W-:Y:S01]  /*5f420*/  IMAD.WIDE R6, R2.reuse, 0x2, R16 ;  /* 0x0000000202067825 */ /* 0x041fe200078e0210 */
[----:B-1----:R-:W-:-:S03]  /*5f430*/  IADD3 R8, R2, c[0x0][0x198], RZ ;  /* 0x0000660002087a10 */ /* 0x002fc60007ffe0ff */
[----:B------:R-:W-:Y:S01]  /*5f440*/  IMAD.WIDE R4, R2, 0x2, R18 ;  /* 0x0000000202047825 */ /* 0x000fe200078e0212 */
[----:B------:R-:W-:Y:S01]  /*5f450*/  PRMT R2, R22, 0x7632, R2 ;  /* 0x0000763216027816 */ /* 0x000fe20000000002 */
[----:B------:R0:W-:Y:S04]  /*5f460*/  @P1 STG.E.U16 [R6.64], R22 ;  /* 0x0000001606001986 */ /* 0x0001e8000c101506 */
[----:B0-----:R-:W2:Y:S01]  /*5f470*/  LDL.LU R22, [R1+0x690] ;  /* 0x0006900001167983 */ /* 0x001ea20000300800 */
[----:B------:R-:W-:Y:S02]  /*5f480*/  ISETP.LT.AND P4, PT, R29, c[0x0][0x178], !P4 ;  /* 0x00005e001d007a0c */ /* 0x000fe40006781270 */
[----:B------:R-:W-:Y:S02]  /*5f490*/  ISETP.LT.AND P6, PT, R28, c[0x0][0x178], !P5 ;  /* 0x00005e001c007a0c */ /* 0x000fe40006fc1270 */
[----:B------:R-:W-:Y:S01]  /*5f4a0*/  IADD3 R6, R3, 0x195, RZ ;  /* 0x0000019503067810 */ /* 0x000fe20007ffe0ff */
[----:B------:R-:W-:-:S03]  /*5f4b0*/  ISETP.LT.AND P5, PT, R29, c[0x0][0x178], !P5 ;  /* 0x00005e001d007a0c */ /* 0x000fc60006fa1270 */
[----:B------:R-:W-:Y:S01]  /*5f4c0*/  ISETP.GE.AND P1, PT, R6, c[0x0][0x17c], PT ;  /* 0x00005f0006007a0c */ /* 0x000fe20003f26270 */
[C---:B------:R-:W-:Y:S01]  /*5f4d0*/  IMAD.WIDE R6, R8.reuse, 0x2, R16 ;  /* 0x0000000208067825 */ /* 0x040fe200078e0210 */
[----:B------:R-:W-:-:S03]  /*5f4e0*/  IADD3 R10, R8, c[0x0][0x198], RZ ;  /* 0x00006600080a7a10 */ /* 0x000fc60007ffe0ff */
[----:B------:R0:W-:Y:S01]  /*5f4f0*/  @P4 STG.E.U16 [R4.64], R20 ;  /* 0x0000001404004986 */ /* 0x0001e2000c101506 */
[----:B------:R-:W-:Y:S01]  /*5f500*/  ISETP.LT.AND P4, PT, R28, c[0x0][0x178], !P2 ;  /* 0x00005e001c007a0c */ /* 0x000fe20005781270 */
[----:B------:R-:W-:Y:S01]  /*5f510*/  ISETP.LT.AND P2, PT, R29, c[0x0][0x178], !P2 ;  /* 0x00005e001d007a0c */ /* 0x000fe20005741270 */
[C---:B------:R-:W-:Y:S01]  /*5f520*/  IADD3 R9, R3.reuse, 0x194, RZ ;  /* 0x0000019403097810 */ /* 0x040fe20007ffe0ff */
[----:B------:R1:W-:Y:S01]  /*5f530*/  @P6 STG.E.U16 [R6.64], R2 ;  /* 0x0000000206006986 */ /* 0x0003e2000c101506 */
[----:B------:R-:W-:Y:S01]  /*5f540*/  IMAD.MOV.U32 R14, RZ, RZ, R12 ;  /* 0x000000ffff0e7224 */ /* 0x000fe200078e000c */
[----:B------:R-:W-:Y:S02]  /*5f550*/  IADD3 R11, R3, 0x196, RZ ;  /* 0x00000196030b7810 */ /* 0x000fe40007ffe0ff */
[----:B------:R-:W-:Y:S01]  /*5f560*/  ISETP.GE.AND P3, PT, R9, c[0x0][0x17c], PT ;  /* 0x00005f0009007a0c */ /* 0x000fe20003f66270 */
[----:B0-----:R-:W-:-:S04]  /*5f570*/  IMAD.WIDE R4, R8, 0x2, R18 ;  /* 0x0000000208047825 */ /* 0x001fc800078e0212 */
[----:B------:R-:W-:-:S04]  /*5f580*/  IMAD.WIDE R8, R10, 0x2, R18 ;  /* 0x000000020a087825 */ /* 0x000fc800078e0212 */
[----:B-1----:R-:W-:Y:S01]  /*5f590*/  IMAD.WIDE R6, R10, 0x2, R16 ;  /* 0x000000020a067825 */ /* 0x002fe200078e0210 */
[----:B------:R-:W-:Y:S02]  /*5f5a0*/  PRMT R2, R20, 0x7632, R2 ;  /* 0x0000763214027816 */ /* 0x000fe40000000002 */
[----:B------:R-:W-:-:S03]  /*5f5b0*/  ISETP.GE.AND P6, PT, R11, c[0x0][0x17c], PT ;  /* 0x00005f000b007a0c */ /* 0x000fc60003fc6270 */
[----:B------:R-:W-:Y:S01]  /*5f5c0*/  @P5 STG.E.U16 [R4.64], R2 ;  /* 0x0000000204005986 */ /* 0x000fe2000c101506 */
[----:B---3--:R0:W-:Y:S02]  /*5f5d0*/  @P4 STG.E.U16 [R6.64], R23 ;  /* 0x0000001706004986 */ /* 0x0081e4000c101506 */
[----:B------:R1:W-:Y:S01]  /*5f5e0*/  @P2 STG.E.U16 [R8.64], R14 ;  /* 0x0000000e08002986 */ /* 0x0003e2000c101506 */
[----:B0-----:R-:W-:Y:S02]  /*5f5f0*/  IADD3 R6, R10, c[0x0][0x198], RZ ;  /* 0x000066000a067a10 */ /* 0x001fe40007ffe0ff */
[----:B------:R-:W-:Y:S02]  /*5f600*/  IADD3 R12, R3, 0x197, RZ ;  /* 0x00000197030c7810 */ /* 0x000fe40007ffe0ff */
[C---:B------:R-:W-:Y:S01]  /*5f610*/  ISETP.LT.AND P2, PT, R28.reuse, c[0x0][0x178], !P0 ;  /* 0x00005e001c007a0c */ /* 0x040fe20004741270 */
[C---:B------:R-:W-:Y:S01]  /*5f620*/  ISETP.LT.AND P0, PT, R29.reuse, c[0x0][0x178], !P0 ;  /* 0x00005e001d007a0c */ /* 0x040fe20004701270 */
[----:B------:R-:W-:Y:S01]  /*5f630*/  ISETP.LT.AND P4, PT, R28, c[0x0][0x178], !P3 ;  /* 0x00005e001c007a0c */ /* 0x000fe20005f81270 */
[----:B------:R-:W-:Y:S01]  /*5f640*/  ISETP.LT.AND P3, PT, R29, c[0x0][0x178], !P3 ;  /* 0x00005e001d007a0c */ /* 0x000fe20005f61270 */
[----:B------:R-:W-:Y:S01]  /*5f650*/  ISETP.GE.AND P5, PT, R12, c[0x0][0x17c], PT ;  /* 0x00005f000c007a0c */ /* 0x000fe20003fa6270 */
[C---:B------:R-:W-:Y:S01]  /*5f660*/  IADD3 R12, R6.reuse, c[0x0][0x198], RZ ;  /* 0x00006600060c7a10 */ /* 0x040fe20007ffe0ff */
[----:B------:R-:W-:Y:S01]  /*5f670*/  PRMT R2, R23, 0x7632, R2 ;  /* 0x0000763217027816 */ /* 0x000fe20000000002 */
[----:B------:R-:W-:Y:S01]  /*5f680*/  IMAD.WIDE R4, R6, 0x2, R16 ;  /* 0x0000000206047825 */ /* 0x000fe200078e0210 */
[----:B----4-:R-:W-:-:S03]  /*5f690*/  PRMT R13, R14, 0x7632, R13 ;  /* 0x000076320e0d7816 */ /* 0x010fc6000000000d */
[----:B------:R-:W-:Y:S01]  /*5f6a0*/  IMAD.WIDE R6, R6, 0x2, R18 ;  /* 0x0000000206067825 */ /* 0x000fe200078e0212 */
[----:B-1----:R-:W-:Y:S01]  /*5f6b0*/  IADD3 R14, R3, 0x198, RZ ;  /* 0x00000198030e7810 */ /* 0x002fe20007ffe0ff */
[----:B------:R-:W-:Y:S03]  /*5f6c0*/  @P2 STG.E.U16 [R4.64], R2 ;  /* 0x0000000204002986 */ /* 0x000fe6000c101506 */
[----:B------:R0:W-:Y:S01]  /*5f6d0*/  @P0 STG.E.U16 [R6.64], R13 ;  /* 0x0000000d06000986 */ /* 0x0001e2000c101506 */
[----:B------:R-:W-:Y:S02]  /*5f6e0*/  ISETP.GE.AND P2, PT, R14, c[0x0][0x17c], PT ;  /* 0x00005f000e007a0c */ /* 0x000fe40003f46270 */
[----:B0-----:R-:W-:Y:S01]  /*5f6f0*/  IADD3 R6, R12, c[0x0][0x198], RZ ;  /* 0x000066000c067a10 */ /* 0x001fe20007ffe0ff */
[----:B--2---:R-:W0:Y:S04]  /*5f700*/  LDS.128 R8, [R25+0x1000] ;  /* 0x0010000019087984 */ /* 0x004e280000000c00 */
[----:B0-----:R0:W-:Y:S01]  /*5f710*/  STL [R1+0x14], R9 ;  /* 0x0000140901007387 */ /* 0x0011e20000100800 */
[----:B------:R1:W-:Y:S02]  /*5f720*/  STL.64 [R1+0x18], R10 ;  /* 0x0000180a01007387 */ /* 0x0003e40000100a00 */
[----:B------:R-:W-:-:S02]  /*5f730*/  IMAD.MOV.U32 R20, RZ, RZ, R8 ;  /* 0x000000ffff147224 */ /* 0x000fc400078e0008 */
[----:B------:R-:W2:Y:S02]  /*5f740*/  LDL.LU R23, [R1+0x6a0] ;  /* 0x0006a00001177983 */ /* 0x000ea40000300800 */
[----:B0-----:R-:W-:-:S04]  /*5f750*/  IMAD.WIDE R8, R12, 0x2, R16 ;  /* 0x000000020c087825 */ /* 0x001fc800078e0210 */
[----:B-1----:R-:W-:Y:S01]  /*5f760*/  IMAD.WIDE R10, R12, 0x2, R18 ;  /* 0x000000020c0a7825 */ /* 0x002fe200078e0212 */
[----:B------:R-:W-:Y:S04]  /*5f770*/  @P4 STG.E.U16 [R8.64], R22 ;  /* 0x0000001608004986 */ /* 0x000fe8000c101506 */
[----:B------:R0:W-:Y:S02]  /*5f780*/  @P3 STG.E.U16 [R10.64], R15 ;  /* 0x0000000f0a003986 */ /* 0x0001e4000c101506 */
[----:B0-----:R-:W-:Y:S02]  /*5f790*/  PRMT R10, R15, 0x7632, R10 ;  /* 0x000076320f0a7816 */ /* 0x001fe4000000000a */
[----:B------:R-:W0:Y:S04]  /*5f7a0*/  LDS.128 R12, [R0+0x1800] ;  /* 0x00180000000c7984 */ /* 0x000e280000000c00 */
[----:B0-----:R-:W-:Y:S01]  /*5f7b0*/  STL [R1+0x4], R13 ;  /* 0x0000040d01007387 */ /* 0x001fe20000100800 */
[----:B------:R0:W-:Y:S02]  /*5f7c0*/  STL.64 [R1+0x8], R14 ;  /* 0x0000080e01007387 */ /* 0x0001e40000100a00 */
[----:B------:R-:W3:Y:S01]  /*5f7d0*/  LDL.LU R21, [R1+0x6d0] ;  /* 0x0006d00001157983 */ /* 0x000ee20000300800 */
[C---:B------:R-:W-:Y:S01]  /*5f7e0*/  ISETP.LT.AND P3, PT, R28.reuse, c[0x0][0x178], !P1 ;  /* 0x00005e001c007a0c */ /* 0x040fe20004f61270 */
[----:B------:R-:W-:Y:S01]  /*5f7f0*/  ISETP.LT.AND P1, PT, R29, c[0x0][0x178], !P1 ;  /* 0x00005e001d007a0c */ /* 0x000fe20004f21270 */
[----:B------:R-:W-:-:S02]  /*5f800*/  ISETP.LT.AND P4, PT, R28, c[0x0][0x178], !P6 ;  /* 0x00005e001c007a0c */ /* 0x000fc40007781270 */
[----:B------:R-:W-:Y:S02]  /*5f810*/  IADD3 R8, R3, 0x199, RZ ;  /* 0x0000019903087810 */ /* 0x000fe40007ffe0ff */
[----:B------:R-:W-:Y:S02]  /*5f820*/  IADD3 R0, R6, c[0x0][0x198], RZ ;  /* 0x0000660006007a10 */ /* 0x000fe40007ffe0ff */
[----:B------:R-:W-:Y:S01]  /*5f830*/  PRMT R2, R22, 0x7632, R2 ;  /* 0x0000763216027816 */ /* 0x000fe20000000002 */
[----:B------:R-:W-:Y:S01]  /*5f840*/  IMAD.WIDE R4, R6, 0x2, R16 ;  /* 0x0000000206047825 */ /* 0x000fe200078e0210 */
[----:B------:R-:W-:-:S03]  /*5f850*/  ISETP.LT.AND P6, PT, R29, c[0x0][0x178], !P6 ;  /* 0x00005e001d007a0c */ /* 0x000fc600077c1270 */
[----:B------:R-:W-:Y:S01]  /*5f860*/  IMAD.WIDE R6, R6, 0x2, R18 ;  /* 0x0000000206067825 */ /* 0x000fe200078e0212 */
[----:B------:R-:W-:-:S03]  /*5f870*/  ISETP.GE.AND P0, PT, R8, c[0x0][0x17c], PT ;  /* 0x00005f0008007a0c */ /* 0x000fc60003f06270 */
[C---:B------:R-:W-:Y:S01]  /*5f880*/  IMAD.WIDE R8, R0.reuse, 0x2, R16 ;  /* 0x0000000200087825 */ /* 0x040fe200078e0210 */
[----:B------:R-:W-:Y:S03]  /*5f890*/  @P3 STG.E.U16 [R4.64], R2 ;  /* 0x0000000204003986 */ /* 0x000fe6000c101506 */
[----:B------:R1:W-:Y:S01]  /*5f8a0*/  @P1 STG.E.U16 [R6.64], R10 ;  /* 0x0000000a06001986 */ /* 0x0003e2000c101506 */
[----:B0-----:R-:W-:Y:S01]  /*5f8b0*/  IADD3 R15, R0, c[0x0][0x198], RZ ;  /* 0x00006600000f7a10 */ /* 0x001fe20007ffe0ff */
[----:B------:R-:W0:Y:S01]  /*5f8c0*/  LDS.128 R4, [R27+0x1800] ;  /* 0x001800001b047984 */ /* 0x000e220000000c00 */
[----:B------:R-:W-:Y:S02]  /*5f8d0*/  ISETP.LT.AND P1, PT, R28, c[0x0][0x178], !P5 ;  /* 0x00005e001c007a0c */ /* 0x000fe40006f21270 */
[----:B------:R-:W-:Y:S01]  /*5f8e0*/  IADD3 R11, R3, 0x19a, RZ ;  /* 0x0000019a030b7810 */ /* 0x000fe20007ffe0ff */
[----:B------:R-:W-:-:S03]  /*5f8f0*/  ISETP.LT.AND P5, PT, R29, c[0x0][0x178], !P5 ;  /* 0x00005e001d007a0c */ /* 0x000fc60006fa1270 */
[----:B------:R-:W-:Y:S01]  /*5f900*/  ISETP.GE.AND P3, PT, R11, c[0x0][0x17c], PT ;  /* 0x00005f000b007a0c */ /* 0x000fe20003f66270 */
[----:B-1----:R-:W-:-:S04]  /*5f910*/  IMAD.WIDE R10, R15, 0x2, R16 ;  /* 0x000000020f0a7825 */ /* 0x002fc800078e0210 */
[----:B------:R-:W-:Y:S02]  /*5f920*/  IMAD.MOV.U32 R22, RZ, RZ, R12 ;  /* 0x000000ffff167224 */ /* 0x000fe400078e000c */
[--C-:B------:R-:W-:Y:S01]  /*5f930*/  IMAD.WIDE R12, R15, 0x2, R18.reuse ;  /* 0x000000020f0c7825 */ /* 0x100fe200078e0212 */
[----:B------:R-:W-:Y:S01]  /*5f940*/  IADD3 R14, R3, 0x19b, RZ ;  /* 0x0000019b030e7810 */ /* 0x000fe20007ffe0ff */
[----:B--2---:R1:W-:Y:S02]  /*5f950*/  @P4 STG.E.U16 [R8.64], R23 ;  /* 0x0000001708004986 */ /* 0x0043e4000c101506 */
[----:B-1----:R-:W-:Y:S01]  /*5f960*/  IMAD.WIDE R8, R0, 0x2, R18 ;  /* 0x0000000200087825 */ /* 0x002fe200078e0212 */
[----:B------:R-:W-:-:S04]  /*5f970*/  PRMT R0, R20, 0x7632, R0 ;  /* 0x0000763214007816 */ /* 0x000fc80000000000 */
[----:B------:R1:W-:Y:S04]  /*5f980*/  @P6 STG.E.U16 [R8.64], R20 ;  /* 0x0000001408006986 */ /* 0x0003e8000c101506 */
[----:B-1----:R-:W1:Y:S01]  /*5f990*/  S2R R20, SR_TID.X ;  /* 0x0000000000147919 */ /* 0x002e620000002100 */
[----:B------:R-:W-:Y:S02]  /*5f9a0*/  PRMT R2, R23, 0x7632, R2 ;  /* 0x0000763217027816 */ /* 0x000fe40000000002 */
[----:B------:R-:W2:Y:S01]  /*5f9b0*/  LDL.LU R23, [R1+0x6c0] ;  /* 0x0006c00001177983 */ /* 0x000ea20000300800 */
[----:B------:R-:W-:Y:S02]  /*5f9c0*/  ISETP.LT.AND P4, PT, R28, c[0x0][0x178], !P2 ;  /* 0x00005e001c007a0c */ /* 0x000fe40005781270 */
[----:B------:R-:W-:Y:S01]  /*5f9d0*/  IADD3 R8, R15, c[0x0][0x198], RZ ;  /* 0x000066000f087a10 */ /* 0x000fe20007ffe0ff */
[----:B------:R4:W-:Y:S01]  /*5f9e0*/  @P1 STG.E.U16 [R10.64], R2 ;  /* 0x000000020a001986 */ /* 0x0009e2000c101506 */
[C---:B-1----:R-:W-:Y:S01]  /*5f9f0*/  IMAD.SHL.U32 R27, R20.reuse, 0x1000, RZ ;  /* 0x00001000141b7824 */ /* 0x042fe200078e00ff */
[----:B------:R-:W-:-:S04]  /*5fa00*/  LOP3.LUT R20, R20, 0x7f, RZ, 0xc0, !PT ;  /* 0x0000007f14147812 */ /* 0x000fc800078ec0ff */
[----:B------:R-:W-:Y:S01]  /*5fa10*/  LOP3.LUT R27, R27, 0x6000, RZ, 0xc0, !PT ;  /* 0x000060001b1b7812 */ /* 0x000fe200078ec0ff */
[----:B----4-:R-:W-:-:S04]  /*5fa20*/  IMAD.WIDE R10, R8, 0x2, R16 ;  /* 0x00000002080a7825 */ /* 0x010fc800078e0210 */
[----:B------:R-:W-:Y:S01]  /*5fa30*/  IMAD R27, R20, 0x10, R27 ;  /* 0x00000010141b7824 */ /* 0x000fe200078e021b */
[----:B------:R-:W-:Y:S01]  /*5fa40*/  ISETP.GE.AND P6, PT, R14, c[0x0][0x17c], PT ;  /* 0x00005f000e007a0c */ /* 0x000fe20003fc6270 */
[----:B------:R1:W-:Y:S03]  /*5fa50*/  @P5 STG.E.U16 [R12.64], R0 ;  /* 0x000000000c005986 */ /* 0x0003e6000c101506 */
[----:B------:R-:W-:Y:S01]  /*5fa60*/  LOP3.LUT R27, R27, 0x40, RZ, 0x3c, !PT ;  /* 0x000000401b1b7812 */ /* 0x000fe200078e3cff */
[----:B---3--:R-:W-:Y:S01]  /*5fa70*/  @P4 STG.E.U16 [R10.64], R21 ;  /* 0x000000150a004986 */ /* 0x008fe2000c101506 */
[C---:B------:R-:W-:Y:S01]  /*5fa80*/  IMAD.WIDE R14, R8.reuse, 0x2, R18 ;  /* 0x00000002080e7825 */ /* 0x040fe200078e0212 */
[----:B-1----:R-:W-:Y:S02]  /*5fa90*/  IADD3 R12, R8, c[0x0][0x198], RZ ;  /* 0x00006600080c7a10 */ /* 0x002fe40007ffe0ff */
[----:B------:R1:W2:Y:S04]  /*5faa0*/  LDS.128 R8, [R27+0x1800] ;  /* 0x001800001b087984 */ /* 0x0002a80000000c00 */
[----:B-1----:R-:W4:Y:S01]  /*5fab0*/  LDL.LU R27, [R1+0x6b0] ;  /* 0x0006b000011b7983 */ /* 0x002f220000300800 */
[----:B------:R-:W-:-:S02]  /*5fac0*/  ISETP.LT.AND P2, PT, R29, c[0x0][0x178], !P2 ;  /* 0x00005e001d007a0c */ /* 0x000fc40005741270 */
[----:B------:R-:W-:Y:S02]  /*5fad0*/  ISETP.LT.AND P5, PT, R28, c[0x0][0x178], !P0 ;  /* 0x00005e001c007a0c */ /* 0x000fe400047a1270 */
[----:B------:R-:W-:-:S04]  /*5fae0*/  IADD3 R0, R3, 0x19d, RZ ;  /* 0x0000019d03007810 */ /* 0x000fc80007ffe0ff */
[----:B------:R-:W-:Y:S01]  /*5faf0*/  ISETP.GE.AND P4, PT, R0, c[0x0][0x17c], PT ;  /* 0x00005f0000007a0c */ /* 0x000fe20003f86270 */
[----:B------:R-:W-:Y:S02]  /*5fb00*/  PRMT R0, R21, 0x7632, R0 ;  /* 0x0000763215007816 */ /* 0x000fe40000000000 */
[----:B------:R-:W-:Y:S01]  /*5fb10*/  IMAD.WIDE R20, R12, 0x2, R16 ;  /* 0x000000020c147825 */ /* 0x000fe200078e0210 */
[----:B------:R-:W-:Y:S02]  /*5fb20*/  ISETP.LT.AND P0, PT, R29, c[0x0][0x178], !P0 ;  /* 0x00005e001d007a0c */ /* 0x000fe40004701270 */
[----:B------:R-:W-:Y:S01]  /*5fb30*/  IADD3 R2, R3, 0x19c, RZ ;  /* 0x0000019c03027810 */ /* 0x000fe20007ffe0ff */
[----:B------:R-:W-:Y:S01]  /*5fb40*/  @P2 STG.E.U16 [R14.64], R22 ;  /* 0x000000160e002986 */ /* 0x000fe2000c101506 */
[----:B------:R-:W-:Y:S01]  /*5fb50*/  ISETP.LT.AND P2, PT, R28, c[0x0][0x178], !P3 ;  /* 0x00005e001c007a0c */ /* 0x000fe20005f41270 */
[----:B------:R1:W-:Y:S01]  /*5fb60*/  @P5 STG.E.U16 [R20.64], R0 ;  /* 0x0000000014005986 */ /* 0x0003e2000c101506 */
[----:B------:R-:W-:-:S02]  /*5fb70*/  ISETP.GE.AND P1, PT, R2, c[0x0][0x17c], PT ;  /* 0x00005f0002007a0c */ /* 0x000fc40003f26270 */
[----:B------:R-:W-:Y:S01]  /*5fb80*/  ISETP.LT.AND P5, PT, R29, c[0x0][0x178], !P3 ;  /* 0x00005e001d007a0c */ /* 0x000fe20005fa1270 */
[----:B------:R-:W-:Y:S01]  /*5fb90*/  PRMT R2, R22, 0x7632, R2 ;  /* 0x0000763216027816 */ /* 0x000fe20000000002 */
[C---:B-1----:R-:W-:Y:S01]  /*5fba0*/  IADD3 R0, R12.reuse, c[0x0][0x198], RZ ;  /* 0x000066000c007a10 */ /* 0x042fe20007ffe0ff */
[----:B------:R-:W-:Y:S01]  /*5fbb0*/  IMAD.WIDE R12, R12, 0x2, R18 ;  /* 0x000000020c0c7825 */ /* 0x000fe200078e0212 */
[----:B------:R-:W-:-:S03]  /*5fbc0*/  IADD3 R20, R3, 0x19e, RZ ;  /* 0x0000019e03147810 */ /* 0x000fc60007ffe0ff */
[----:B------:R-:W-:Y:S01]  /*5fbd0*/  IMAD.WIDE R14, R0, 0x2, R16 ;  /* 0x00000002000e7825 */ /* 0x000fe200078e0210 */
[----:B------:R0:W-:Y:S01]  /*5fbe0*/  @P0 STG.E.U16 [R12.64], R2 ;  /* 0x000000020c000986 */ /* 0x0001e2000c101506 */
[----:B------:R-:W-:Y:S02]  /*5fbf0*/  ISETP.GE.AND P3, PT, R20, c[0x0][0x17c], PT ;  /* 0x00005f0014007a0c */ /* 0x000fe40003f66270 */
[C---:B------:R-:W-:Y:S01]  /*5fc00*/  IMAD.WIDE R20, R0.reuse, 0x2, R18 ;  /* 0x0000000200147825 */ /* 0x040fe200078e0212 */
[----:B------:R-:W-:Y:S02]  /*5fc10*/  IADD3 R0, R0, c[0x0][0x198], RZ ;  /* 0x0000660000007a10 */ /* 0x000fe40007ffe0ff */
[----:B------:R-:W-:-:S04]  /*5fc20*/  IADD3 R22, R3, 0x19f, RZ ;  /* 0x0000019f03167810 */ /* 0x000fc80007ffe0ff */
[----:B------:R-:W-:Y:S02]  /*5fc30*/  ISETP.GE.AND P0, PT, R22, c[0x0][0x17c], PT ;  /* 0x00005f0016007a0c */ /* 0x000fe40003f06270 */
[----:B0-----:R-:W-:Y:S01]  /*5fc40*/  PRMT R2, R4, 0x7632, R2 ;  /* 0x0000763204027816 */ /* 0x001fe20000000002 */
[----:B--2---:R-:W-:Y:S01]  /*5fc50*/  @P2 STG.E.U16 [R14.64], R23 ;  /* 0x000000170e002986 */ /* 0x004fe2000c101506 */
[C---:B------:R-:W-:Y:S01]  /*5fc60*/  ISETP.LT.AND P2, PT, R28.reuse, c[0x0][0x178], !P6 ;  /* 0x00005e001c007a0c */ /* 0x040fe20007741270 */
[----:B------:R0:W1:Y:S01]  /*5fc70*/  LDS.128 R12, [R25+0x1800] ;  /* 0x00180000190c7984 */ /* 0x0000620000000c00 */
[----:B------:R-:W-:Y:S01]  /*5fc80*/  ISETP.LT.AND P6, PT, R29, c[0x0][0x178], !P6 ;  /* 0x00005e001d007a0c */ /* 0x000fe200077c1270 */
[----:B------:R2:W-:Y:S04]  /*5fc90*/  @P5 STG.E.U16 [R20.64], R4 ;  /* 0x0000000414005986 */ /* 0x0005e8000c101506 */
[----:B0-----:R-:W3:Y:S01]  /*5fca0*/  LDL.LU R25, [R1+0x670] ;  /* 0x0006700001197983 */ /* 0x001ee20000300800 */
[----:B------:R-:W-:-:S02]  /*5fcb0*/  ISETP.LT.AND P5, PT, R28, c[0x0][0x178], !P1 ;  /* 0x00005e001c007a0c */ /* 0x000fc40004fa1270 */
[----:B------:R-:W-:Y:S01]  /*5fcc0*/  PRMT R24, R23, 0x7632, R24 ;  /* 0x0000763217187816 */ /* 0x000fe20000000018 */
[----:B------:R-:W-:-:S04]  /*5fcd0*/  IMAD.WIDE R22, R0, 0x2, R18 ;  /* 0x0000000200167825 */ /* 0x000fc800078e0212 */
[C-C-:B--2---:R-:W-:Y:S01]  /*5fce0*/  IMAD.WIDE R20, R0.reuse, 0x2, R16.reuse ;  /* 0x0000000200147825 */ /* 0x144fe200078e0210 */
[----:B------:R-:W-:Y:S02]  /*5fcf0*/  IADD3 R0, R0, c[0x0][0x198], RZ ;  /* 0x0000660000007a10 */ /* 0x000fe40007ffe0ff */
[----:B------:R-:W-:Y:S02]  /*5fd00*/  IADD3 R4, R3, 0x1a0, RZ ;  /* 0x000001a003047810 */ /* 0x000fe40007ffe0ff */
[----:B------:R-:W-:Y:S01]  /*5fd10*/  @P2 STG.E.U16 [R20.64], R24 ;  /* 0x0000001814002986 */ /* 0x000fe2000c101506 */
[----:B------:R0:W-:Y:S01]  /*5fd20*/  @P6 STG.E.U16 [R22.64], R2 ;  /* 0x0000000216006986 */ /* 0x0001e2000c101506 */
[----:B------:R-:W-:Y:S01]  /*5fd30*/  ISETP.GE.AND P2, PT, R4, c[0x0][0x17c], PT ;  /* 0x00005f0004007a0c */ /* 0x000fe20003f46270 */
[----:B0-----:R-:W-:-:S05]  /*5fd40*/  IMAD.WIDE R22, R0, 0x2, R16 ;  /* 0x0000000200167825 */ /* 0x001fca00078e0210 */
[----:B----4-:R0:W-:Y:S01]  /*5fd50*/  @P5 STG.E.U16 [R22.64], R27 ;  /* 0x0000001b16005986 */ /* 0x0101e2000c101506 */
[----:B------:R-:W-:-:S03]  /*5fd60*/  PRMT R4, R27, 0x7632, R4 ;  /* 0x000076321b047816 */ /* 0x000fc60000000004 */
[----:B0-----:R-:W2:Y:S01]  /*5fd70*/  LDL.LU R27, [R1+0x5e4] ;  /* 0x0005e400011b7983 */ /* 0x001ea20000300800 */
[C---:B------:R-:W-:Y:S02]  /*5fd80*/  ISETP.LT.AND P1, PT, R29.reuse, c[0x0][0x178], !P1 ;  /* 0x00005e001d007a0c */ /* 0x040fe40004f21270 */
[----:B------:R-:W-:Y:S01]  /*5fd90*/  ISETP.LT.AND P6, PT, R28, c[0x0][0x178], !P4 ;  /* 0x00005e001c007a0c */ /* 0x000fe200067c1270 */
[C-C-:B------:R-:W-:Y:S01]  /*5fda0*/  IMAD.WIDE R20, R0.reuse, 0x2, R18.reuse ;  /* 0x0000000200147825 */ /* 0x140fe200078e0212 */
[----:B------:R-:W-:Y:S02]  /*5fdb0*/  IADD3 R0, R0, c[0x0][0x198], RZ ;  /* 0x0000660000007a10 */ /* 0x000fe40007ffe0ff */
[----:B------:R-:W-:Y:S02]  /*5fdc0*/  ISETP.LT.AND P4, PT, R29, c[0x0][0x178], !P4 ;  /* 0x00005e001d007a0c */ /* 0x000fe40006781270 */
[----:B------:R-:W-:Y:S01]  /*5fdd0*/  IADD3 R2, R3, 0x1a1, RZ ;  /* 0x000001a103027810 */ /* 0x000fe20007ffe0ff */
[----:B------:R-:W-:-:S04]  /*5fde0*/  IMAD.WIDE R22, R0, 0x2, R18 ;  /* 0x0000000200167825 */ /* 0x000fc800078e0212 */
[----:B------:R0:W-:Y:S01]  /*5fdf0*/  @P1 STG.E.U16 [R20.64], R8 ;  /* 0x0000000814001986 */ /* 0x0001e2000c101506 */
[----:B------:R-:W-:Y:S02]  /*5fe00*/  ISETP.LT.AND P1, PT, R28, c[0x0][0x178], !P3 ;  /* 0x00005e001c007a0c */ /* 0x000fe40005f21270 */
[----:B------:R-:W-:Y:S01]  /*5fe10*/  ISETP.GE.AND P5, PT, R2, c[0x0][0x17c], PT ;  /* 0x00005f0002007a0c */ /* 0x000fe20003fa6270 */
[----:B------:R-:W-:Y:S01]  /*5fe20*/  PRMT R2, R8, 0x7632, R2 ;  /* 0x0000763208027816 */ /* 0x000fe20000000002 */
[----:B------:R-:W-:Y:S01]  /*5fe30*/  ISETP.LT.AND P3, PT, R29, c[0x0][0x178], !P3 ;  /* 0x00005e001d007a0c */ /* 0x000fe20005f61270 */
[C---:B0-----:R-:W-:Y:S01]  /*5fe40*/  IMAD.WIDE R20, R0.reuse, 0x2, R16 ;  /* 0x0000000200147825 */ /* 0x041fe200078e0210 */
[----:B------:R-:W-:-:S04]  /*5fe50*/  IADD3 R0, R0, c[0x0][0x198], RZ ;  /* 0x0000660000007a10 */ /* 0x000fc80007ffe0ff */
[----:B------:R0:W-:Y:S01]  /*5fe60*/  @P6 STG.E.U16 [R20.64], R4 ;  /* 0x0000000414006986 */ /* 0x0001e2000c101506 */
[----:B------:R-:W-:Y:S01]  /*5fe70*/  ISETP.LT.AND P6, PT, R28, c[0x0][0x178], !P0 ;  /* 0x00005e001c007a0c */ /* 0x000fe200047c1270 */
[----:B------:R4:W-:Y:S02]  /*5fe80*/  @P4 STG.E.U16 [R22.64], R2 ;  /* 0x0000000216004986 */ /* 0x0009e4000c101506 */
[C---:B0-----:R-:W-:Y:S01]  /*5fe90*/  IMAD.WIDE R20, R0.reuse, 0x2, R16 ;  /* 0x0000000200147825 */ /* 0x041fe200078e0210 */
[----:B----4-:R-:W-:Y:S02]  /*5fea0*/  IADD3 R2, R0, c[0x0][0x198], RZ ;  /* 0x0000660000027a10 */ /* 0x010fe40007ffe0ff */
[----:B------:R-:W-:-:S03]  /*5feb0*/  ISETP.LT.AND P0, PT, R29, c[0x0][0x178], !P0 ;  /* 0x00005e001d007a0c */ /* 0x000fc60004701270 */
[----:B------:R-:W-:Y:S01]  /*5fec0*/  IMAD.WIDE R22, R2, 0x2, R16 ;  /* 0x0000000202167825 */ /* 0x000fe200078e0210 */
[----:B------:R-:W-:-:S04]  /*5fed0*/  IADD3 R4, R3, 0x1a2, RZ ;  /* 0x000001a203047810 */ /* 0x000fc80007ffe0ff */
[----:B------:R-:W-:Y:S01]  /*5fee0*/  ISETP.GE.AND P4, PT, R4, c[0x0][0x17c], PT ;  /* 0x00005f0004007a0c */ /* 0x000fe20003f86270 */
[----:B------:R-:W-:Y:S01]  /*5fef0*/  IADD3 R4, R3, 0x1a3, RZ ;  /* 0x000001a303047810 */ /* 0x000fe20007ffe0ff */
[----:B---3--:R0:W-:Y:S02]  /*5ff00*/  @P1 STG.E.U16 [R20.64], R25 ;  /* 0x0000001914001986 */ /* 0x0081e4000c101506 */
[----:B0-----:R-:W-:Y:S01]  /*5ff10*/  IMAD.WIDE R20, R0, 0x2, R18 ;  /* 0x0000000200147825 */ /* 0x001fe200078e0212 */
[----:B------:R-:W-:-:S04]  /*5ff20*/  PRMT R0, R25, 0x7632, R0 ;  /* 0x0000763219007816 */ /* 0x000fc80000000000 */
[----:B-1----:R-:W-:Y:S01]  /*5ff30*/  @P3 STG.E.U16 [R20.64], R12 ;  /* 0x0000000c14003986 */ /* 0x002fe2000c101506 */
[----:B------:R-:W-:Y:S01]  /*5ff40*/  ISETP.LT.AND P3, PT, R28, c[0x0][0x178], !P2 ;  /* 0x00005e001c007a0c */ /* 0x000fe20005761270 */
[----:B------:R-:W-:Y:S02]  /*5ff50*/  ISETP.LT.AND P2, PT, R29, c[0x0][0x178], !P2 ;  /* 0x00005e001d007a0c */ /* 0x000fe40005741270 */
[----:B------:R0:W-:Y:S02]  /*5ff60*/  @P6 STG.E.U16 [R22.64], R0 ;  /* 0x0000000016006986 */ /* 0x0001e4000c101506 */
[----:B0-----:R-:W-:Y:S02]  /*5ff70*/  IADD3 R0, R2, c[0x0][0x198], RZ ;  /* 0x0000660002007a10 */ /* 0x001fe40007ffe0ff */
[----:B------:R-:W-:Y:S01]  /*5ff80*/  PRMT R12, R12, 0x7632, R12 ;  /* 0x000076320c0c7816 */ /* 0x000fe2000000000c */
[----:B------:R-:W-:-:S04]  /*5ff90*/  IMAD.WIDE R20, R2, 0x2, R18 ;  /* 0x0000000202147825 */ /* 0x000fc800078e0212 */
[----:B------:R-:W-:-:S04]  /*5ffa0*/  IMAD.WIDE R22, R0, 0x2, R16 ;  /* 0x0000000200167825 */ /* 0x000fc800078e0210 */
[----:B------:R-:W-:Y:S01]  /*5ffb0*/  IMAD.WIDE R24, R0, 0x2, R18 ;  /* 0x0000000200187825 */ /* 0x000fe200078e0212 */
[----:B------:R0:W-:Y:S01]  /*5ffc0*/  @P0 STG.E.U16 [R20.64], R12 ;  /* 0x0000000c14000986 */ /* 0x0001e2000c101506 */
[----:B------:R-:W-:Y:S02]  /*5ffd0*/  ISETP.GE.AND P1, PT, R4, c[0x0][0x17c], PT ;  /* 0x00005f0004007a0c */ /* 0x000fe40003f26270 */
[----:B------:R-:W-:-:S04]  /*5ffe0*/  IADD3 R4, R3, 0x1a4, RZ ;  /* 0x000001a403047810 */ /* 0x000fc80007ffe0ff */
[----:B------:R-:W-:Y:S01]  /*5fff0*/  ISETP.GE.AND P6, PT, R4, c[0x0][0x17c], PT ;  /* 0x00005f0004007a0c */ /* 0x000fe20003fc6270 */
[----:B------:R-:W-:Y:S01]  /*60000*/  PRMT R4, R26, 0x7632, R4 ;  /* 0x000076321a047816 */ /* 0x000fe20000000004 */
[----:B0-----:R-:W-:Y:S01]  /*60010*/  IADD3 R20, R0, c[0x0][0x198], RZ ;  /* 0x0000660000147a10 */ /* 0x001fe20007ffe0ff */
[----:B------:R-:W3:Y:S04]  /*60020*/  LDL.LU R12, [R1+0x44] ;  /* 0x00004400010c7983 */ /* 0x000ee80000300800 */
[----:B--2---:R-:W-:Y:S01]  /*60030*/  @P3 STG.E.U16 [R22.64], R27 ;  /* 0x0000001b16003986 */ /* 0x004fe2000c101506 */
[----:B------:R0:W-:Y:S01]  /*60040*/  @P2 STG.E.U16 [R24.64], R26 ;  /* 0x0000001a18002986 */ /* 0x0001e2000c101506 */
[----:B------:R-:W-:Y:S02]  /*60050*/  ISETP.LT.AND P2, PT, R28, c[0x0][0x178], !P5 ;  /* 0x00005e001c007a0c */ /* 0x000fe40006f41270 */
[----:B------:R-:W-:Y:S01]  /*60060*/  PRMT R8, R27, 0x7632, R8 ;  /* 0x000076321b087816 */ /* 0x000fe20000000008 */
[----:B0-----:R-:W-:-:S10]  /*60070*/  IMAD.WIDE R26, R20, 0x2, R16 ;  /* 0x00000002141a7825 */ /* 0x001fd400078e0210 */
[----:B------:R0:W-:Y:S04]  /*60080*/  @P2 STG.E.U16 [R26.64], R8 ;  /* 0x000000081a002986 */ /* 0x0001e8000c101506 */
[----:B0-----:R-:W2:Y:S01]  /*60090*/  LDL.LU R27, [R1+0x5f4] ;  /* 0x0005f400011b7983 */ /* 0x001ea20000300800 */
[C---:B------:R-:W-:Y:S02]  /*600a0*/  ISETP.LT.AND P5, PT, R29.reuse, c[0x0][0x178], !P5 ;  /* 0x00005e001d007a0c */ /* 0x040fe40006fa1270 */
[----:B------:R-:W-:Y:S01]  /*600b0*/  ISETP.LT.AND P3, PT, R28, c[0x0][0x178], !P4 ;  /* 0x00005e001c007a0c */ /* 0x000fe20006761270 */
[----:B------:R-:W-:Y:S01]  /*600c0*/  ISETP.LT.AND P4, PT, R29, c[0x0][0x178], !P4 ;  /* 0x00005e001d007a0c */ /* 0x000fe20006781270 */
[C---:B------:R-:W-:Y:S01]  /*600d0*/  IADD3 R0, R20.reuse, c[0x0][0x198], RZ ;  /* 0x0000660014007a10 */ /* 0x040fe20007ffe0ff */
[----:B------:R-:W-:Y:S01]  /*600e0*/  IMAD.WIDE R20, R20, 0x2, R18 ;  /* 0x0000000214147825 */ /* 0x000fe200078e0212 */
[----:B------:R-:W-:-:S02]  /*600f0*/  IADD3 R2, R3, 0x1a5, RZ ;  /* 0x000001a503027810 */ /* 0x000fc40007ffe0ff */
[----:B------:R-:W-:Y:S01]  /*60100*/  IADD3 R8, R3, 0x1a8, RZ ;  /* 0x000001a803087810 */ /* 0x000fe20007ffe0ff */
[----:B------:R-:W4:Y:S01]  /*60110*/  LDL.LU R26, [R1+0x614] ;  /* 0x00061400011a7983 */ /* 0x000f220000300800 */
[----:B------:R-:W-:-:S04]  /*60120*/  IMAD.WIDE R22, R0, 0x2, R16 ;  /* 0x0000000200167825 */ /* 0x000fc800078e0210 */
[----:B------:R-:W-:Y:S01]  /*60130*/  IMAD.WIDE R24, R0, 0x2, R18 ;  /* 0x0000000200187825 */ /* 0x000fe200078e0212 */
[----:B------:R3:W-:Y:S01]  /*60140*/  @P5 STG.E.U16 [R20.64], R4 ;  /* 0x0000000414005986 */ /* 0x0007e2000c101506 */
[----:B------:R-:W-:Y:S02]  /*60150*/  ISETP.GE.AND P0, PT, R2, c[0x0][0x17c], PT ;  /* 0x00005f0002007a0c */ /* 0x000fe40003f06270 */
[----:B------:R-:W-:-:S04]  /*60160*/  IADD3 R2, R3, 0x1a6, RZ ;  /* 0x000001a603027810 */ /* 0x000fc80007ffe0ff */
[----:B------:R-:W-:Y:S02]  /*60170*/  ISETP.GE.AND P2, PT, R2, c[0x0][0x17c], PT ;  /* 0x00005f0002007a0c */ /* 0x000fe40003f46270 */
[----:B---3--:R-:W-:Y:S01]  /*60180*/  PRMT R4, R12, 0x7632, R4 ;  /* 0x000076320c047816 */ /* 0x008fe20000000004 */
[----:B--2---:R0:W-:Y:S01]  /*60190*/  @P3 STG.E.U16 [R22.64], R27 ;  /* 0x0000001b16003986 */ /* 0x0041e2000c101506 */
[----:B------:R1:W-:Y:S01]  /*601a0*/  @P4 STG.E.U16 [R24.64], R12 ;  /* 0x0000000c18004986 */ /* 0x0003e2000c101506 */
[----:B------:R-:W-:Y:S02]  /*601b0*/  ISETP.LT.AND P4, PT, R28, c[0x0][0x178], !P1 ;  /* 0x00005e001c007a0c */ /* 0x000fe40004f81270 */
[----:B------:R-:W-:Y:S02]  /*601c0*/  PRMT R2, R27, 0x7632, R2 ;  /* 0x000076321b027816 */ /* 0x000fe40000000002 */
[----:B0-----:R-:W-:Y:S02]  /*601d0*/  IADD3 R22, R0, c[0x0][0x198], RZ ;  /* 0x0000660000167a10 */ /* 0x001fe40007ffe0ff */
[----:B-1----:R-:W-:Y:S01]  /*601e0*/  IADD3 R12, R3, 0x1a7, RZ ;  /* 0x000001a7030c7810 */ /* 0x002fe20007ffe0ff */
[----:B------:R-:W2:Y:S02]  /*601f0*/  LDL.LU R27, [R1+0xc4] ;  /* 0x0000c400011b7983 */ /* 0x000ea40000300800 */
[----:B------:R-:W-:Y:S01]  /*60200*/  IMAD.WIDE R20, R22, 0x2, R16 ;  /* 0x0000000216147825 */ /* 0x000fe200078e0210 */
[----:B------:R-:W-:-:S02]  /*60210*/  ISETP.GE.AND P3, PT, R12, c[0x0][0x17c], PT ;  /* 0x00005f000c007a0c */ /* 0x000fc40003f66270 */
[----:B------:R-:W3:Y:S04]  /*60220*/  LDL.LU R12, [R1+0x64] ;  /* 0x00006400010c7983 */ /* 0x000ee80000300800 */
[----:B------:R0:W-:Y:S01]  /*60230*/  @P4 STG.E.U16 [R20.64], R2 ;  /* 0x0000000214004986 */ /* 0x0001e2000c101506 */
[----:B------:R-:W-:Y:S02]  /*60240*/  ISETP.GE.AND P4, PT, R8, c[0x0][0x17c], PT ;  /* 0x00005f0008007a0c */ /* 0x000fe40003f86270 */
[----:B------:R-:W2:Y:S01]  /*60250*/  LDL.LU R8, [R1+0x604] ;  /* 0x0006040001087983 */ /* 0x000ea20000300800 */
[C---:B------:R-:W-:Y:S02]  /*60260*/  ISETP.LT.AND P1, PT, R29.reuse, c[0x0][0x178], !P1 ;  /* 0x00005e001d007a0c */ /* 0x040fe40004f21270 */
[----:B------:R-:W-:Y:S01]  /*60270*/  ISETP.LT.AND P5, PT, R28, c[0x0][0x178], !P6 ;  /* 0x00005e001c007a0c */ /* 0x000fe200077a1270 */
[----:B------:R-:W-:Y:S01]  /*60280*/  ISETP.LT.AND P6, PT, R29, c[0x0][0x178], !P6 ;  /* 0x00005e001d007a0c */ /* 0x000fe200077c1270 */
[C---:B------:R-:W-:Y:S01]  /*60290*/  IADD3 R0, R22.reuse, c[0x0][0x198], RZ ;  /* 0x0000660016007a10 */ /* 0x040fe20007ffe0ff */
[----:B------:R-:W-:-:S04]  /*602a0*/  IMAD.WIDE R22, R22, 0x2, R18 ;  /* 0x0000000216167825 */ /* 0x000fc800078e0212 */
[----:B------:R-:W-:-:S04]  /*602b0*/  IMAD.WIDE R24, R0, 0x2, R16 ;  /* 0x0000000200187825 */ /* 0x000fc800078e0210 */
[C---:B0-----:R-:W-:Y:S01]  /*602c0*/  IMAD.WIDE R20, R0.reuse, 0x2, R18 ;  /* 0x0000000200147825 */ /* 0x041fe200078e0212 */
[----:B------:R0:W-:Y:S01]  /*602d0*/  @P1 STG.E.U16 [R22.64], R4 ;  /* 0x0000000416001986 */ /* 0x0001e2000c101506 */
[----:B------:R-:W-:Y:S02]  /*602e0*/  IADD3 R2, R3, 0x1a9, RZ ;  /* 0x000001a903027810 */ /* 0x000fe40007ffe0ff */
[----:B------:R-:W-:Y:S02]  /*602f0*/  IADD3 R0, R0, c[0x0][0x198], RZ ;  /* 0x0000660000007a10 */ /* 0x000fe40007ffe0ff */
[----:B------:R-:W-:-:S03]  /*60300*/  ISETP.GE.AND P1, PT, R2, c[0x0][0x17c], PT ;  /* 0x00005f0002007a0c */ /* 0x000fc60003f26270 */
[----:B0-----:R-:W-:Y:S01]  /*60310*/  IMAD.WIDE R22, R0, 0x2, R18 ;  /* 0x0000000200167825 */ /* 0x001fe200078e0212 */
[----:B---3--:R-:W-:Y:S01]  /*60320*/  PRMT R4, R12, 0x7632, R4 ;  /* 0x000076320c047816 */ /* 0x008fe20000000004 */
[----:B--2---:R-:W-:Y:S01]  /*60330*/  @P5 STG.E.U16 [R24.64], R8 ;  /* 0x0000000818005986 */ /* 0x004fe2000c101506 */
[C---:B------:R-:W-:Y:S01]  /*60340*/  ISETP.LT.AND P5, PT, R28.reuse, c[0x0][0x178], !P0 ;  /* 0x00005e001c007a0c */ /* 0x040fe200047a1270 */
[----:B------:R0:W-:Y:S01]  /*60350*/  @P6 STG.E.U16 [R20.64], R12 ;  /* 0x0000000c14006986 */ /* 0x0001e2000c101506 */
[----:B------:R-:W-:Y:S02]  /*60360*/  ISETP.LT.AND P0, PT, R29, c[0x0][0x178], !P0 ;  /* 0x00005e001d007a0c */ /* 0x000fe40004701270 */
[----:B------:R-:W-:Y:S02]  /*60370*/  ISETP.LT.AND P6, PT, R28, c[0x0][0x178], !P2 ;  /* 0x00005e001c007a0c */ /* 0x000fe400057c1270 */
[----:B------:R-:W-:Y:S01]  /*60380*/  PRMT R2, R8, 0x7632, R2 ;  /* 0x0000763208027816 */ /* 0x000fe20000000002 */
[----:B0-----:R-:W2:Y:S01]  /*60390*/  LDL.LU R12, [R1+0x624] ;  /* 0x00062400010c7983 */ /* 0x001ea20000300800 */
[----:B------:R-:W3:Y:S02]  /*603a0*/  LDL.LU R25, [R1+0xb4] ;  /* 0x0000b40001197983 */ /* 0x000ee40000300800 */
[C---:B------:R-:W-:Y:S01]  /*603b0*/  IMAD.WIDE R20, R0.reuse, 0x2, R16 ;  /* 0x0000000200147825 */ /* 0x040fe200078e0210 */
[----:B------:R-:W-:-:S02]  /*603c0*/  IADD3 R0, R0, c[0x0][0x198], RZ ;  /* 0x0000660000007a10 */ /* 0x000fc40007ffe0ff */
[----:B------:R-:W-:Y:S02]  /*603d0*/  ISETP.LT.AND P2, PT, R29, c[0x0][0x178], !P2 ;  /* 0x00005e001d007a0c */ /* 0x000fe40005741270 */
[----:B------:R0:W-:Y:S01]  /*603e0*/  @P5 STG.E.U16 [R20.64], R2 ;  /* 0x0000000214005986 */ /* 0x0001e2000c101506 */
[----:B------:R1:W-:Y:S02]  /*603f0*/  @P0 STG.E.U16 [R22.64], R4 ;  /* 0x0000000416000986 */ /* 0x0003e4000c101506 */
[----:B0-----:R-:W-:Y:S01]  /*60400*/  IMAD.WIDE R20, R0, 0x2, R16 ;  /* 0x0000000200147825 */ /* 0x001fe200078e0210 */
[----:B------:R-:W-:-:S04]  /*60410*/  IADD3 R2, R3, 0x1ab, RZ ;  /* 0x000001ab03027810 */ /* 0x000fc80007ffe0ff */
[----:B----4-:R0:W-:Y:S01]  /*60420*/  @P6 STG.E.U16 [R20.64], R26 ;  /* 0x0000001a14006986 */ /* 0x0101e2000c101506 */
[----:B------:R-:W-:Y:S01]  /*60430*/  ISETP.GE.AND P6, PT, R2, c[0x0][0x17c], PT ;  /* 0x00005f0002007a0c */ /* 0x000fe20003fc6270 */
[----:B------:R-:W-:Y:S02]  /*60440*/  PRMT R2, R26, 0x7632, R2 ;  /* 0x000076321a027816 */ /* 0x000fe40000000002 */
[----:B-1----:R-:W-:Y:S01]  /*60450*/  IMAD.WIDE R22, R0, 0x2, R18 ;  /* 0x0000000200167825 */ /* 0x002fe200078e0212 */
[----:B------:R-:W-:Y:S01]  /*60460*/  PRMT R4, R27, 0x7632, R4 ;  /* 0x000076321b047816 */ /* 0x000fe20000000004 */
[----:B0-----:R-:W4:Y:S04]  /*60470*/  LDL.LU R26, [R1+0x634] ;  /* 0x00063400011a7983 */ /* 0x001f280000300800 */
[----:B------:R0:W-:Y:S04]  /*60480*/  @P2 STG.E.U16 [R22.64], R27 ;  /* 0x0000001b16002986 */ /* 0x0001e8000c101506 */
[----:B0-----:R-:W4:Y:S01]  /*60490*/  LDL.LU R27, [R1+0xa4] ;  /* 0x0000a400011b7983 */ /* 0x001f220000300800 */
[----:B------:R-:W-:Y:S01]  /*604a0*/  ISETP.LT.AND P0, PT, R28, c[0x0][0x178], !P3 ;  /* 0x00005e001c007a0c */ /* 0x000fe20005f01270 */
[----:B------:R-:W-:Y:S01]  /*604b0*/  ISETP.LT.AND P3, PT, R29, c[0x0][0x178], !P3 ;  /* 0x00005e001d007a0c */ /* 0x000fe20005f61270 */
[----:B------:R-:W-:-:S02]  /*604c0*/  IADD3 R0, R0, c[0x0][0x198], RZ ;  /* 0x0000660000007a10 */ /* 0x000fc40007ffe0ff */
[----:B------:R-:W-:-:S03]  /*604d0*/  ISETP.LT.AND P2, PT, R28, c[0x0][0x178], !P4 ;  /* 0x00005e001c007a0c */ /* 0x000fc60006741270 */
[----:B------:R-:W-:-:S04]  /*604e0*/  IMAD.WIDE R20, R0, 0x2, R16 ;  /* 0x0000000200147825 */ /* 0x000fc800078e0210 */
[C---:B------:R-:W-:Y:S01]  /*604f0*/  IMAD.WIDE R22, R0.reuse, 0x2, R18 ;  /* 0x0000000200167825 */ /* 0x040fe200078e0212 */
[----:B------:R-:W-:Y:S02]  /*60500*/  IADD3 R0, R0, c[0x0][0x198], RZ ;  /* 0x0000660000007a10 */ /* 0x000fe40007ffe0ff */
[----:B------:R-:W-:Y:S02]  /*60510*/  ISETP.LT.AND P4, PT, R29, c[0x0][0x178], !P4 ;  /* 0x00005e001d007a0c */ /* 0x000fe40006781270 */
[----:B------:R-:W-:Y:S01]  /*60520*/  IADD3 R8, R3, 0x1aa, RZ ;  /* 0x000001aa03087810 */ /* 0x000fe20007ffe0ff */
[----:B------:R0:W-:Y:S01]  /*60530*/  @P0 STG.E.U16 [R20.64], R2 ;  /* 0x0000000214000986 */ /* 0x0001e2000c101506 */
[----:B------:R1:W-:Y:S01]  /*60540*/  @P3 STG.E.U16 [R22.64], R4 ;  /* 0x0000000416003986 */ /* 0x0003e2000c101506 */
[----:B------:R-:W-:Y:S02]  /*60550*/  ISETP.LT.AND P3, PT, R28, c[0x0][0x178], !P1 ;  /* 0x00005e001c007a0c */ /* 0x000fe40004f61270 */
[----:B------:R-:W-:Y:S01]  /*60560*/  ISETP.GE.AND P5, PT, R8, c[0x0][0x17c], PT ;  /* 0x00005f0008007a0c */ /* 0x000fe20003fa6270 */
[----:B------:R-:W-:-:S02]  /*60570*/  IADD3 R8, R0, c[0x0][0x198], RZ ;  /* 0x0000660000087a10 */ /* 0x000fc40007ffe0ff */
[----:B0-----:R-:W-:-:S04]  /*60580*/  IMAD.WIDE R20, R0, 0x2, R16 ;  /* 0x0000000200147825 */ /* 0x001fc800078e0210 */
[----:B-1----:R-:W-:Y:S01]  /*60590*/  IMAD.WIDE R22, R8, 0x2, R16 ;  /* 0x0000000208167825 */ /* 0x002fe200078e0210 */
[----:B------:R-:W-:Y:S01]  /*605a0*/  ISETP.LT.AND P1, PT, R29, c[0x0][0x178], !P1 ;  /* 0x00005e001d007a0c */ /* 0x000fe20004f21270 */
[----:B--2---:R0:W-:Y:S02]  /*605b0*/  @P2 STG.E.U16 [R20.64], R12 ;  /* 0x0000000c14002986 */ /* 0x0041e4000c101506 */
[----:B0-----:R-:W-:Y:S01]  /*605c0*/  IMAD.WIDE R20, R0, 0x2, R18 ;  /* 0x0000000200147825 */ /* 0x001fe200078e0212 */
[----:B------:R-:W-:Y:S02]  /*605d0*/  PRMT R0, R12, 0x7632, R0 ;  /* 0x000076320c007816 */ /* 0x000fe40000000000 */
[----:B---3--:R-:W-:Y:S01]  /*605e0*/  PRMT R4, R25, 0x7632, R4 ;  /* 0x0000763219047816 */ /* 0x008fe20000000004 */
[----:B------:R-:W2:Y:S04]  /*605f0*/  LDL.LU R12, [R1+0x94] ;  /* 0x00009400010c7983 */ /* 0x000ea80000300800 */
[----:B------:R-:W-:Y:S01]  /*60600*/  @P4 STG.E.U16 [R20.64], R25 ;  /* 0x0000001914004986 */ /* 0x000fe2000c101506 */
[----:B------:R-:W-:Y:S01]  /*60610*/  ISETP.LT.AND P4, PT, R28, c[0x0][0x178], !P5 ;  /* 0x00005e001c007a0c */ /* 0x000fe20006f81270 */
[----:B------:R0:W-:Y:S01]  /*60620*/  @P3 STG.E.U16 [R22.64], R0 ;  /* 0x0000000016003986 */ /* 0x0001e2000c101506 */
[----:B------:R-:W-:-:S02]  /*60630*/  ISETP.LT.AND P5, PT, R29, c[0x0][0x178], !P5 ;  /* 0x00005e001d007a0c */ /* 0x000fc40006fa1270 */
[C---:B0-----:R-:W-:Y:S01]  /*60640*/  IADD3 R0, R8.reuse, c[0x0][0x198], RZ ;  /* 0x0000660008007a10 */ /* 0x041fe20007ffe0ff */
[----:B------:R-:W-:-:S04]  /*60650*/  IMAD.WIDE R20, R8, 0x2, R18 ;  /* 0x0000000208147825 */ /* 0x000fc800078e0212 */
[----:B------:R-:W-:Y:S01]  /*60660*/  IMAD.WIDE R22, R0, 0x2, R16 ;  /* 0x0000000200167825 */ /* 0x000fe200078e0210 */
[----:B------:R0:W-:Y:S01]  /*60670*/  @P1 STG.E.U16 [R20.64], R4 ;  /* 0x0000000414001986 */ /* 0x0001e2000c101506 */
[----:B------:R-:W-:-:S03]  /*60680*/  IADD3 R8, R3, 0x1af, RZ ;  /* 0x000001af03087810 */ /* 0x000fc60007ffe0ff */
[----:B----4-:R-:W-:Y:S01]  /*60690*/  @P4 STG.E.U16 [R22.64], R26 ;  /* 0x0000001a16004986 */ /* 0x010fe2000c101506 */
[----:B------:R-:W-:Y:S01]  /*606a0*/  ISETP.LT.AND P4, PT, R28, c[0x0][0x178], !P6 ;  /* 0x00005e001c007a0c */ /* 0x000fe20007781270 */
[----:B------:R-:W-:Y:S01]  /*606b0*/  IMAD.WIDE R24, R0, 0x2, R18 ;  /* 0x0000000200187825 */ /* 0x000fe200078e0212 */
[----:B------:R-:W-:-:S03]  /*606c0*/  ISETP.GE.AND P1, PT, R8, c[0x0][0x17c], PT ;  /* 0x00005f0008007a0c */ /* 0x000fc60003f26270 */
[----:B------:R-:W-:Y:S01]  /*606d0*/  PRMT R8, R26, 0x7632, R8 ;  /* 0x000076321a087816 */ /* 0x000fe20000000008 */
[----:B0-----:R-:W-:Y:S01]  /*606e0*/  IADD3 R20, R0, c[0x0][0x198], RZ ;  /* 0x0000660000147a10 */ /* 0x001fe20007ffe0ff */
[----:B------:R0:W-:Y:S01]  /*606f0*/  @P5 STG.E.U16 [R24.64], R27 ;  /* 0x0000001b18005986 */ /* 0x0001e2000c101506 */
[----:B------:R-:W-:-:S03]  /*60700*/  PRMT R4, R27, 0x7632, R4 ;  /* 0x000076321b047816 */ /* 0x000fc60000000004 */
[----:B0-----:R-:W-:-:S05]  /*60710*/  IMAD.WIDE R26, R20, 0x2, R16 ;  /* 0x00000002141a7825 */ /* 0x001fca00078e0210 */
[----:B------:R0:W-:Y:S04]  /*60720*/  @P4 STG.E.U16 [R26.64], R8 ;  /* 0x000000081a004986 */ /* 0x0001e8000c101506 */
[----:B0-----:R-:W3:Y:S01]  /*60730*/  LDL.LU R27, [R1+0x644] ;  /* 0x00064400011b7983 */ /* 0x001ee20000300800 */
[----:B------:R-:W-:Y:S02]  /*60740*/  IADD3 R2, R3, 0x1ac, RZ ;  /* 0x000001ac03027810 */ /* 0x000fe40007ffe0ff */
[----:B------:R-:W-:Y:S02]  /*60750*/  ISETP.LT.AND P6, PT, R29, c[0x0][0x178], !P6 ;  /* 0x00005e001d007a0c */ /* 0x000fe400077c1270 */
[----:B------:R-:W-:Y:S02]  /*60760*/  IADD3 R0, R20, c[0x0][0x198], RZ ;  /* 0x0000660014007a10 */ /* 0x000fe40007ffe0ff */
[----:B------:R-:W-:-:S02]  /*60770*/  IADD3 R8, R3, 0x1b2, RZ ;  /* 0x000001b203087810 */ /* 0x000fc40007ffe0ff */
[----:B------:R-:W-:Y:S01]  /*60780*/  ISETP.GE.AND P0, PT, R2, c[0x0][0x17c], PT ;  /* 0x00005f0002007a0c */ /* 0x000fe20003f06270 */
[----:B------:R-:W4:Y:S03]  /*60790*/  LDL.LU R26, [R1+0x664] ;  /* 0x00066400011a7983 */ /* 0x000f260000300800 */
[----:B------:R-:W-:Y:S02]  /*607a0*/  ISETP.LT.AND P5, PT, R28, c[0x0][0x178], !P0 ;  /* 0x00005e001c007a0c */ /* 0x000fe400047a1270 */
[----:B------:R-:W-:Y:S01]  /*607b0*/  IADD3 R2, R3, 0x1ad, RZ ;  /* 0x000001ad03027810 */ /* 0x000fe20007ffe0ff */
[----:B------:R-:W-:Y:S01]  /*607c0*/  IMAD.WIDE R20, R20, 0x2, R18 ;  /* 0x0000000214147825 */ /* 0x000fe200078e0212 */
[----:B------:R-:W-:-:S03]  /*607d0*/  ISETP.LT.AND P0, PT, R29, c[0x0][0x178], !P0 ;  /* 0x00005e001d007a0c */ /* 0x000fc60004701270 */
[----:B------:R-:W-:Y:S01]  /*607e0*/  IMAD.WIDE R22, R0, 0x2, R16 ;  /* 0x0000000200167825 */ /* 0x000fe200078e0210 */
[----:B------:R-:W-:-:S03]  /*607f0*/  ISETP.GE.AND P2, PT, R2, c[0x0][0x17c], PT ;  /* 0x00005f0002007a0c */ /* 0x000fc60003f46270 */
[C---:B------:R-:W-:Y:S01]  /*60800*/  IADD3 R2, R3.reuse, 0x1ae, RZ ;  /* 0x000001ae03027810 */ /* 0x040fe20007ffe0ff */
[----:B------:R2:W-:Y:S01]  /*60810*/  @P6 STG.E.U16 [R20.64], R4 ;  /* 0x0000000414006986 */ /* 0x0005e2000c101506 */
[----:B------:R-:W-:Y:S02]  /*60820*/  IMAD.WIDE R24, R0, 0x2, R18 ;  /* 0x0000000200187825 */ /* 0x000fe400078e0212 */
[----:B------:R-:W-:Y:S02]  /*60830*/  ISETP.GE.AND P3, PT, R2, c[0x0][0x17c], PT ;  /* 0x00005f0002007a0c */ /* 0x000fe40003f66270 */
[----:B------:R-:W-:-:S04]  /*60840*/  IADD3 R2, R3, 0x1b0, RZ ;  /* 0x000001b003027810 */ /* 0x000fc80007ffe0ff */
[----:B------:R-:W-:Y:S02]  /*60850*/  ISETP.GE.AND P4, PT, R2, c[0x0][0x17c], PT ;  /* 0x00005f0002007a0c */ /* 0x000fe40003f86270 */
[----:B--2---:R-:W-:Y:S01]  /*60860*/  PRMT R4, R12, 0x7632, R4 ;  /* 0x000076320c047816 */ /* 0x004fe20000000004 */
[----:B---3--:R0:W-:Y:S01]  /*60870*/  @P5 STG.E.U16 [R22.64], R27 ;  /* 0x0000001b16005986 */ /* 0x0081e2000c101506 */
[----:B------:R-:W-:Y:S01]  /*60880*/  ISETP.LT.AND P5, PT, R28, c[0x0][0x178], !P2 ;  /* 0x00005e001c007a0c */ /* 0x000fe200057a1270 */
[----:B------:R1:W-:Y:S01]  /*60890*/  @P0 STG.E.U16 [R24.64], R12 ;  /* 0x0000000c18000986 */ /* 0x0003e2000c101506 */
[----:B------:R-:W-:Y:S02]  /*608a0*/  PRMT R2, R27, 0x7632, R2 ;  /* 0x000076321b027816 */ /* 0x000fe40000000002 */
[----:B0-----:R-:W-:Y:S01]  /*608b0*/  IADD3 R22, R0, c[0x0][0x198], RZ ;  /* 0x0000660000167a10 */ /* 0x001fe20007ffe0ff */
[----:B------:R-:W2:Y:S01]  /*608c0*/  LDL.LU R27, [R1+0x74] ;  /* 0x00007400011b7983 */ /* 0x000ea20000300800 */
[----:B-1----:R-:W-:-:S03]  /*608d0*/  IADD3 R12, R3, 0x1b1, RZ ;  /* 0x000001b1030c7810 */ /* 0x002fc60007ffe0ff */
[----:B------:R-:W-:Y:S01]  /*608e0*/  IMAD.WIDE R20, R22, 0x2, R16 ;  /* 0x0000000216147825 */ /* 0x000fe200078e0210 */
[----:B------:R-:W-:Y:S02]  /*608f0*/  ISETP.GE.AND P0, PT, R12, c[0x0][0x17c], PT ;  /* 0x00005f000c007a0c */ /* 0x000fe40003f06270 */
[----:B------:R-:W3:Y:S04]  /*60900*/  LDL.LU R12, [R1+0x84] ;  /* 0x00008400010c7983 */ /* 0x000ee80000300800 */
[----:B------:R0:W-:Y:S01]  /*60910*/  @P5 STG.E.U16 [R20.64], R2 ;  /* 0x0000000214005986 */ /* 0x0001e2000c101506 */
[----:B------:R-:W-:Y:S02]  /*60920*/  ISETP.GE.AND P5, PT, R8, c[0x0][0x17c], PT ;  /* 0x00005f0008007a0c */ /* 0x000fe40003fa6270 */
[----:B------:R-:W2:Y:S01]  /*60930*/  LDL.LU R8, [R1+0x654] ;  /* 0x0006540001087983 */ /* 0x000ea20000300800 */
[----:B------:R-:W-:-:S02]  /*60940*/  ISETP.LT.AND P2, PT, R29, c[0x0][0x178], !P2 ;  /* 0x00005e001d007a0c */ /* 0x000fc40005741270 */
        /* <DEDUP_REMOVED lines=35> */
[----:B------:R-:W-:-:S02]  /*60b80*/  ISETP.LT.AND P1, PT, R28, c[0x0][0x178], !P0 ;  /* 0x00005e001c007a0c */ /* 0x000fc40004721270 */
[----:B------:R-:W-:Y:S01]  /*60b90*/  IADD3 R0, R0, c[0x0][0x198], RZ ;  /* 0x0000660000007a10 */ /* 0x000fe20007ffe0ff */
[----:B------:R-:W-:Y:S01]  /*60ba0*/  ISETP.LT.AND P0, PT, R29, c[0x0][0x178], !P0 ;  /* 0x00005e001d007a0c */ /* 0x000fe20004701270 */
[----:B------:R-:W-:-:S03]  /*60bb0*/  ISETP.LT.AND P4, PT, R28, c[0x0][0x178], !P5 ;  /* 0x00005e001c007a0c */ /* 0x000fc60006f81270 */
[----:B------:R-:W-:-:S04]  /*60bc0*/  IMAD.WIDE R20, R0, 0x2, R16 ;  /* 0x0000000200147825 */ /* 0x000fc800078e0210 */
[C---:B------:R-:W-:Y:S01]  /*60bd0*/  IMAD.WIDE R22, R0.reuse, 0x2, R18 ;  /* 0x0000000200167825 */ /* 0x040fe200078e0212 */
[----:B------:R-:W-:Y:S02]  /*60be0*/  IADD3 R0, R0, c[0x0][0x198], RZ ;  /* 0x0000660000007a10 */ /* 0x000fe40007ffe0ff */
[----:B------:R-:W-:Y:S02]  /*60bf0*/  ISETP.LT.AND P5, PT, R29, c[0x0][0x178], !P5 ;  /* 0x00005e001d007a0c */ /* 0x000fe40006fa1270 */
[----:B------:R-:W-:Y:S01]  /*60c00*/  IADD3 R8, R3, 0x1b4, RZ ;  /* 0x000001b403087810 */ /* 0x000fe20007ffe0ff */
[----:B------:R0:W-:Y:S01]  /*60c10*/  @P1 STG.E.U16 [R20.64], R2 ;  /* 0x0000000214001986 */ /* 0x0001e2000c101506 */
[----:B------:R-:W-:Y:S02]  /*60c20*/  ISETP.LT.AND P1, PT, R28, c[0x0][0x178], !P2 ;  /* 0x00005e001c007a0c */ /* 0x000fe40005721270 */
[----:B------:R-:W-:Y:S01]  /*60c30*/  ISETP.GE.AND P6, PT, R8, c[0x0][0x17c], PT ;  /* 0x00005f0008007a0c */ /* 0x000fe20003fc6270 */
[----:B------:R1:W-:Y:S01]  /*60c40*/  @P0 STG.E.U16 [R22.64], R4 ;  /* 0x0000000416000986 */ /* 0x0003e2000c101506 */
[C---:B------:R-:W-:Y:S01]  /*60c50*/  IADD3 R8, R0.reuse, c[0x0][0x198], RZ ;  /* 0x0000660000087a10 */ /* 0x040fe20007ffe0ff */
        /* <DEDUP_REMOVED lines=30> */
[----:B------:R-:W-:Y:S01]  /*60e40*/  IADD3 R0, R20, c[0x0][0x198], RZ ;  /* 0x0000660014007a10 */ /* 0x000fe20007ffe0ff */
[----:B------:R-:W4:Y:S01]  /*60e50*/  LDL.LU R26, [R1+0x4] ;  /* 0x00000400011a7983 */ /* 0x000f220000300800 */
[----:B------:R-:W-:-:S04]  /*60e60*/  ISETP.GE.AND P0, PT, R2, c[0x0][0x17c], PT ;  /* 0x00005f0002007a0c */ /* 0x000fc80003f06270 */
[----:B------:R-:W-:Y:S01]  /*60e70*/  ISETP.LT.AND P6, PT, R28, c[0x0][0x178], !P0 ;  /* 0x00005e001c007a0c */ /* 0x000fe200047c1270 */
[----:B------:R-:W-:Y:S01]  /*60e80*/  ISETP.LT.AND P0, PT, R29, c[0x0][0x178], !P0 ;  /* 0x00005e001d007a0c */ /* 0x000fe20004701270 */
[----:B------:R-:W-:Y:S01]  /*60e90*/  IADD3 R2, R3, 0x1b7, RZ ;  /* 0x000001b703027810 */ /* 0x000fe20007ffe0ff */
[----:B------:R-:W-:-:S04]  /*60ea0*/  IMAD.WIDE R20, R20, 0x2, R18 ;  /* 0x0000000214147825 */ /* 0x000fc800078e0212 */
[----:B------:R-:W-:-:S04]  /*60eb0*/  IMAD.WIDE R22, R0, 0x2, R16 ;  /* 0x0000000200167825 */ /* 0x000fc800078e0210 */
[----:B------:R-:W-:Y:S01]  /*60ec0*/  IMAD.WIDE R24, R0, 0x2, R18 ;  /* 0x0000000200187825 */ /* 0x000fe200078e0212 */
[----:B------:R-:W-:-:S03]  /*60ed0*/  ISETP.GE.AND P4, PT, R2, c[0x0][0x17c], PT ;  /* 0x00005f0002007a0c */ /* 0x000fc60003f86270 */
[C---:B------:R-:W-:Y:S01]  /*60ee0*/  IADD3 R2, R3.reuse, 0x1b8, RZ ;  /* 0x000001b803027810 */ /* 0x040fe20007ffe0ff */
[----:B------:R2:W-:Y:S03]  /*60ef0*/  @P3 STG.E.U16 [R20.64], R4 ;  /* 0x0000000414003986 */ /* 0x0005e6000c101506 */
[----:B------:R-:W-:Y:S01]  /*60f00*/  ISETP.GE.AND P1, PT, R2, c[0x0][0x17c], PT ;  /* 0x00005f0002007a0c */ /* 0x000fe20003f26270 */
[----:B------:R-:W-:-:S04]  /*60f10*/  IADD3 R2, R3, 0x1ba, RZ ;  /* 0x000001ba03027810 */ /* 0x000fc80007ffe0ff */
[----:B------:R-:W-:Y:S02]  /*60f20*/  ISETP.GE.AND P5, PT, R2, c[0x0][0x17c], PT ;  /* 0x00005f0002007a0c */ /* 0x000fe40003fa6270 */
[----:B--2---:R-:W-:Y:S01]  /*60f30*/  PRMT R4, R12, 0x7632, R4 ;  /* 0x000076320c047816 */ /* 0x004fe20000000004 */
[----:B---3--:R0:W-:Y:S01]  /*60f40*/  @P6 STG.E.U16 [R22.64], R27 ;  /* 0x0000001b16006986 */ /* 0x0081e2000c101506 */
[----:B------:R1:W-:Y:S01]  /*60f50*/  @P0 STG.E.U16 [R24.64], R12 ;  /* 0x0000000c18000986 */ /* 0x0003e2000c101506 */
[----:B------:R-:W-:Y:S02]  /*60f60*/  PRMT R2, R27, 0x7632, R2 ;  /* 0x000076321b027816 */ /* 0x000fe40000000002 */
[----:B0-----:R-:W2:Y:S01]  /*60f70*/  LDL.LU R27, [R1+0x6c4] ;  /* 0x0006c400011b7983 */ /* 0x001ea20000300800 */
[----:B-1----:R-:W-:-:S04]  /*60f80*/  IADD3 R12, R3, 0x1bb, RZ ;  /* 0x000001bb030c7810 */ /* 0x002fc80007ffe0ff */
[----:B------:R-:W-:Y:S02]  /*60f90*/  ISETP.GE.AND P6, PT, R12, c[0x0][0x17c], PT ;  /* 0x00005f000c007a0c */ /* 0x000fe40003fc6270 */
[----:B------:R-:W3:Y:S01]  /*60fa0*/  LDL.LU R12, [R1+0x6d4] ;  /* 0x0006d400010c7983 */ /* 0x000ee20000300800 */
[----:B------:R-:W-:Y:S02]  /*60fb0*/  ISETP.LT.AND P0, PT, R28, c[0x0][0x178], !P4 ;  /* 0x00005e001c007a0c */ /* 0x000fe40006701270 */
[----:B------:R-:W-:Y:S01]  /*60fc0*/  IADD3 R22, R0, c[0x0][0x198], RZ ;  /* 0x0000660000167a10 */ /* 0x000fe20007ffe0ff */
[C---:B------:R-:W-:Y:S01]  /*60fd0*/  ISETP.LT.AND P4, PT, R29.reuse, c[0x0][0x178], !P4 ;  /* 0x00005e001d007a0c */ /* 0x040fe20006781270 */
[----:B------:R-:W-:Y:S01]  /*60fe0*/  ISETP.LT.AND P3, PT, R28, c[0x0][0x178], !P1 ;  /* 0x00005e001c007a0c */ /* 0x000fe20004f61270 */
[----:B------:R-:W-:Y:S01]  /*60ff0*/  ISETP.LT.AND P1, PT, R29, c[0x0][0x178], !P1 ;  /* 0x00005e001d007a0c */ /* 0x000fe20004f21270 */
[C---:B------:R-:W-:Y:S01]  /*61000*/  IADD3 R0, R22.reuse, c[0x0][0x198], RZ ;  /* 0x0000660016007a10 */ /* 0x040fe20007ffe0ff */
[----:B------:R-:W-:-:S04]  /*61010*/  IMAD.WIDE R20, R22, 0x2, R16 ;  /* 0x0000000216147825 */ /* 0x000fc800078e0210 */
[----:B------:R-:W-:-:S04]  /*61020*/  IMAD.WIDE R22, R22, 0x2, R18 ;  /* 0x0000000216167825 */ /* 0x000fc800078e0212 */
[----:B------:R-:W-:Y:S01]  /*61030*/  IMAD.WIDE R24, R0, 0x2, R16 ;  /* 0x0000000200187825 */ /* 0x000fe200078e0210 */
[----:B------:R0:W-:Y:S03]  /*61040*/  @P0 STG.E.U16 [R20.64], R2 ;  /* 0x0000000214000986 */ /* 0x0001e6000c101506 */
[----:B------:R4:W-:Y:S01]  /*61050*/  @P4 STG.E.U16 [R22.64], R4 ;  /* 0x0000000416004986 */ /* 0x0009e2000c101506 */
[----:B------:R-:W-:Y:S01]  /*61060*/  ISETP.LT.AND P4, PT, R28, c[0x0][0x178], !P2 ;  /* 0x00005e001c007a0c */ /* 0x000fe20005781270 */
[----:B0-----:R-:W-:Y:S01]  /*61070*/  IMAD.WIDE R20, R0, 0x2, R18 ;  /* 0x0000000200147825 */ /* 0x001fe200078e0212 */
[----:B----4-:R-:W-:Y:S02]  /*61080*/  PRMT R4, R26, 0x7632, R4 ;  /* 0x000076321a047816 */ /* 0x010fe40000000004 */
[----:B------:R-:W-:Y:S02]  /*61090*/  IADD3 R2, R3, 0x1bd, RZ ;  /* 0x000001bd03027810 */ /* 0x000fe40007ffe0ff */
[----:B------:R-:W-:-:S02]  /*610a0*/  IADD3 R0, R0, c[0x0][0x198], RZ ;  /* 0x0000660000007a10 */ /* 0x000fc40007ffe0ff */
[----:B------:R-:W-:Y:S02]  /*610b0*/  ISETP.LT.AND P2, PT, R29, c[0x0][0x178], !P2 ;  /* 0x00005e001d007a0c */ /* 0x000fe40005741270 */
[----:B------:R-:W-:Y:S01]  /*610c0*/  IADD3 R8, R3, 0x1bc, RZ ;  /* 0x000001bc03087810 */ /* 0x000fe20007ffe0ff */
[----:B------:R-:W-:-:S03]  /*610d0*/  IMAD.WIDE R22, R0, 0x2, R18 ;  /* 0x0000000200167825 */ /* 0x000fc600078e0212 */
[----:B------:R-:W-:Y:S01]  /*610e0*/  ISETP.GE.AND P0, PT, R8, c[0x0][0x17c], PT ;  /* 0x00005f0008007a0c */ /* 0x000fe20003f06270 */
[----:B------:R-:W-:Y:S01]  /*610f0*/  IADD3 R8, R3, 0x1be, RZ ;  /* 0x000001be03087810 */ /* 0x000fe20007ffe0ff */
[----:B---3--:R-:W-:Y:S01]  /*61100*/  @P3 STG.E.U16 [R24.64], R12 ;  /* 0x0000000c18003986 */ /* 0x008fe2000c101506 */
[----:B------:R0:W-:Y:S01]  /*61110*/  @P1 STG.E.U16 [R20.64], R26 ;  /* 0x0000001a14001986 */ /* 0x0001e2000c101506 */
[----:B------:R-:W-:Y:S02]  /*61120*/  ISETP.LT.AND P1, PT, R28, c[0x0][0x178], !P5 ;  /* 0x00005e001c007a0c */ /* 0x000fe40006f21270 */
[----:B------:R-:W-:Y:S01]  /*61130*/  ISETP.GE.AND P3, PT, R2, c[0x0][0x17c], PT ;  /* 0x00005f0002007a0c */ /* 0x000fe20003f66270 */
[----:B0-----:R-:W3:Y:S01]  /*61140*/  LDL.LU R26, [R1+0x6b4] ;  /* 0x0006b400011a7983 */ /* 0x001ee20000300800 */
[----:B------:R-:W-:Y:S01]  /*61150*/  PRMT R2, R12, 0x7632, R2 ;  /* 0x000076320c027816 */ /* 0x000fe20000000002 */
[C---:B------:R-:W-:Y:S01]  /*61160*/  IMAD.WIDE R20, R0.reuse, 0x2, R16 ;  /* 0x0000000200147825 */ /* 0x040fe200078e0210 */
[----:B------:R-:W-:-:S04]  /*61170*/  IADD3 R0, R0, c[0x0][0x198], RZ ;  /* 0x0000660000007a10 */ /* 0x000fc80007ffe0ff */
[----:B------:R0:W-:Y:S01]  /*61180*/  @P4 STG.E.U16 [R20.64], R2 ;  /* 0x0000000214004986 */ /* 0x0001e2000c101506 */
[----:B------:R-:W-:Y:S01]  /*61190*/  ISETP.GE.AND P4, PT, R8, c[0x0][0x17c], PT ;  /* 0x00005f0008007a0c */ /* 0x000fe20003f86270 */
[----:B------:R-:W-:Y:S01]  /*611a0*/  @P2 STG.E.U16 [R22.64], R4 ;  /* 0x0000000416002986 */ /* 0x000fe2000c101506 */
[----:B--2---:R-:W-:Y:S01]  /*611b0*/  PRMT R8, R27, 0x7632, R8 ;  /* 0x000076321b087816 */ /* 0x004fe20000000008 */
[----:B0-----:R-:W-:-:S05]  /*611c0*/  IMAD.WIDE R20, R0, 0x2, R16 ;  /* 0x0000000200147825 */ /* 0x001fca00078e0210 */
[----:B------:R0:W-:Y:S04]  /*611d0*/  @P1 STG.E.U16 [R20.64], R27 ;  /* 0x0000001b14001986 */ /* 0x0001e8000c101506 */
[----:B0-----:R-:W2:Y:S01]  /*611e0*/  LDL.LU R27, [R1+0x674] ;  /* 0x00067400011b7983 */ /* 0x001ea20000300800 */
[C---:B------:R-:W-:Y:S02]  /*611f0*/  ISETP.LT.AND P5, PT, R29.reuse, c[0x0][0x178], !P5 ;  /* 0x00005e001d007a0c */ /* 0x040fe40006fa1270 */
[----:B------:R-:W-:Y:S01]  /*61200*/  ISETP.LT.AND P2, PT, R28, c[0x0][0x178], !P6 ;  /* 0x00005e001c007a0c */ /* 0x000fe20007741270 */
[----:B------:R-:W-:Y:S01]  /*61210*/  IMAD.WIDE R22, R0, 0x2, R18 ;  /* 0x0000000200167825 */ /* 0x000fe200078e0212 */
[----:B------:R-:W-:Y:S02]  /*61220*/  ISETP.LT.AND P6, PT, R29, c[0x0][0x178], !P6 ;  /* 0x00005e001d007a0c */ /* 0x000fe400077c1270 */
[----:B------:R-:W-:-:S02]  /*61230*/  IADD3 R2, R3, 0x1bf, RZ ;  /* 0x000001bf03027810 */ /* 0x000fc40007ffe0ff */
[----:B------:R-:W-:Y:S01]  /*61240*/  IADD3 R0, R0, c[0x0][0x198], RZ ;  /* 0x0000660000007a10 */ /* 0x000fe20007ffe0ff */
[----:B------:R-:W4:Y:S01]  /*61250*/  LDL.LU R25, [R1+0x5e8] ;  /* 0x0005e80001197983 */ /* 0x000f220000300800 */
[----:B------:R-:W-:Y:S01]  /*61260*/  ISETP.GE.AND P1, PT, R2, c[0x0][0x17c], PT ;  /* 0x00005f0002007a0c */ /* 0x000fe20003f26270 */
[----:B------:R-:W-:Y:S02]  /*61270*/  PRMT R2, R5, 0x7632, R2 ;  /* 0x0000763205027816 */ /* 0x000fe40000000002 */
[----:B------:R-:W-:Y:S01]  /*61280*/  IMAD.WIDE R20, R0, 0x2, R16 ;  /* 0x0000000200147825 */ /* 0x000fe200078e0210 */
[----:B------:R0:W-:Y:S01]  /*61290*/  @P5 STG.E.U16 [R22.64], R5 ;  /* 0x0000000516005986 */ /* 0x0001e2000c101506 */
[----:B------:R-:W-:-:S03]  /*612a0*/  ISETP.LT.AND P5, PT, R28, c[0x0][0x178], !P0 ;  /* 0x00005e001c007a0c */ /* 0x000fc600047a1270 */
[----:B------:R1:W-:Y:S01]  /*612b0*/  @P2 STG.E.U16 [R20.64], R8 ;  /* 0x0000000814002986 */ /* 0x0003e2000c101506 */
[----:B------:R-:W-:Y:S01]  /*612c0*/  ISETP.LT.AND P0, PT, R29, c[0x0][0x178], !P0 ;  /* 0x00005e001d007a0c */ /* 0x000fe20004701270 */
[C---:B0-----:R-:W-:Y:S01]  /*612d0*/  IMAD.WIDE R4, R0.reuse, 0x2, R18 ;  /* 0x0000000200047825 */ /* 0x041fe200078e0212 */
[----:B------:R-:W-:Y:S02]  /*612e0*/  IADD3 R0, R0, c[0x0][0x198], RZ ;  /* 0x0000660000007a10 */ /* 0x000fe40007ffe0ff */
[----:B-1----:R-:W-:Y:S02]  /*612f0*/  IADD3 R8, R3, 0x1c0, RZ ;  /* 0x000001c003087810 */ /* 0x002fe40007ffe0ff */
[----:B------:R0:W-:Y:S01]  /*61300*/  @P6 STG.E.U16 [R4.64], R2 ;  /* 0x0000000204006986 */ /* 0x0001e2000c101506 */
[----:B------:R-:W-:Y:S02]  /*61310*/  ISETP.LT.AND P6, PT, R28, c[0x0][0x178], !P3 ;  /* 0x00005e001c007a0c */ /* 0x000fe40005fc1270 */
[----:B------:R-:W-:Y:S01]  /*61320*/  ISETP.GE.AND P2, PT, R8, c[0x0][0x17c], PT ;  /* 0x00005f0008007a0c */ /* 0x000fe20003f46270 */
[----:B------:R-:W-:-:S02]  /*61330*/  IADD3 R8, R0, c[0x0][0x198], RZ ;  /* 0x0000660000087a10 */ /* 0x000fc40007ffe0ff */
[----:B0-----:R-:W-:-:S04]  /*61340*/  IMAD.WIDE R4, R0, 0x2, R16 ;  /* 0x0000000200047825 */ /* 0x001fc800078e0210 */
[----:B------:R-:W-:Y:S01]  /*61350*/  IMAD.WIDE R20, R8, 0x2, R16 ;  /* 0x0000000208147825 */ /* 0x000fe200078e0210 */
[----:B------:R-:W-:Y:S02]  /*61360*/  ISETP.LT.AND P3, PT, R29, c[0x0][0x178], !P3 ;  /* 0x00005e001d007a0c */ /* 0x000fe40005f61270 */
[----:B------:R-:W-:Y:S01]  /*61370*/  IADD3 R2, R3, 0x1c1, RZ ;  /* 0x000001c103027810 */ /* 0x000fe20007ffe0ff */
[----:B---3--:R0:W-:Y:S02]  /*61380*/  @P5 STG.E.U16 [R4.64], R26 ;  /* 0x0000001a04005986 */ /* 0x0081e4000c101506 */
[----:B0-----:R-:W-:Y:S01]  /*61390*/  IMAD.WIDE R4, R0, 0x2, R18 ;  /* 0x0000000200047825 */ /* 0x001fe200078e0212 */
[----:B------:R-:W-:Y:S02]  /*613a0*/  PRMT R0, R26, 0x7632, R0 ;  /* 0x000076321a007816 */ /* 0x000fe40000000000 */
[----:B------:R-:W3:Y:S04]  /*613b0*/  LDL.LU R26, [R1+0x38] ;  /* 0x00003800011a7983 */ /* 0x000ee80000300800 */
[----:B------:R-:W-:Y:S01]  /*613c0*/  @P0 STG.E.U16 [R4.64], R9 ;  /* 0x0000000904000986 */ /* 0x000fe2000c101506 */
[----:B------:R-:W-:Y:S01]  /*613d0*/  ISETP.LT.AND P0, PT, R28, c[0x0][0x178], !P4 ;  /* 0x00005e001c007a0c */ /* 0x000fe20006701270 */
[----:B------:R0:W-:Y:S01]  /*613e0*/  @P6 STG.E.U16 [R20.64], R0 ;  /* 0x0000000014006986 */ /* 0x0001e2000c101506 */
[----:B------:R-:W-:Y:S01]  /*613f0*/  ISETP.GE.AND P5, PT, R2, c[0x0][0x17c], PT ;  /* 0x00005f0002007a0c */ /* 0x000fe20003fa6270 */
[----:B------:R-:W-:Y:S01]  /*61400*/  PRMT R2, R9, 0x7632, R2 ;  /* 0x0000763209027816 */ /* 0x000fe20000000002 */
[----:B------:R-:W3:Y:S01]  /*61410*/  LDL.LU R24, [R1+0x5f8] ;  /* 0x0005f80001187983 */ /* 0x000ee20000300800 */
[C---:B0-----:R-:W-:Y:S01]  /*61420*/  IADD3 R0, R8.reuse, c[0x0][0x198], RZ ;  /* 0x0000660008007a10 */ /* 0x041fe20007ffe0ff */
[----:B------:R-:W-:-:S04]  /*61430*/  IMAD.WIDE R4, R8, 0x2, R18 ;  /* 0x0000000208047825 */ /* 0x000fc800078e0212 */
[----:B------:R-:W-:Y:S01]  /*61440*/  IMAD.WIDE R8, R0, 0x2, R16 ;  /* 0x0000000200087825 */ /* 0x000fe200078e0210 */
[----:B------:R0:W-:Y:S04]  /*61450*/  @P3 STG.E.U16 [R4.64], R2 ;  /* 0x0000000204003986 */ /* 0x0001e8000c101506 */
[----:B--2---:R1:W-:Y:S01]  /*61460*/  @P0 STG.E.U16 [R8.64], R27 ;  /* 0x0000001b08000986 */ /* 0x0043e2000c101506 */
[----:B0-----:R-:W-:-:S03]  /*61470*/  PRMT R2, R27, 0x7632, R2 ;  /* 0x000076321b027816 */ /* 0x001fc60000000002 */
[----:B-1----:R-:W2:Y:S01]  /*61480*/  LDL.LU R27, [R1+0x48] ;  /* 0x00004800011b7983 */ /* 0x002ea20000300800 */
[----:B------:R-:W-:Y:S01]  /*61490*/  ISETP.LT.AND P4, PT, R29, c[0x0][0x178], !P4 ;  /* 0x00005e001d007a0c */ /* 0x000fe20006781270 */
[----:B------:R-:W-:Y:S01]  /*614a0*/  IMAD.WIDE R20, R0, 0x2, R18 ;  /* 0x0000000200147825 */ /* 0x000fe200078e0212 */
[----:B------:R-:W-:-:S03]  /*614b0*/  ISETP.LT.AND P0, PT, R28, c[0x0][0x178], !P1 ;  /* 0x00005e001c007a0c */ /* 0x000fc60004f01270 */
[----:B------:R-:W-:Y:S01]  /*614c0*/  ISETP.LT.AND P1, PT, R29, c[0x0][0x178], !P1 ;  /* 0x00005e001d007a0c */ /* 0x000fe20004f21270 */
[----:B------:R-:W-:Y:S02]  /*614d0*/  IADD3 R8, R0, c[0x0][0x198], RZ ;  /* 0x0000660000087a10 */ /* 0x000fe40007ffe0ff */
[C---:B------:R-:W-:Y:S02]  /*614e0*/  IADD3 R22, R3.reuse, 0x1c3, RZ ;  /* 0x000001c303167810 */ /* 0x040fe40007ffe0ff */
[----:B------:R-:W-:Y:S02]  /*614f0*/  IADD3 R12, R3, 0x1c2, RZ ;  /* 0x000001c2030c7810 */ /* 0x000fe40007ffe0ff */
[----:B------:R-:W-:Y:S01]  /*61500*/  IADD3 R0, R8, c[0x0][0x198], RZ ;  /* 0x0000660008007a10 */ /* 0x000fe20007ffe0ff */
[----:B------:R0:W-:Y:S01]  /*61510*/  @P4 STG.E.U16 [R20.64], R13 ;  /* 0x0000000d14004986 */ /* 0x0001e2000c101506 */
[----:B------:R-:W-:Y:S01]  /*61520*/  ISETP.LT.AND P4, PT, R28, c[0x0][0x178], !P2 ;  /* 0x00005e001c007a0c */ /* 0x000fe20005781270 */
[----:B------:R-:W-:Y:S01]  /*61530*/  ISETP.LT.AND P2, PT, R29, c[0x0][0x178], !P2 ;  /* 0x00005e001d007a0c */ /* 0x000fe20005741270 */
[----:B------:R-:W-:Y:S01]  /*61540*/  ISETP.GE.AND P3, PT, R22, c[0x0][0x17c], PT ;  /* 0x00005f0016007a0c */ /* 0x000fe20003f66270 */
[----:B------:R-:W-:Y:S01]  /*61550*/  IMAD.WIDE R4, R8, 0x2, R16 ;  /* 0x0000000208047825 */ /* 0x000fe200078e0210 */
[----:B------:R-:W-:-:S02]  /*61560*/  ISETP.GE.AND P6, PT, R12, c[0x0][0x17c], PT ;  /* 0x00005f000c007a0c */ /* 0x000fc40003fc6270 */
[----:B------:R-:W-:Y:S01]  /*61570*/  PRMT R22, R13, 0x7632, R22 ;  /* 0x000076320d167816 */ /* 0x000fe20000000016 */
[----:B------:R-:W-:Y:S01]  /*61580*/  IMAD.WIDE R8, R8, 0x2, R18 ;  /* 0x0000000208087825 */ /* 0x000fe200078e0212 */
[----:B------:R-:W-:Y:S03]  /*61590*/  @P0 STG.E.U16 [R4.64], R2 ;  /* 0x0000000204000986 */ /* 0x000fe6000c101506 */
[----:B0-----:R-:W-:-:S04]  /*615a0*/  IMAD.WIDE R12, R0, 0x2, R16 ;  /* 0x00000002000c7825 */ /* 0x001fc800078e0210 */
[----:B------:R-:W-:Y:S01]  /*615b0*/  IMAD.WIDE R20, R0, 0x2, R18 ;  /* 0x0000000200147825 */ /* 0x000fe200078e0212 */
[----:B------:R0:W-:Y:S03]  /*615c0*/  @P1 STG.E.U16 [R8.64], R22 ;  /* 0x0000001608001986 */ /* 0x0001e6000c101506 */
[----:B----4-:R1:W-:Y:S01]  /*615d0*/  @P4 STG.E.U16 [R12.64], R25 ;  /* 0x000000190c004986 */ /* 0x0103e2000c101506 */
[----:B------:R-:W-:Y:S01]  /*615e0*/  ISETP.LT.AND P1, PT, R28, c[0x0][0x178], !P5 ;  /* 0x00005e001c007a0c */ /* 0x000fe20006f21270 */
[----:B------:R-:W-:Y:S01]  /*615f0*/  ISETP.LT.AND P5, PT, R29, c[0x0][0x178], !P5 ;  /* 0x00005e001d007a0c */ /* 0x000fe20006fa1270 */
[----:B0-----:R-:W-:Y:S02]  /*61600*/  IADD3 R8, R0, c[0x0][0x198], RZ ;  /* 0x0000660000087a10 */ /* 0x001fe40007ffe0ff */
[----:B-1----:R-:W-:-:S03]  /*61610*/  IADD3 R12, R3, 0x1c5, RZ ;  /* 0x000001c5030c7810 */ /* 0x002fc60007ffe0ff */
[----:B------:R-:W-:Y:S01]  /*61620*/  IMAD.WIDE R4, R8, 0x2, R16 ;  /* 0x0000000208047825 */ /* 0x000fe200078e0210 */
[----:B------:R-:W-:Y:S01]  /*61630*/  ISETP.GE.AND P4, PT, R12, c[0x0][0x17c], PT ;  /* 0x00005f000c007a0c */ /* 0x000fe20003f86270 */
[----:B---3--:R0:W-:Y:S01]  /*61640*/  @P2 STG.E.U16 [R20.64], R26 ;  /* 0x0000001a14002986 */ /* 0x0081e2000c101506 */
[----:B------:R-:W-:Y:S02]  /*61650*/  PRMT R2, R26, 0x7632, R2 ;  /* 0x000076321a027816 */ /* 0x000fe40000000002 */
[----:B------:R-:W-:Y:S01]  /*61660*/  ISETP.LT.AND P2, PT, R28, c[0x0][0x178], !P6 ;  /* 0x00005e001c007a0c */ /* 0x000fe20007741270 */
[----:B------:R-:W-:Y:S01]  /*61670*/  ISETP.LT.AND P6, PT, R29, c[0x0][0x178], !P6 ;  /* 0x00005e001d007a0c */ /* 0x000fe200077c1270 */
[----:B0-----:R-:W-:Y:S02]  /*61680*/  PRMT R20, R25, 0x7632, R20 ;  /* 0x0000763219147816 */ /* 0x001fe40000000014 */
[----:B------:R-:W3:Y:S01]  /*61690*/  LDL.LU R25, [R1+0x608] ;  /* 0x0006080001197983 */ /* 0x000ee20000300800 */
[----:B------:R-:W4:Y:S01]  /*616a0*/  LDL.LU R26, [R1+0x68] ;  /* 0x00006800011a7983 */ /* 0x000f220000300800 */
[C---:B------:R-:W-:Y:S01]  /*616b0*/  IADD3 R21, R8.reuse, c[0x0][0x198], RZ ;  /* 0x0000660008157a10 */ /* 0x040fe20007ffe0ff */
[----:B------:R-:W-:Y:S01]  /*616c0*/  IMAD.WIDE R8, R8, 0x2, R18 ;  /* 0x0000000208087825 */ /* 0x000fe200078e0212 */
[----:B------:R0:W-:Y:S03]  /*616d0*/  @P1 STG.E.U16 [R4.64], R20 ;  /* 0x0000001404001986 */ /* 0x0001e6000c101506 */
[C---:B------:R-:W-:Y:S01]  /*616e0*/  IMAD.WIDE R12, R21.reuse, 0x2, R16 ;  /* 0x00000002150c7825 */ /* 0x040fe200078e0210 */
[----:B------:R-:W-:Y:S04]  /*616f0*/  @P5 STG.E.U16 [R8.64], R2 ;  /* 0x0000000208005986 */ /* 0x000fe8000c101506 */
[----:B------:R1:W-:Y:S01]  /*61700*/  @P2 STG.E.U16 [R12.64], R24 ;  /* 0x000000180c002986 */ /* 0x0003e2000c101506 */
[----:B0-----:R-:W-:-:S05]  /*61710*/  IMAD.WIDE R4, R21, 0x2, R18 ;  /* 0x0000000215047825 */ /* 0x001fca00078e0212 */
[----:B--2---:R0:W-:Y:S01]  /*61720*/  @P6 STG.E.U16 [R4.64], R27 ;  /* 0x0000001b04006986 */ /* 0x0041e2000c101506 */
[----:B-1----:R-:W-:-:S03]  /*61730*/  PRMT R12, R27, 0x7632, R12 ;  /* 0x000076321b0c7816 */ /* 0x002fc6000000000c */
[----:B0-----:R-:W2:Y:S01]  /*61740*/  LDL.LU R27, [R1+0x618] ;  /* 0x00061800011b7983 */ /* 0x001ea20000300800 */
[C---:B------:R-:W-:Y:S02]  /*61750*/  IADD3 R0, R3.reuse, 0x1c6, RZ ;  /* 0x000001c603007810 */ /* 0x040fe40007ffe0ff */
[C---:B------:R-:W-:Y:S02]  /*61760*/  IADD3 R23, R3.reuse, 0x1c4, RZ ;  /* 0x000001c403177810 */ /* 0x040fe40007ffe0ff */
[----:B------:R-:W-:Y:S01]  /*61770*/  ISETP.GE.AND P1, PT, R0, c[0x0][0x17c], PT ;  /* 0x00005f0000007a0c */ /* 0x000fe20003f26270 */
[----:B------:R-:W-:Y:S01]  /*61780*/  IADD3 R0, R3, 0x1c7, RZ ;  /* 0x000001c703007810 */ /* 0x000fe20007ffe0ff */
[----:B------:R-:W-:Y:S01]  /*61790*/  ISETP.LT.AND P5, PT, R28, c[0x0][0x178], !P3 ;  /* 0x00005e001c007a0c */ /* 0x000fe20005fa1270 */
[----:B------:R-:W-:Y:S01]  /*617a0*/  ISETP.LT.AND P3, PT, R29, c[0x0][0x178], !P3 ;  /* 0x00005e001d007a0c */ /* 0x000fe20005f61270 */
[----:B------:R-:W-:Y:S02]  /*617b0*/  ISETP.GE.AND P0, PT, R23, c[0x0][0x17c], PT ;  /* 0x00005f0017007a0c */ /* 0x000fe40003f06270 */
[----:B------:R-:W-:Y:S01]  /*617c0*/  ISETP.GE.AND P2, PT, R0, c[0x0][0x17c], PT ;  /* 0x00005f0000007a0c */ /* 0x000fe20003f46270 */
[----:B------:R-:W-:Y:S01]  /*617d0*/  IADD3 R0, R21, c[0x0][0x198], RZ ;  /* 0x0000660015007a10 */ /* 0x000fe20007ffe0ff */
[----:B------:R-:W2:Y:S01]  /*617e0*/  LDL.LU R23, [R1+0xc8] ;  /* 0x0000c80001177983 */ /* 0x000ea20000300800 */
[----:B------:R-:W-:-:S02]  /*617f0*/  ISETP.LT.AND P6, PT, R28, c[0x0][0x178], !P0 ;  /* 0x00005e001c007a0c */ /* 0x000fc400047c1270 */
[----:B------:R-:W-:Y:S01]  /*61800*/  PRMT R2, R24, 0x7632, R2 ;  /* 0x0000763218027816 */ /* 0x000fe20000000002 */
[----:B------:R-:W-:Y:S02]  /*61810*/  ISETP.LT.AND P0, PT, R29, c[0x0][0x178], !P0 ;  /* 0x00005e001d007a0c */ /* 0x000fe40004701270 */
[----:B------:R-:W-:-:S04]  /*61820*/  IMAD.WIDE R8, R0, 0x2, R16 ;  /* 0x0000000200087825 */ /* 0x000fc800078e0210 */
[C---:B------:R-:W-:Y:S01]  /*61830*/  IMAD.WIDE R4, R0.reuse, 0x2, R18 ;  /* 0x0000000200047825 */ /* 0x040fe200078e0212 */
[----:B------:R-:W-:Y:S01]  /*61840*/  IADD3 R0, R0, c[0x0][0x198], RZ ;  /* 0x0000660000007a10 */ /* 0x000fe20007ffe0ff */
[----:B------:R-:W2:Y:S04]  /*61850*/  LDL.LU R24, [R1+0x628] ;  /* 0x0006280001187983 */ /* 0x000ea80000300800 */
[----:B------:R-:W-:Y:S01]  /*61860*/  @P5 STG.E.U16 [R8.64], R2 ;  /* 0x0000000208005986 */ /* 0x000fe2000c101506 */
[----:B------:R0:W-:Y:S01]  /*61870*/  @P3 STG.E.U16 [R4.64], R12 ;  /* 0x0000000c04003986 */ /* 0x0001e2000c101506 */
[----:B------:R-:W-:Y:S01]  /*61880*/  ISETP.LT.AND P3, PT, R28, c[0x0][0x178], !P4 ;  /* 0x00005e001c007a0c */ /* 0x000fe20006761270 */
[----:B0-----:R-:W-:Y:S01]  /*61890*/  IMAD.WIDE R4, R0, 0x2, R16 ;  /* 0x0000000200047825 */ /* 0x001fe200078e0210 */
[----:B------:R-:W-:-:S03]  /*618a0*/  IADD3 R2, R3, 0x1c9, RZ ;  /* 0x000001c903027810 */ /* 0x000fc60007ffe0ff */
[C---:B------:R-:W-:Y:S01]  /*618b0*/  IMAD.WIDE R8, R0.reuse, 0x2, R18 ;  /* 0x0000000200087825 */ /* 0x040fe200078e0212 */
[----:B------:R-:W-:Y:S02]  /*618c0*/  IADD3 R0, R0, c[0x0][0x198], RZ ;  /* 0x0000660000007a10 */ /* 0x000fe40007ffe0ff */
[----:B------:R-:W-:Y:S01]  /*618d0*/  ISETP.LT.AND P4, PT, R29, c[0x0][0x178], !P4 ;  /* 0x00005e001d007a0c */ /* 0x000fe20006781270 */
[----:B---3--:R-:W-:Y:S01]  /*618e0*/  @P6 STG.E.U16 [R4.64], R25 ;  /* 0x0000001904006986 */ /* 0x008fe2000c101506 */
[----:B------:R-:W-:Y:S01]  /*618f0*/  ISETP.GE.AND P6, PT, R2, c[0x0][0x17c], PT ;  /* 0x00005f0002007a0c */ /* 0x000fe20003fc6270 */
[----:B----4-:R0:W-:Y:S01]  /*61900*/  @P0 STG.E.U16 [R8.64], R26 ;  /* 0x0000001a08000986 */ /* 0x0101e2000c101506 */
[----:B------:R-:W-:Y:S02]  /*61910*/  PRMT R2, R26, 0x7632, R2 ;  /* 0x000076321a027816 */ /* 0x000fe40000000002 */
[----:B------:R-:W-:Y:S02]  /*61920*/  ISETP.LT.AND P0, PT, R28, c[0x0][0x178], !P1 ;  /* 0x00005e001c007a0c */ /* 0x000fe40004f01270 */
[----:B------:R-:W-:Y:S01]  /*61930*/  PRMT R12, R25, 0x7632, R12 ;  /* 0x00007632190c7816 */ /* 0x000fe2000000000c */
[----:B0-----:R-:W3:Y:S01]  /*61940*/  LDL.LU R26, [R1+0xb8] ;  /* 0x0000b800011a7983 */ /* 0x001ee20000300800 */
[----:B------:R-:W-:-:S04]  /*61950*/  IMAD.WIDE R4, R0, 0x2, R16 ;  /* 0x0000000200047825 */ /* 0x000fc800078e0210 */
[C---:B------:R-:W-:Y:S01]  /*61960*/  IMAD.WIDE R8, R0.reuse, 0x2, R18 ;  /* 0x0000000200087825 */ /* 0x040fe200078e0212 */
[----:B------:R-:W-:Y:S01]  /*61970*/  IADD3 R0, R0, c[0x0][0x198], RZ ;  /* 0x0000660000007a10 */ /* 0x000fe20007ffe0ff */
[----:B------:R-:W4:Y:S04]  /*61980*/  LDL.LU R25, [R1+0x638] ;  /* 0x0006380001197983 */ /* 0x000f280000300800 */
[----:B------:R0:W-:Y:S01]  /*61990*/  @P3 STG.E.U16 [R4.64], R12 ;  /* 0x0000000c04003986 */ /* 0x0001e2000c101506 */
[----:B------:R-:W-:Y:S02]  /*619a0*/  @P4 STG.E.U16 [R8.64], R2 ;  /* 0x0000000208004986 */ /* 0x000fe4000c101506 */
[----:B0-----:R-:W-:Y:S01]  /*619b0*/  IMAD.WIDE R4, R0, 0x2, R16 ;  /* 0x0000000200047825 */ /* 0x001fe200078e0210 */
[----:B------:R-:W-:-:S04]  /*619c0*/  IADD3 R12, R3, 0x1ca, RZ ;  /* 0x000001ca030c7810 */ /* 0x000fc80007ffe0ff */
[----:B------:R-:W-:Y:S01]  /*619d0*/  ISETP.GE.AND P3, PT, R12, c[0x0][0x17c], PT ;  /* 0x00005f000c007a0c */ /* 0x000fe20003f66270 */
[----:B--2---:R0:W-:Y:S01]  /*619e0*/  @P0 STG.E.U16 [R4.64], R27 ;  /* 0x0000001b04000986 */ /* 0x0041e2000c101506 */
[C---:B------:R-:W-:Y:S01]  /*619f0*/  IADD3 R12, R0.reuse, c[0x0][0x198], RZ ;  /* 0x00006600000c7a10 */ /* 0x040fe20007ffe0ff */
[----:B0-----:R-:W-:Y:S01]  /*61a00*/  IMAD.WIDE R4, R0, 0x2, R18 ;  /* 0x0000000200047825 */ /* 0x001fe200078e0212 */
[----:B------:R-:W-:Y:S02]  /*61a10*/  PRMT R0, R27, 0x7632, R0 ;  /* 0x000076321b007816 */ /* 0x000fe40000000000 */
[----:B------:R-:W2:Y:S01]  /*61a20*/  LDL.LU R27, [R1+0xa8] ;  /* 0x0000a800011b7983 */ /* 0x000ea20000300800 */
[----:B------:R-:W-:Y:S02]  /*61a30*/  ISETP.LT.AND P1, PT, R29, c[0x0][0x178], !P1 ;  /* 0x00005e001d007a0c */ /* 0x000fe40004f21270 */
[----:B------:R-:W-:Y:S02]  /*61a40*/  ISETP.LT.AND P4, PT, R28, c[0x0][0x178], !P2 ;  /* 0x00005e001c007a0c */ /* 0x000fe40005781270 */
[----:B------:R-:W-:Y:S01]  /*61a50*/  IADD3 R13, R3, 0x1c8, RZ ;  /* 0x000001c8030d7810 */ /* 0x000fe20007ffe0ff */
[----:B------:R-:W-:-:S03]  /*61a60*/  IMAD.WIDE R8, R12, 0x2, R16 ;  /* 0x000000020c087825 */ /* 0x000fc600078e0210 */
[----:B------:R-:W-:Y:S02]  /*61a70*/  ISETP.GE.AND P5, PT, R13, c[0x0][0x17c], PT ;  /* 0x00005f000d007a0c */ /* 0x000fe40003fa6270 */
[----:B------:R-:W-:Y:S02]  /*61a80*/  ISETP.LT.AND P2, PT, R29, c[0x0][0x178], !P2 ;  /* 0x00005e001d007a0c */ /* 0x000fe40005741270 */
[----:B------:R-:W-:Y:S01]  /*61a90*/  IADD3 R2, R3, 0x1cb, RZ ;  /* 0x000001cb03027810 */ /* 0x000fe20007ffe0ff */
[----:B------:R-:W-:Y:S01]  /*61aa0*/  @P1 STG.E.U16 [R4.64], R23 ;  /* 0x0000001704001986 */ /* 0x000fe2000c101506 */
[----:B------:R-:W-:Y:S01]  /*61ab0*/  ISETP.LT.AND P1, PT, R28, c[0x0][0x178], !P5 ;  /* 0x00005e001c007a0c */ /* 0x000fe20006f21270 */
[----:B------:R0:W-:Y:S01]  /*61ac0*/  @P4 STG.E.U16 [R8.64], R0 ;  /* 0x0000000008004986 */ /* 0x0001e2000c101506 */
[----:B------:R-:W-:Y:S02]  /*61ad0*/  ISETP.LT.AND P5, PT, R29, c[0x0][0x178], !P5 ;  /* 0x00005e001d007a0c */ /* 0x000fe40006fa1270 */
[----:B------:R-:W-:Y:S01]  /*61ae0*/  ISETP.GE.AND P0, PT, R2, c[0x0][0x17c], PT ;  /* 0x00005f0002007a0c */ /* 0x000fe20003f06270 */
[----:B------:R-:W-:Y:S01]  /*61af0*/  PRMT R2, R23, 0x7632, R2 ;  /* 0x0000763217027816 */ /* 0x000fe20000000002 */
[C---:B0-----:R-:W-:Y:S01]  /*61b00*/  IADD3 R0, R12.reuse, c[0x0][0x198], RZ ;  /* 0x000066000c007a10 */ /* 0x041fe20007ffe0ff */
[----:B------:R-:W-:-:S04]  /*61b10*/  IMAD.WIDE R4, R12, 0x2, R18 ;  /* 0x000000020c047825 */ /* 0x000fc800078e0212 */
[----:B------:R-:W-:-:S04]  /*61b20*/  IMAD.WIDE R8, R0, 0x2, R16 ;  /* 0x0000000200087825 */ /* 0x000fc800078e0210 */
[----:B------:R-:W-:Y:S01]  /*61b30*/  IMAD.WIDE R12, R0, 0x2, R18 ;  /* 0x00000002000c7825 */ /* 0x000fe200078e0212 */
[----:B------:R-:W-:Y:S03]  /*61b40*/  @P2 STG.E.U16 [R4.64], R2 ;  /* 0x0000000204002986 */ /* 0x000fe6000c101506 */
[----:B------:R0:W-:Y:S01]  /*61b50*/  @P1 STG.E.U16 [R8.64], R24 ;  /* 0x0000001808001986 */ /* 0x0001e2000c101506 */
[----:B------:R-:W-:Y:S01]  /*61b60*/  ISETP.LT.AND P1, PT, R28, c[0x0][0x178], !P6 ;  /* 0x00005e001c007a0c */ /* 0x000fe20007721270 */
[----:B------:R-:W-:Y:S01]  /*61b70*/  ISETP.LT.AND P6, PT, R29, c[0x0][0x178], !P6 ;  /* 0x00005e001d007a0c */ /* 0x000fe200077c1270 */
[----:B0-----:R-:W-:Y:S01]  /*61b80*/  IADD3 R8, R0, c[0x0][0x198], RZ ;  /* 0x0000660000087a10 */ /* 0x001fe20007ffe0ff */
[----:B------:R-:W-:Y:S02]  /*61b90*/  PRMT R0, R24, 0x7632, R0 ;  /* 0x0000763218007816 */ /* 0x000fe40000000000 */
[----:B------:R-:W2:Y:S01]  /*61ba0*/  LDL.LU R24, [R1+0x648] ;  /* 0x0006480001187983 */ /* 0x000ea20000300800 */
[----:B------:R-:W-:-:S02]  /*61bb0*/  IADD3 R2, R8, c[0x0][0x198], RZ ;  /* 0x0000660008027a10 */ /* 0x000fc40007ffe0ff */
[C---:B------:R-:W-:Y:S02]  /*61bc0*/  IADD3 R20, R3.reuse, 0x1cc, RZ ;  /* 0x000001cc03147810 */ /* 0x040fe40007ffe0ff */
[----:B------:R-:W-:Y:S01]  /*61bd0*/  IADD3 R21, R3, 0x1cd, RZ ;  /* 0x000001cd03157810 */ /* 0x000fe20007ffe0ff */
[----:B------:R-:W-:-:S04]  /*61be0*/  IMAD.WIDE R4, R8, 0x2, R16 ;  /* 0x0000000208047825 */ /* 0x000fc800078e0210 */
[--C-:B------:R-:W-:Y:S01]  /*61bf0*/  IMAD.WIDE R8, R8, 0x2, R18.reuse ;  /* 0x0000000208087825 */ /* 0x100fe200078e0212 */
[----:B------:R-:W-:Y:S02]  /*61c00*/  ISETP.GE.AND P4, PT, R20, c[0x0][0x17c], PT ;  /* 0x00005f0014007a0c */ /* 0x000fe40003f86270 */
[----:B------:R-:W-:Y:S01]  /*61c10*/  ISETP.GE.AND P2, PT, R21, c[0x0][0x17c], PT ;  /* 0x00005f0015007a0c */ /* 0x000fe20003f46270 */
[----:B------:R-:W-:Y:S01]  /*61c20*/  IMAD.WIDE R20, R2, 0x2, R18 ;  /* 0x0000000202147825 */ /* 0x000fe200078e0212 */
[----:B---3--:R0:W-:Y:S01]  /*61c30*/  @P5 STG.E.U16 [R12.64], R26 ;  /* 0x0000001a0c005986 */ /* 0x0081e2000c101506 */
[----:B------:R-:W-:Y:S02]  /*61c40*/  PRMT R22, R26, 0x7632, R22 ;  /* 0x000076321a167816 */ /* 0x000fe40000000016 */
[----:B------:R-:W-:Y:S01]  /*61c50*/  ISETP.LT.AND P5, PT, R28, c[0x0][0x178], !P3 ;  /* 0x00005e001c007a0c */ /* 0x000fe20005fa1270 */
[----:B------:R-:W-:Y:S01]  /*61c60*/  ISETP.LT.AND P3, PT, R29, c[0x0][0x178], !P3 ;  /* 0x00005e001d007a0c */ /* 0x000fe20005f61270 */
[----:B0-----:R-:W3:Y:S01]  /*61c70*/  LDL.LU R26, [R1+0x98] ;  /* 0x00009800011a7983 */ /* 0x001ee20000300800 */
[----:B------:R-:W-:-:S03]  /*61c80*/  IMAD.WIDE R12, R2, 0x2, R16 ;  /* 0x00000002020c7825 */ /* 0x000fc600078e0210 */
[----:B------:R0:W-:Y:S01]  /*61c90*/  @P1 STG.E.U16 [R4.64], R0 ;  /* 0x0000000004001986 */ /* 0x0001e2000c101506 */
[----:B------:R-:W-:Y:S06]  /*61ca0*/  @P6 STG.E.U16 [R8.64], R22 ;  /* 0x0000001608006986 */ /* 0x000fec000c101506 */
[----:B----4-:R-:W-:Y:S04]  /*61cb0*/  @P5 STG.E.U16 [R12.64], R25 ;  /* 0x000000190c005986 */ /* 0x010fe8000c101506 */
[----:B--2---:R1:W-:Y:S01]  /*61cc0*/  @P3 STG.E.U16 [R20.64], R27 ;  /* 0x0000001b14003986 */ /* 0x0043e2000c101506 */
[----:B0-----:R-:W-:-:S02]  /*61cd0*/  PRMT R0, R27, 0x7632, R0 ;  /* 0x000076321b007816 */ /* 0x001fc40000000000 */
[----:B-1----:R-:W-:Y:S02]  /*61ce0*/  PRMT R20, R25, 0x7632, R20 ;  /* 0x0000763219147816 */ /* 0x002fe40000000014 */
[----:B------:R-:W2:Y:S01]  /*61cf0*/  LDL.LU R25, [R1+0x658] ;  /* 0x0006580001197983 */ /* 0x000ea20000300800 */
[----:B------:R-:W4:Y:S01]  /*61d00*/  LDL.LU R27, [R1+0x88] ;  /* 0x00008800011b7983 */ /* 0x000f220000300800 */
[----:B------:R-:W-:Y:S02]  /*61d10*/  ISETP.LT.AND P5, PT, R28, c[0x0][0x178], !P0 ;  /* 0x00005e001c007a0c */ /* 0x000fe400047a1270 */
[----:B------:R-:W-:Y:S01]  /*61d20*/  IADD3 R8, R2, c[0x0][0x198], RZ ;  /* 0x0000660002087a10 */ /* 0x000fe20007ffe0ff */
[C---:B------:R-:W-:Y:S01]  /*61d30*/  ISETP.LT.AND P0, PT, R29.reuse, c[0x0][0x178], !P0 ;  /* 0x00005e001d007a0c */ /* 0x040fe20004701270 */
[----:B------:R-:W-:Y:S01]  /*61d40*/  ISETP.LT.AND P6, PT, R28, c[0x0][0x178], !P4 ;  /* 0x00005e001c007a0c */ /* 0x000fe200067c1270 */
[----:B------:R-:W-:Y:S01]  /*61d50*/  ISETP.LT.AND P4, PT, R29, c[0x0][0x178], !P4 ;  /* 0x00005e001d007a0c */ /* 0x000fe20006781270 */
[----:B------:R-:W-:-:S02]  /*61d60*/  IADD3 R12, R3, 0x1cf, RZ ;  /* 0x000001cf030c7810 */ /* 0x000fc40007ffe0ff */
[C---:B------:R-:W-:Y:S01]  /*61d70*/  IADD3 R21, R8.reuse, c[0x0][0x198], RZ ;  /* 0x0000660008157a10 */ /* 0x040fe20007ffe0ff */
[----:B------:R-:W-:-:S04]  /*61d80*/  IMAD.WIDE R4, R8, 0x2, R16 ;  /* 0x0000000208047825 */ /* 0x000fc800078e0210 */
[----:B------:R-:W-:Y:S01]  /*61d90*/  IMAD.WIDE R8, R8, 0x2, R18 ;  /* 0x0000000208087825 */ /* 0x000fe200078e0212 */
[----:B------:R-:W-:-:S03]  /*61da0*/  ISETP.GE.AND P3, PT, R12, c[0x0][0x17c], PT ;  /* 0x00005f000c007a0c */ /* 0x000fc60003f66270 */
[----:B------:R-:W-:Y:S01]  /*61db0*/  IMAD.WIDE R12, R21, 0x2, R16 ;  /* 0x00000002150c7825 */ /* 0x000fe200078e0210 */
[----:B------:R0:W-:Y:S03]  /*61dc0*/  @P5 STG.E.U16 [R4.64], R20 ;  /* 0x0000001404005986 */ /* 0x0001e6000c101506 */
[----:B------:R1:W-:Y:S01]  /*61dd0*/  @P0 STG.E.U16 [R8.64], R0 ;  /* 0x0000000008000986 */ /* 0x0003e2000c101506 */
[C---:B------:R-:W-:Y:S02]  /*61de0*/  IADD3 R23, R3.reuse, 0x1ce, RZ ;  /* 0x000001ce03177810 */ /* 0x040fe40007ffe0ff */
[----:B------:R-:W-:Y:S01]  /*61df0*/  IADD3 R2, R3, 0x1d0, RZ ;  /* 0x000001d003027810 */ /* 0x000fe20007ffe0ff */
[----:B0-----:R-:W-:Y:S01]  /*61e00*/  IMAD.WIDE R4, R21, 0x2, R18 ;  /* 0x0000000215047825 */ /* 0x001fe200078e0212 */
[----:B-1----:R-:W-:Y:S02]  /*61e10*/  IADD3 R0, R3, 0x1d1, RZ ;  /* 0x000001d103007810 */ /* 0x002fe40007ffe0ff */
[----:B------:R-:W-:-:S02]  /*61e20*/  ISETP.GE.AND P1, PT, R23, c[0x0][0x17c], PT ;  /* 0x00005f0017007a0c */ /* 0x000fc40003f26270 */
[----:B------:R-:W-:Y:S01]  /*61e30*/  ISETP.GE.AND P0, PT, R0, c[0x0][0x17c], PT ;  /* 0x00005f0000007a0c */ /* 0x000fe20003f06270 */
[----:B------:R0:W-:Y:S01]  /*61e40*/  @P6 STG.E.U16 [R12.64], R24 ;  /* 0x000000180c006986 */ /* 0x0001e2000c101506 */
[----:B------:R-:W-:Y:S01]  /*61e50*/  ISETP.LT.AND P6, PT, R28, c[0x0][0x178], !P2 ;  /* 0x00005e001c007a0c */ /* 0x000fe200057c1270 */
[----:B------:R-:W-:Y:S01]  /*61e60*/  ISETP.LT.AND P2, PT, R29, c[0x0][0x178], !P2 ;  /* 0x00005e001d007a0c */ /* 0x000fe20005741270 */
[----:B------:R-:W-:Y:S02]  /*61e70*/  IADD3 R0, R21, c[0x0][0x198], RZ ;  /* 0x0000660015007a10 */ /* 0x000fe40007ffe0ff */
[----:B------:R-:W-:Y:S01]  /*61e80*/  ISETP.GE.AND P5, PT, R2, c[0x0][0x17c], PT ;  /* 0x00005f0002007a0c */ /* 0x000fe20003fa6270 */
[----:B------:R-:W-:Y:S02]  /*61e90*/  PRMT R2, R24, 0x7632, R2 ;  /* 0x0000763218027816 */ /* 0x000fe40000000002 */
[----:B------:R-:W-:Y:S01]  /*61ea0*/  IMAD.WIDE R8, R0, 0x2, R16 ;  /* 0x0000000200087825 */ /* 0x000fe200078e0210 */
[----:B---3--:R1:W-:Y:S01]  /*61eb0*/  @P4 STG.E.U16 [R4.64], R26 ;  /* 0x0000001a04004986 */ /* 0x0083e2000c101506 */
[----:B0-----:R-:W-:-:S02]  /*61ec0*/  PRMT R12, R26, 0x7632, R12 ;  /* 0x000076321a0c7816 */ /* 0x001fc4000000000c */
[----:B------:R-:W-:Y:S01]  /*61ed0*/  ISETP.LT.AND P4, PT, R28, c[0x0][0x178], !P1 ;  /* 0x00005e001c007a0c */ /* 0x000fe20004f81270 */
[----:B------:R-:W-:Y:S01]  /*61ee0*/  ISETP.LT.AND P1, PT, R29, c[0x0][0x178], !P1 ;  /* 0x00005e001d007a0c */ /* 0x000fe20004f21270 */
[----:B-1----:R-:W3:Y:S01]  /*61ef0*/  LDL.LU R26, [R1+0x668] ;  /* 0x00066800011a7983 */ /* 0x002ee20000300800 */
[----:B------:R-:W3:Y:S02]  /*61f00*/  LDL.LU R23, [R1+0x78] ;  /* 0x0000780001177983 */ /* 0x000ee40000300800 */
[C---:B------:R-:W-:Y:S01]  /*61f10*/  IMAD.WIDE R4, R0.reuse, 0x2, R18 ;  /* 0x0000000200047825 */ /* 0x040fe200078e0212 */
[----:B------:R-:W-:Y:S01]  /*61f20*/  IADD3 R0, R0, c[0x0][0x198], RZ ;  /* 0x0000660000007a10 */ /* 0x000fe20007ffe0ff */
[----:B------:R-:W-:Y:S03]  /*61f30*/  @P6 STG.E.U16 [R8.64], R2 ;  /* 0x0000000208006986 */ /* 0x000fe6000c101506 */
[----:B------:R0:W-:Y:S01]  /*61f40*/  @P2 STG.E.U16 [R4.64], R12 ;  /* 0x0000000c04002986 */ /* 0x0001e2000c101506 */
[----:B------:R-:W3:Y:S01]  /*61f50*/  LDL.LU R24, [R1+0x688] ;  /* 0x0006880001187983 */ /* 0x000ee20000300800 */
[----:B0-----:R-:W-:Y:S01]  /*61f60*/  IMAD.WIDE R4, R0, 0x2, R16 ;  /* 0x0000000200047825 */ /* 0x001fe200078e0210 */
[----:B------:R-:W-:-:S03]  /*61f70*/  IADD3 R2, R3, 0x1d3, RZ ;  /* 0x000001d303027810 */ /* 0x000fc60007ffe0ff */
[----:B------:R-:W-:Y:S01]  /*61f80*/  IMAD.WIDE R8, R0, 0x2, R18 ;  /* 0x0000000200087825 */ /* 0x000fe200078e0212 */
[----:B--2---:R-:W-:Y:S01]  /*61f90*/  @P4 STG.E.U16 [R4.64], R25 ;  /* 0x0000001904004986 */ /* 0x004fe2000c101506 */
[----:B------:R-:W-:-:S03]  /*61fa0*/  ISETP.GE.AND P4, PT, R2, c[0x0][0x17c], PT ;  /* 0x00005f0002007a0c */ /* 0x000fc60003f86270 */
[----:B----4-:R0:W-:Y:S01]  /*61fb0*/  @P1 STG.E.U16 [R8.64], R27 ;  /* 0x0000001b08001986 */ /* 0x0101e2000c101506 */
[----:B------:R-:W-:Y:S02]  /*61fc0*/  PRMT R2, R27, 0x7632, R2 ;  /* 0x000076321b027816 */ /* 0x000fe40000000002 */
[----:B0-----:R-:W2:Y:S01]  /*61fd0*/  LDL.LU R27, [R1+0x58] ;  /* 0x00005800011b7983 */ /* 0x001ea20000300800 */
[----:B------:R-:W-:Y:S01]  /*61fe0*/  ISETP.LT.AND P2, PT, R28, c[0x0][0x178], !P3 ;  /* 0x00005e001c007a0c */ /* 0x000fe20005f41270 */
[----:B------:R-:W-:Y:S01]  /*61ff0*/  ISETP.LT.AND P3, PT, R29, c[0x0][0x178], !P3 ;  /* 0x00005e001d007a0c */ /* 0x000fe20005f61270 */
[----:B------:R-:W-:Y:S02]  /*62000*/  IADD3 R0, R0, c[0x0][0x198], RZ ;  /* 0x0000660000007a10 */ /* 0x000fe40007ffe0ff */
[----:B------:R-:W-:Y:S02]  /*62010*/  ISETP.LT.AND P1, PT, R28, c[0x0][0x178], !P5 ;  /* 0x00005e001c007a0c */ /* 0x000fe40006f21270 */
[----:B------:R-:W-:Y:S01]  /*62020*/  PRMT R12, R25, 0x7632, R12 ;  /* 0x00007632190c7816 */ /* 0x000fe2000000000c */
[----:B------:R-:W-:-:S04]  /*62030*/  IMAD.WIDE R4, R0, 0x2, R16 ;  /* 0x0000000200047825 */ /* 0x000fc800078e0210 */
[C---:B------:R-:W-:Y:S01]  /*62040*/  IMAD.WIDE R8, R0.reuse, 0x2, R18 ;  /* 0x0000000200087825 */ /* 0x040fe200078e0212 */
[----:B------:R-:W-:Y:S02]  /*62050*/  IADD3 R0, R0, c[0x0][0x198], RZ ;  /* 0x0000660000007a10 */ /* 0x000fe40007ffe0ff */
[----:B------:R-:W-:Y:S02]  /*62060*/  ISETP.LT.AND P5, PT, R29, c[0x0][0x178], !P5 ;  /* 0x00005e001d007a0c */ /* 0x000fe40006fa1270 */
[----:B------:R-:W-:Y:S01]  /*62070*/  IADD3 R13, R3, 0x1d2, RZ ;  /* 0x000001d2030d7810 */ /* 0x000fe20007ffe0ff */
[----:B------:R-:W4:Y:S04]  /*62080*/  LDL.LU R25, [R1+0x698] ;  /* 0x0006980001197983 */ /* 0x000f280000300800 */
[----:B------:R0:W-:Y:S01]  /*62090*/  @P2 STG.E.U16 [R4.64], R12 ;  /* 0x0000000c04002986 */ /* 0x0001e2000c101506 */
[----:B------:R1:W-:Y:S01]  /*620a0*/  @P3 STG.E.U16 [R8.64], R2 ;  /* 0x0000000208003986 */ /* 0x0003e2000c101506 */
[----:B------:R-:W-:-:S02]  /*620b0*/  ISETP.LT.AND P3, PT, R28, c[0x0][0x178], !P0 ;  /* 0x00005e001c007a0c */ /* 0x000fc40004761270 */
[----:B------:R-:W-:Y:S02]  /*620c0*/  ISETP.GE.AND P6, PT, R13, c[0x0][0x17c], PT ;  /* 0x00005f000d007a0c */ /* 0x000fe40003fc6270 */
[----:B0-----:R-:W-:Y:S01]  /*620d0*/  IADD3 R12, R3, 0x1d4, RZ ;  /* 0x000001d4030c7810 */ /* 0x001fe20007ffe0ff */
[----:B------:R-:W-:-:S03]  /*620e0*/  IMAD.WIDE R4, R0, 0x2, R16 ;  /* 0x0000000200047825 */ /* 0x000fc600078e0210 */
[----:B------:R-:W-:Y:S01]  /*620f0*/  ISETP.GE.AND P2, PT, R12, c[0x0][0x17c], PT ;  /* 0x00005f000c007a0c */ /* 0x000fe20003f46270 */
[----:B------:R-:W-:Y:S01]  /*62100*/  IADD3 R12, R0, c[0x0][0x198], RZ ;  /* 0x00006600000c7a10 */ /* 0x000fe20007ffe0ff */
[----:B------:R-:W-:-:S04]  /*62110*/  ISETP.LT.AND P0, PT, R29, c[0x0][0x178], !P0 ;  /* 0x00005e001d007a0c */ /* 0x000fc80004701270 */
[----:B-1----:R-:W-:Y:S01]  /*62120*/  IMAD.WIDE R8, R12, 0x2, R16 ;  /* 0x000000020c087825 */ /* 0x002fe200078e0210 */
        /* <DEDUP_REMOVED lines=8> */
[----:B------:R-:W-:-:S02]  /*621b0*/  ISETP.LT.AND P6, PT, R29, c[0x0][0x178], !P6 ;  /* 0x00005e001d007a0c */ /* 0x000fc400077c1270 */
[----:B------:R-:W-:Y:S01]  /*621c0*/  ISETP.GE.AND P1, PT, R2, c[0x0][0x17c], PT ;  /* 0x00005f0002007a0c */ /* 0x000fe20003f26270 */
[----:B------:R-:W-:Y:S01]  /*621d0*/  PRMT R2, R23, 0x7632, R2 ;  /* 0x0000763217027816 */ /* 0x000fe20000000002 */
[C---:B0-----:R-:W-:Y:S01]  /*621e0*/  IADD3 R0, R12.reuse, c[0x0][0x198], RZ ;  /* 0x000066000c007a10 */ /* 0x041fe20007ffe0ff */
[----:B------:R-:W-:-:S04]  /*621f0*/  IMAD.WIDE R4, R12, 0x2, R18 ;  /* 0x000000020c047825 */ /* 0x000fc800078e0212 */
[----:B------:R-:W-:-:S04]  /*62200*/  IMAD.WIDE R8, R0, 0x2, R16 ;  /* 0x0000000200087825 */ /* 0x000fc800078e0210 */
[C---:B------:R-:W-:Y:S01]  /*62210*/  IMAD.WIDE R12, R0.reuse, 0x2, R18 ;  /* 0x00000002000c7825 */ /* 0x040fe200078e0212 */
[----:B------:R-:W-:Y:S03]  /*62220*/  @P0 STG.E.U16 [R4.64], R2 ;  /* 0x0000000204000986 */ /* 0x000fe6000c101506 */
[----:B------:R0:W-:Y:S01]  /*62230*/  @P5 STG.E.U16 [R8.64], R24 ;  /* 0x0000001808005986 */ /* 0x0001e2000c101506 */
[----:B--2---:R1:W-:Y:S01]  /*62240*/  @P6 STG.E.U16 [R12.64], R27 ;  /* 0x0000001b0c006986 */ /* 0x0043e2000c101506 */
[----:B------:R-:W-:Y:S02]  /*62250*/  PRMT R22, R27, 0x7632, R22 ;  /* 0x000076321b167816 */ /* 0x000fe40000000016 */
[----:B0-----:R-:W-:Y:S01]  /*62260*/  IADD3 R8, R0, c[0x0][0x198], RZ ;  /* 0x0000660000087a10 */ /* 0x001fe20007ffe0ff */
[----:B------:R-:W-:Y:S02]  /*62270*/  PRMT R0, R24, 0x7632, R0 ;  /* 0x0000763218007816 */ /* 0x000fe40000000000 */
[----:B------:R-:W2:Y:S04]  /*62280*/  LDL.LU R24, [R1+0x6a8] ;  /* 0x0006a80001187983 */ /* 0x000ea80000300800 */
[----:B-1----:R-:W2:Y:S01]  /*62290*/  LDL.LU R27, [R1+0x18] ;  /* 0x00001800011b7983 */ /* 0x002ea20000300800 */
[C---:B------:R-:W-:Y:S01]  /*622a0*/  ISETP.LT.AND P5, PT, R28.reuse, c[0x0][0x178], !P4 ;  /* 0x00005e001c007a0c */ /* 0x040fe200067a1270 */
[C---:B------:R-:W-:Y:S01]  /*622b0*/  ISETP.LT.AND P4, PT, R29.reuse, c[0x0][0x178], !P4 ;  /* 0x00005e001d007a0c */ /* 0x040fe20006781270 */
[----:B------:R-:W-:Y:S01]  /*622c0*/  ISETP.LT.AND P6, PT, R28, c[0x0][0x178], !P2 ;  /* 0x00005e001c007a0c */ /* 0x000fe200057c1270 */
[----:B------:R-:W-:Y:S01]  /*622d0*/  ISETP.LT.AND P2, PT, R29, c[0x0][0x178], !P2 ;  /* 0x00005e001d007a0c */ /* 0x000fe20005741270 */
[C---:B------:R-:W-:Y:S01]  /*622e0*/  IADD3 R2, R8.reuse, c[0x0][0x198], RZ ;  /* 0x0000660008027a10 */ /* 0x040fe20007ffe0ff */
[----:B------:R-:W-:Y:S01]  /*622f0*/  IMAD.WIDE R4, R8, 0x2, R16 ;  /* 0x0000000208047825 */ /* 0x000fe200078e0210 */
[----:B------:R-:W-:-:S02]  /*62300*/  IADD3 R20, R3, 0x1d6, RZ ;  /* 0x000001d603147810 */ /* 0x000fc40007ffe0ff */
[----:B------:R-:W-:Y:S01]  /*62310*/  IADD3 R21, R3, 0x1d7, RZ ;  /* 0x000001d703157810 */ /* 0x000fe20007ffe0ff */
[----:B------:R-:W-:-:S04]  /*62320*/  IMAD.WIDE R8, R8, 0x2, R18 ;  /* 0x0000000208087825 */ /* 0x000fc800078e0212 */
[----:B------:R-:W-:Y:S01]  /*62330*/  IMAD.WIDE R12, R2, 0x2, R16 ;  /* 0x00000002020c7825 */ /* 0x000fe200078e0210 */
[----:B------:R-:W-:Y:S02]  /*62340*/  ISETP.GE.AND P3, PT, R20, c[0x0][0x17c], PT ;  /* 0x00005f0014007a0c */ /* 0x000fe40003f66270 */
[----:B------:R-:W-:Y:S01]  /*62350*/  ISETP.GE.AND P0, PT, R21, c[0x0][0x17c], PT ;  /* 0x00005f0015007a0c */ /* 0x000fe20003f06270 */
[----:B------:R-:W-:Y:S01]  /*62360*/  IMAD.WIDE R20, R2, 0x2, R18 ;  /* 0x0000000202147825 */ /* 0x000fe200078e0212 */
[----:B------:R0:W-:Y:S03]  /*62370*/  @P5 STG.E.U16 [R4.64], R0 ;  /* 0x0000000004005986 */ /* 0x0001e6000c101506 */
[----:B------:R1:W-:Y:S01]  /*62380*/  @P4 STG.E.U16 [R8.64], R22 ;  /* 0x0000001608004986 */ /* 0x0003e2000c101506 */
[----:B------:R-:W-:Y:S01]  /*62390*/  ISETP.LT.AND P4, PT, R28, c[0x0][0x178], !P1 ;  /* 0x00005e001c007a0c */ /* 0x000fe20004f81270 */
[----:B----4-:R4:W-:Y:S01]  /*623a0*/  @P6 STG.E.U16 [R12.64], R25 ;  /* 0x000000190c006986 */ /* 0x0109e2000c101506 */
[----:B------:R-:W-:-:S02]  /*623b0*/  ISETP.LT.AND P1, PT, R29, c[0x0][0x178], !P1 ;  /* 0x00005e001d007a0c */ /* 0x000fc40004f21270 */
[----:B------:R-:W-:Y:S01]  /*623c0*/  ISETP.LT.AND P6, PT, R28, c[0x0][0x178], !P3 ;  /* 0x00005e001c007a0c */ /* 0x000fe20005fc1270 */
[----:B------:R-:W-:Y:S01]  /*623d0*/  ISETP.LT.AND P3, PT, R29, c[0x0][0x178], !P3 ;  /* 0x00005e001d007a0c */ /* 0x000fe20005f61270 */
[----:B0-----:R-:W-:Y:S02]  /*623e0*/  PRMT R0, R25, 0x7632, R0 ;  /* 0x0000763219007816 */ /* 0x001fe40000000000 */
[----:B-1----:R-:W-:Y:S01]  /*623f0*/  IADD3 R8, R2, c[0x0][0x198], RZ ;  /* 0x0000660002087a10 */ /* 0x002fe20007ffe0ff */
[----:B----4-:R-:W4:Y:S01]  /*62400*/  LDL.LU R25, [R1+0x6d8] ;  /* 0x0006d80001197983 */ /* 0x010f220000300800 */
[----:B------:R-:W-:Y:S02]  /*62410*/  IADD3 R12, R3, 0x1d9, RZ ;  /* 0x000001d9030c7810 */ /* 0x000fe40007ffe0ff */
[C---:B------:R-:W-:Y:S01]  /*62420*/  IADD3 R2, R8.reuse, c[0x0][0x198], RZ ;  /* 0x0000660008027a10 */ /* 0x040fe20007ffe0ff */
[----:B------:R-:W-:-:S04]  /*62430*/  IMAD.WIDE R4, R8, 0x2, R16 ;  /* 0x0000000208047825 */ /* 0x000fc800078e0210 */
[----:B------:R-:W-:Y:S01]  /*62440*/  IMAD.WIDE R8, R8, 0x2, R18 ;  /* 0x0000000208087825 */ /* 0x000fe200078e0212 */
[----:B---3--:R0:W-:Y:S01]  /*62450*/  @P2 STG.E.U16 [R20.64], R26 ;  /* 0x0000001a14002986 */ /* 0x0081e2000c101506 */
[----:B------:R-:W-:Y:S02]  /*62460*/  ISETP.GE.AND P2, PT, R12, c[0x0][0x17c], PT ;  /* 0x00005f000c007a0c */ /* 0x000fe40003f46270 */
[----:B------:R-:W-:-:S04]  /*62470*/  IMAD.WIDE R12, R2, 0x2, R16 ;  /* 0x00000002020c7825 */ /* 0x000fc800078e0210 */
[----:B------:R1:W-:Y:S01]  /*62480*/  @P4 STG.E.U16 [R4.64], R0 ;  /* 0x0000000004004986 */ /* 0x0003e2000c101506 */
[----:B0-----:R-:W-:Y:S02]  /*62490*/  PRMT R20, R26, 0x7632, R20 ;  /* 0x000076321a147816 */ /* 0x001fe40000000014 */
[----:B------:R-:W3:Y:S01]  /*624a0*/  LDL.LU R26, [R1+0x8] ;  /* 0x00000800011a7983 */ /* 0x000ee20000300800 */
[----:B-1----:R-:W-:-:S03]  /*624b0*/  IMAD.WIDE R4, R2, 0x2, R18 ;  /* 0x0000000202047825 */ /* 0x002fc600078e0212 */
[----:B------:R-:W-:Y:S04]  /*624c0*/  @P1 STG.E.U16 [R8.64], R20 ;  /* 0x0000001408001986 */ /* 0x000fe8000c101506 */
[----:B--2---:R0:W-:Y:S01]  /*624d0*/  @P6 STG.E.U16 [R12.64], R24 ;  /* 0x000000180c006986 */ /* 0x0041e2000c101506 */
[----:B------:R1:W-:Y:S01]  /*624e0*/  @P3 STG.E.U16 [R4.64], R27 ;  /* 0x0000001b04003986 */ /* 0x0003e2000c101506 */
[----:B0-----:R-:W-:Y:S02]  /*624f0*/  PRMT R12, R27, 0x7632, R12 ;  /* 0x000076321b0c7816 */ /* 0x001fe4000000000c */
[----:B-1----:R-:W2:Y:S01]  /*62500*/  LDL.LU R27, [R1+0x6c8] ;  /* 0x0006c800011b7983 */ /* 0x002ea20000300800 */
[C---:B------:R-:W-:Y:S02]  /*62510*/  IADD3 R23, R3.reuse, 0x1d8, RZ ;  /* 0x000001d803177810 */ /* 0x040fe40007ffe0ff */
[----:B------:R-:W-:-:S02]  /*62520*/  IADD3 R0, R3, 0x1db, RZ ;  /* 0x000001db03007810 */ /* 0x000fc40007ffe0ff */
[----:B------:R-:W-:Y:S01]  /*62530*/  ISETP.LT.AND P6, PT, R28, c[0x0][0x178], !P0 ;  /* 0x00005e001c007a0c */ /* 0x000fe200047c1270 */
[----:B------:R-:W-:Y:S01]  /*62540*/  ISETP.LT.AND P0, PT, R29, c[0x0][0x178], !P0 ;  /* 0x00005e001d007a0c */ /* 0x000fe20004701270 */
[----:B------:R-:W-:Y:S02]  /*62550*/  ISETP.GE.AND P5, PT, R23, c[0x0][0x17c], PT ;  /* 0x00005f0017007a0c */ /* 0x000fe40003fa6270 */
[----:B------:R-:W-:Y:S01]  /*62560*/  ISETP.GE.AND P1, PT, R0, c[0x0][0x17c], PT ;  /* 0x00005f0000007a0c */ /* 0x000fe20003f26270 */
[----:B------:R-:W-:Y:S01]  /*62570*/  IADD3 R0, R2, c[0x0][0x198], RZ ;  /* 0x0000660002007a10 */ /* 0x000fe20007ffe0ff */
[----:B------:R-:W-:Y:S01]  /*62580*/  ISETP.LT.AND P3, PT, R28, c[0x0][0x178], !P5 ;  /* 0x00005e001c007a0c */ /* 0x000fe20006f61270 */
[----:B------:R-:W-:Y:S01]  /*62590*/  ISETP.LT.AND P5, PT, R29, c[0x0][0x178], !P5 ;  /* 0x00005e001d007a0c */ /* 0x000fe20006fa1270 */
[----:B------:R-:W-:Y:S02]  /*625a0*/  PRMT R2, R24, 0x7632, R2 ;  /* 0x0000763218027816 */ /* 0x000fe40000000002 */
[----:B------:R-:W-:-:S04]  /*625b0*/  IMAD.WIDE R4, R0, 0x2, R16 ;  /* 0x0000000200047825 */ /* 0x000fc800078e0210 */
[C---:B------:R-:W-:Y:S01]  /*625c0*/  IMAD.WIDE R8, R0.reuse, 0x2, R18 ;  /* 0x0000000200087825 */ /* 0x040fe200078e0212 */
[----:B------:R-:W-:Y:S02]  /*625d0*/  IADD3 R0, R0, c[0x0][0x198], RZ ;  /* 0x0000660000007a10 */ /* 0x000fe40007ffe0ff */
[----:B------:R-:W-:Y:S01]  /*625e0*/  IADD3 R21, R3, 0x1da, RZ ;  /* 0x000001da03157810 */ /* 0x000fe20007ffe0ff */
[----:B------:R0:W-:Y:S01]  /*625f0*/  @P6 STG.E.U16 [R4.64], R2 ;  /* 0x0000000204006986 */ /* 0x0001e2000c101506 */
[----:B------:R1:W-:Y:S01]  /*62600*/  @P0 STG.E.U16 [R8.64], R12 ;  /* 0x0000000c08000986 */ /* 0x0003e2000c101506 */
[----:B------:R-:W-:Y:S02]  /*62610*/  ISETP.LT.AND P0, PT, R28, c[0x0][0x178], !P2 ;  /* 0x00005e001c007a0c */ /* 0x000fe40005701270 */
[----:B------:R-:W-:Y:S01]  /*62620*/  ISETP.GE.AND P4, PT, R21, c[0x0][0x17c], PT ;  /* 0x00005f0015007a0c */ /* 0x000fe20003f86270 */
[----:B------:R-:W-:Y:S02]  /*62630*/  ISETP.LT.AND P2, PT, R29, c[0x0][0x178], !P2 ;  /* 0x00005e001d007a0c */ /* 0x000fe40005741270 */
[----:B0-----:R-:W-:-:S04]  /*62640*/  IMAD.WIDE R4, R0, 0x2, R16 ;  /* 0x0000000200047825 */ /* 0x001fc800078e0210 */
[C---:B-1----:R-:W-:Y:S01]  /*62650*/  IMAD.WIDE R8, R0.reuse, 0x2, R18 ;  /* 0x0000000200087825 */ /* 0x042fe200078e0212 */
[----:B------:R-:W-:Y:S02]  /*62660*/  IADD3 R2, R3, 0x1dd, RZ ;  /* 0x000001dd03027810 */ /* 0x000fe40007ffe0ff */
[----:B------:R-:W-:Y:S01]  /*62670*/  IADD3 R0, R0, c[0x0][0x198], RZ ;  /* 0x0000660000007a10 */ /* 0x000fe20007ffe0ff */
[----:B----4-:R0:W-:Y:S01]  /*62680*/  @P3 STG.E.U16 [R4.64], R25 ;  /* 0x0000001904003986 */ /* 0x0101e2000c101506 */
[----:B------:R-:W-:Y:S01]  /*62690*/  ISETP.GE.AND P3, PT, R2, c[0x0][0x17c], PT ;  /* 0x00005f0002007a0c */ /* 0x000fe20003f66270 */
[----:B------:R-:W-:Y:S02]  /*626a0*/  PRMT R2, R25, 0x7632, R2 ;  /* 0x0000763219027816 */ /* 0x000fe40000000002 */
[----:B0-----:R-:W-:Y:S01]  /*626b0*/  IMAD.WIDE R4, R0, 0x2, R16 ;  /* 0x0000000200047825 */ /* 0x001fe200078e0210 */
[----:B---3--:R0:W-:Y:S01]  /*626c0*/  @P5 STG.E.U16 [R8.64], R26 ;  /* 0x0000001a08005986 */ /* 0x0081e2000c101506 */
[----:B------:R-:W-:-:S02]  /*626d0*/  PRMT R12, R26, 0x7632, R12 ;  /* 0x000076321a0c7816 */ /* 0x000fc4000000000c */
[----:B------:R-:W-:Y:S01]  /*626e0*/  ISETP.LT.AND P5, PT, R28, c[0x0][0x178], !P4 ;  /* 0x00005e001c007a0c */ /* 0x000fe200067a1270 */
[----:B------:R1:W-:Y:S01]  /*626f0*/  @P0 STG.E.U16 [R4.64], R2 ;  /* 0x0000000204000986 */ /* 0x0003e2000c101506 */
[----:B0-----:R-:W3:Y:S01]  /*62700*/  LDL.LU R26, [R1+0x6b8] ;  /* 0x0006b800011a7983 */ /* 0x001ee20000300800 */
[C---:B------:R-:W-:Y:S01]  /*62710*/  IMAD.WIDE R8, R0.reuse, 0x2, R18 ;  /* 0x0000000200087825 */ /* 0x040fe200078e0212 */
[----:B------:R-:W-:Y:S02]  /*62720*/  IADD3 R0, R0, c[0x0][0x198], RZ ;  /* 0x0000660000007a10 */ /* 0x000fe40007ffe0ff */
[----:B-1----:R-:W-:-:S03]  /*62730*/  IADD3 R2, R3, 0x1de, RZ ;  /* 0x000001de03027810 */ /* 0x002fc60007ffe0ff */
[----:B------:R-:W-:Y:S01]  /*62740*/  IMAD.WIDE R4, R0, 0x2, R16 ;  /* 0x0000000200047825 */ /* 0x000fe200078e0210 */
[----:B------:R-:W-:Y:S01]  /*62750*/  @P2 STG.E.U16 [R8.64], R12 ;  /* 0x0000000c08002986 */ /* 0x000fe2000c101506 */
[----:B------:R-:W-:Y:S02]  /*62760*/  ISETP.GE.AND P0, PT, R2, c[0x0][0x17c], PT ;  /* 0x00005f0002007a0c */ /* 0x000fe40003f06270 */
[C---:B------:R-:W-:Y:S01]  /*62770*/  IADD3 R2, R0.reuse, c[0x0][0x198], RZ ;  /* 0x0000660000027a10 */ /* 0x040fe20007ffe0ff */
[----:B--2---:R0:W-:Y:S02]  /*62780*/  @P5 STG.E.U16 [R4.64], R27 ;  /* 0x0000001b04005986 */ /* 0x0041e4000c101506 */
[----:B0-----:R-:W-:Y:S01]  /*62790*/  IMAD.WIDE R4, R0, 0x2, R18 ;  /* 0x0000000200047825 */ /* 0x001fe200078e0212 */
[----:B------:R-:W-:Y:S02]  /*627a0*/  PRMT R0, R27, 0x7632, R0 ;  /* 0x000076321b007816 */ /* 0x000fe40000000000 */
[----:B------:R-:W2:Y:S01]  /*627b0*/  LDL.LU R27, [R1+0x678] ;  /* 0x00067800011b7983 */ /* 0x000ea20000300800 */
[----:B------:R-:W-:-:S02]  /*627c0*/  ISETP.LT.AND P4, PT, R29, c[0x0][0x178], !P4 ;  /* 0x00005e001d007a0c */ /* 0x000fc40006781270 */
[----:B------:R-:W-:Y:S02]  /*627d0*/  ISETP.LT.AND P2, PT, R28, c[0x0][0x178], !P1 ;  /* 0x00005e001c007a0c */ /* 0x000fe40004f41270 */
[C---:B------:R-:W-:Y:S02]  /*627e0*/  IADD3 R13, R3.reuse, 0x1dc, RZ ;  /* 0x000001dc030d7810 */ /* 0x040fe40007ffe0ff */
[----:B------:R-:W-:Y:S01]  /*627f0*/  IADD3 R8, R3, 0x1df, RZ ;  /* 0x000001df03087810 */ /* 0x000fe20007ffe0ff */
[----:B------:R-:W-:Y:S01]  /*62800*/  ISETP.LT.AND P1, PT, R29, c[0x0][0x178], !P1 ;  /* 0x00005e001d007a0c */ /* 0x000fe20004f21270 */
[----:B------:R-:W-:Y:S02]  /*62810*/  PRMT R20, R6, 0x7632, R20 ;  /* 0x0000763206147816 */ /* 0x000fe40000000014 */
[----:B------:R-:W-:Y:S02]  /*62820*/  ISETP.GE.AND P6, PT, R13, c[0x0][0x17c], PT ;  /* 0x00005f000d007a0c */ /* 0x000fe40003fc6270 */
[----:B------:R-:W-:Y:S01]  /*62830*/  ISETP.GE.AND P5, PT, R8, c[0x0][0x17c], PT ;  /* 0x00005f0008007a0c */ /* 0x000fe20003fa6270 */
[----:B------:R-:W-:Y:S01]  /*62840*/  IMAD.WIDE R8, R2, 0x2, R16 ;  /* 0x0000000202087825 */ /* 0x000fe200078e0210 */
[----:B------:R-:W4:Y:S04]  /*62850*/  LDL.LU R25, [R1+0x5ec] ;  /* 0x0005ec0001197983 */ /* 0x000f280000300800 */
[----:B------:R0:W-:Y:S01]  /*62860*/  @P4 STG.E.U16 [R4.64], R6 ;  /* 0x0000000604004986 */ /* 0x0001e2000c101506 */
[----:B------:R-:W-:Y:S01]  /*62870*/  ISETP.LT.AND P4, PT, R28, c[0x0][0x178], !P6 ;  /* 0x00005e001c007a0c */ /* 0x000fe20007781270 */
[----:B------:R-:W-:-:S02]  /*62880*/  ISETP.LT.AND P6, PT, R29, c[0x0][0x178], !P6 ;  /* 0x00005e001d007a0c */ /* 0x000fc400077c1270 */
[----:B------:R1:W-:Y:S02]  /*62890*/  @P2 STG.E.U16 [R8.64], R0 ;  /* 0x0000000008002986 */ /* 0x0003e4000c101506 */
[C---:B0-----:R-:W-:Y:S01]  /*628a0*/  IMAD.WIDE R4, R2.reuse, 0x2, R18 ;  /* 0x0000000202047825 */ /* 0x041fe200078e0212 */
[----:B-1----:R-:W-:-:S03]  /*628b0*/  IADD3 R0, R2, c[0x0][0x198], RZ ;  /* 0x0000660002007a10 */ /* 0x002fc60007ffe0ff */
[----:B------:R-:W-:Y:S01]  /*628c0*/  IADD3 R2, R3, 0x1e1, RZ ;  /* 0x000001e103027810 */ /* 0x000fe20007ffe0ff */
[----:B------:R-:W-:Y:S01]  /*628d0*/  @P1 STG.E.U16 [R4.64], R20 ;  /* 0x0000001404001986 */ /* 0x000fe2000c101506 */
[----:B------:R-:W-:-:S04]  /*628e0*/  IMAD.WIDE R8, R0, 0x2, R16 ;  /* 0x0000000200087825 */ /* 0x000fc800078e0210 */
[----:B------:R-:W-:Y:S01]  /*628f0*/  IMAD.WIDE R12, R0, 0x2, R18 ;  /* 0x00000002000c7825 */ /* 0x000fe200078e0212 */
[----:B------:R-:W-:Y:S02]  /*62900*/  ISETP.GE.AND P1, PT, R2, c[0x0][0x17c], PT ;  /* 0x00005f0002007a0c */ /* 0x000fe40003f26270 */
[----:B------:R-:W-:-:S04]  /*62910*/  IADD3 R6, R3, 0x1e0, RZ ;  /* 0x000001e003067810 */ /* 0x000fc80007ffe0ff */
[----:B------:R-:W-:Y:S01]  /*62920*/  ISETP.GE.AND P2, PT, R6, c[0x0][0x17c], PT ;  /* 0x00005f0006007a0c */ /* 0x000fe20003f46270 */
[----:B------:R-:W-:Y:S01]  /*62930*/  IADD3 R6, R3, 0x1e2, RZ ;  /* 0x000001e203067810 */ /* 0x000fe20007ffe0ff */
[----:B---3--:R0:W-:Y:S01]  /*62940*/  @P4 STG.E.U16 [R8.64], R26 ;  /* 0x0000001a08004986 */ /* 0x0081e2000c101506 */
[----:B------:R-:W-:Y:S02]  /*62950*/  PRMT R2, R26, 0x7632, R2 ;  /* 0x000076321a027816 */ /* 0x000fe40000000002 */
[C---:B------:R-:W-:Y:S01]  /*62960*/  ISETP.LT.AND P4, PT, R28.reuse, c[0x0][0x178], !P3 ;  /* 0x00005e001c007a0c */ /* 0x040fe20005f81270 */
[----:B------:R1:W-:Y:S01]  /*62970*/  @P6 STG.E.U16 [R12.64], R10 ;  /* 0x0000000a0c006986 */ /* 0x0003e2000c101506 */
[----:B------:R-:W-:Y:S02]  /*62980*/  ISETP.LT.AND P3, PT, R29, c[0x0][0x178], !P3 ;  /* 0x00005e001d007a0c */ /* 0x000fe40005f61270 */
[----:B------:R-:W-:Y:S01]  /*62990*/  ISETP.LT.AND P6, PT, R28, c[0x0][0x178], !P0 ;  /* 0x00005e001c007a0c */ /* 0x000fe200047c1270 */
[----:B0-----:R-:W3:Y:S01]  /*629a0*/  LDL.LU R26, [R1+0x3c] ;  /* 0x00003c00011a7983 */ /* 0x001ee20000300800 */
[----:B------:R-:W-:Y:S01]  /*629b0*/  IADD3 R8, R0, c[0x0][0x198], RZ ;  /* 0x0000660000087a10 */ /* 0x000fe20007ffe0ff */
[----:B------:R-:W3:Y:S03]  /*629c0*/  LDL.LU R24, [R1+0x5fc] ;  /* 0x0005fc0001187983 */ /* 0x000ee60000300800 */
[C---:B------:R-:W-:Y:S01]  /*629d0*/  IADD3 R0, R8.reuse, c[0x0][0x198], RZ ;  /* 0x0000660008007a10 */ /* 0x040fe20007ffe0ff */
[----:B------:R-:W-:Y:S01]  /*629e0*/  IMAD.WIDE R4, R8, 0x2, R16 ;  /* 0x0000000208047825 */ /* 0x000fe200078e0210 */
[----:B-1----:R-:W-:-:S03]  /*629f0*/  PRMT R10, R10, 0x7632, R10 ;  /* 0x000076320a0a7816 */ /* 0x002fc6000000000a */
[----:B------:R-:W-:-:S04]  /*62a00*/  IMAD.WIDE R8, R8, 0x2, R18 ;  /* 0x0000000208087825 */ /* 0x000fc800078e0212 */
[----:B------:R-:W-:Y:S01]  /*62a10*/  IMAD.WIDE R12, R0, 0x2, R16 ;  /* 0x00000002000c7825 */ /* 0x000fe200078e0210 */
[----:B------:R-:W-:Y:S01]  /*62a20*/  @P4 STG.E.U16 [R4.64], R2 ;  /* 0x0000000204004986 */ /* 0x000fe2000c101506 */
[----:B------:R-:W-:Y:S02]  /*62a30*/  ISETP.GE.AND P4, PT, R6, c[0x0][0x17c], PT ;  /* 0x00005f0006007a0c */ /* 0x000fe40003f86270 */
[----:B------:R-:W-:Y:S01]  /*62a40*/  @P3 STG.E.U16 [R8.64], R10 ;  /* 0x0000000a08003986 */ /* 0x000fe2000c101506 */
[----:B--2---:R0:W-:Y:S01]  /*62a50*/  @P6 STG.E.U16 [R12.64], R27 ;  /* 0x0000001b0c006986 */ /* 0x0041e2000c101506 */
[----:B------:R-:W-:-:S03]  /*62a60*/  PRMT R6, R27, 0x7632, R6 ;  /* 0x000076321b067816 */ /* 0x000fc60000000006 */
[----:B0-----:R-:W2:Y:S01]  /*62a70*/  LDL.LU R27, [R1+0x4c] ;  /* 0x00004c00011b7983 */ /* 0x001ea20000300800 */
[----:B------:R-:W-:Y:S01]  /*62a80*/  ISETP.LT.AND P0, PT, R29, c[0x0][0x178], !P0 ;  /* 0x00005e001d007a0c */ /* 0x000fe20004701270 */
[C---:B------:R-:W-:Y:S01]  /*62a90*/  IMAD.WIDE R20, R0.reuse, 0x2, R18 ;  /* 0x0000000200147825 */ /* 0x040fe200078e0212 */
[----:B------:R-:W-:Y:S02]  /*62aa0*/  IADD3 R4, R0, c[0x0][0x198], RZ ;  /* 0x0000660000047a10 */ /* 0x000fe40007ffe0ff */
[----:B------:R-:W-:-:S09]  /*62ab0*/  ISETP.LT.AND P3, PT, R28, c[0x0][0x178], !P2 ;  /* 0x00005e001c007a0c */ /* 0x000fd20005761270 */
[----:B------:R0:W-:Y:S01]  /*62ac0*/  @P0 STG.E.U16 [R20.64], R14 ;  /* 0x0000000e14000986 */ /* 0x0001e2000c101506 */
[----:B------:R-:W-:Y:S01]  /*62ad0*/  ISETP.LT.AND P0, PT, R28, c[0x0][0x178], !P5 ;  /* 0x00005e001c007a0c */ /* 0x000fe20006f01270 */
[C---:B------:R-:W-:Y:S02]  /*62ae0*/  ISETP.LT.AND P5, PT, R29.reuse, c[0x0][0x178], !P5 ;  /* 0x00005e001d007a0c */ /* 0x040fe40006fa1270 */
[C---:B------:R-:W-:Y:S01]  /*62af0*/  IMAD.WIDE R8, R4.reuse, 0x2, R16 ;  /* 0x0000000204087825 */ /* 0x040fe200078e0210 */
[C---:B------:R-:W-:Y:S02]  /*62b00*/  IADD3 R2, R4.reuse, c[0x0][0x198], RZ ;  /* 0x0000660004027a10 */ /* 0x040fe40007ffe0ff */
[----:B------:R-:W-:Y:S01]  /*62b10*/  ISETP.LT.AND P2, PT, R29, c[0x0][0x178], !P2 ;  /* 0x00005e001d007a0c */ /* 0x000fe20005741270 */
[----:B------:R-:W-:Y:S01]  /*62b20*/  IMAD.WIDE R4, R4, 0x2, R18 ;  /* 0x0000000204047825 */ /* 0x000fe200078e0212 */
[----:B------:R-:W-:Y:S02]  /*62b30*/  IADD3 R0, R3, 0x1e4, RZ ;  /* 0x000001e403007810 */ /* 0x000fe40007ffe0ff */
[----:B0-----:R-:W-:-:S03]  /*62b40*/  PRMT R14, R14, 0x7632, R14 ;  /* 0x000076320e0e7816 */ /* 0x001fc6000000000e */
[----:B------:R0:W-:Y:S02]  /*62b50*/  @P0 STG.E.U16 [R8.64], R6 ;  /* 0x0000000608000986 */ /* 0x0001e4000c101506 */
[----:B------:R1:W-:Y:S01]  /*62b60*/  @P5 STG.E.U16 [R4.64], R14 ;  /* 0x0000000e04005986 */ /* 0x0003e2000c101506 */
[----:B------:R-:W-:Y:S01]  /*62b70*/  ISETP.GE.AND P0, PT, R0, c[0x0][0x17c], PT ;  /* 0x00005f0000007a0c */ /* 0x000fe20003f06270 */
[----:B----4-:R-:W-:Y:S02]  /*62b80*/  PRMT R0, R25, 0x7632, R0 ;  /* 0x0000763219007816 */ /* 0x010fe40000000000 */
[----:B0-----:R-:W-:-:S04]  /*62b90*/  IMAD.WIDE R8, R2, 0x2, R16 ;  /* 0x0000000202087825 */ /* 0x001fc800078e0210 */
[----:B-1----:R-:W-:Y:S01]  /*62ba0*/  IMAD.WIDE R4, R2, 0x2, R18 ;  /* 0x0000000202047825 */ /* 0x002fe200078e0212 */
[----:B------:R0:W-:Y:S01]  /*62bb0*/  @P3 STG.E.U16 [R8.64], R25 ;  /* 0x0000001908003986 */ /* 0x0001e2000c101506 */
[----:B------:R-:W-:Y:S02]  /*62bc0*/  ISETP.LT.AND P3, PT, R28, c[0x0][0x178], !P1 ;  /* 0x00005e001c007a0c */ /* 0x000fe40004f61270 */
[----:B------:R-:W-:Y:S01]  /*62bd0*/  ISETP.LT.AND P1, PT, R29, c[0x0][0x178], !P1 ;  /* 0x00005e001d007a0c */ /* 0x000fe20004f21270 */
[----:B------:R-:W-:Y:S01]  /*62be0*/  IADD3 R12, R3, 0x1e5, RZ ;  /* 0x000001e5030c7810 */ /* 0x000fe20007ffe0ff */
[----:B0-----:R-:W4:Y:S01]  /*62bf0*/  LDL.LU R25, [R1+0x60c] ;  /* 0x00060c0001197983 */ /* 0x001f220000300800 */
[----:B------:R-:W-:-:S04]  /*62c00*/  IADD3 R8, R2, c[0x0][0x198], RZ ;  /* 0x0000660002087a10 */ /* 0x000fc80007ffe0ff */
[----:B------:R-:W-:Y:S02]  /*62c10*/  IADD3 R2, R8, c[0x0][0x198], RZ ;  /* 0x0000660008027a10 */ /* 0x000fe40007ffe0ff */
[----:B------:R-:W-:-:S03]  /*62c20*/  ISETP.GE.AND P5, PT, R12, c[0x0][0x17c], PT ;  /* 0x00005f000c007a0c */ /* 0x000fc60003fa6270 */
[----:B------:R-:W-:Y:S01]  /*62c30*/  IMAD.WIDE R12, R2, 0x2, R16 ;  /* 0x00000002020c7825 */ /* 0x000fe200078e0210 */
[----:B---3--:R-:W-:Y:S01]  /*62c40*/  PRMT R6, R26, 0x7632, R6 ;  /* 0x000076321a067816 */ /* 0x008fe20000000006 */
[----:B------:R0:W-:Y:S01]  /*62c50*/  @P2 STG.E.U16 [R4.64], R26 ;  /* 0x0000001a04002986 */ /* 0x0001e2000c101506 */
[----:B------:R-:W-:Y:S01]  /*62c60*/  ISETP.LT.AND P2, PT, R28, c[0x0][0x178], !P4 ;  /* 0x00005e001c007a0c */ /* 0x000fe20006741270 */
[----:B------:R-:W-:Y:S02]  /*62c70*/  ISETP.LT.AND P4, PT, R29, c[0x0][0x178], !P4 ;  /* 0x00005e001d007a0c */ /* 0x000fe40006781270 */
[----:B0-----:R-:W3:Y:S01]  /*62c80*/  LDL.LU R26, [R1+0x6c] ;  /* 0x00006c00011a7983 */ /* 0x001ee20000300800 */
[----:B------:R-:W-:-:S04]  /*62c90*/  IMAD.WIDE R4, R8, 0x2, R16 ;  /* 0x0000000208047825 */ /* 0x000fc800078e0210 */
[--C-:B------:R-:W-:Y:S01]  /*62ca0*/  IMAD.WIDE R8, R8, 0x2, R18.reuse ;  /* 0x0000000208087825 */ /* 0x100fe200078e0212 */
[----:B------:R0:W-:Y:S04]  /*62cb0*/  @P3 STG.E.U16 [R4.64], R0 ;  /* 0x0000000004003986 */ /* 0x0001e8000c101506 */
[----:B------:R1:W-:Y:S02]  /*62cc0*/  @P1 STG.E.U16 [R8.64], R6 ;  /* 0x0000000608001986 */ /* 0x0003e4000c101506 */
[----:B------:R1:W-:Y:S02]  /*62cd0*/  @P2 STG.E.U16 [R12.64], R24 ;  /* 0x000000180c002986 */ /* 0x0003e4000c101506 */
[----:B0-----:R-:W-:Y:S01]  /*62ce0*/  IMAD.WIDE R4, R2, 0x2, R18 ;  /* 0x0000000202047825 */ /* 0x001fe200078e0212 */
[----:B-1----:R-:W-:-:S02]  /*62cf0*/  PRMT R6, R24, 0x7632, R6 ;  /* 0x0000763218067816 */ /* 0x002fc40000000006 */
[----:B------:R-:W3:Y:S01]  /*62d00*/  LDL.LU R24, [R1+0x61c] ;  /* 0x00061c0001187983 */ /* 0x000ee20000300800 */
[----:B--2---:R-:W-:-:S03]  /*62d10*/  PRMT R0, R27, 0x7632, R0 ;  /* 0x000076321b007816 */ /* 0x004fc60000000000 */
[----:B------:R0:W-:Y:S04]  /*62d20*/  @P4 STG.E.U16 [R4.64], R27 ;  /* 0x0000001b04004986 */ /* 0x0001e8000c101506 */
[----:B0-----:R-:W2:Y:S01]  /*62d30*/  LDL.LU R27, [R1+0xcc] ;  /* 0x0000cc00011b7983 */ /* 0x001ea20000300800 */
[----:B------:R-:W-:-:S04]  /*62d40*/  IADD3 R10, R3, 0x1e3, RZ ;  /* 0x000001e3030a7810 */ /* 0x000fc80007ffe0ff */
[----:B------:R-:W-:Y:S02]  /*62d50*/  ISETP.GE.AND P6, PT, R10, c[0x0][0x17c], PT ;  /* 0x00005f000a007a0c */ /* 0x000fe40003fc6270 */
[----:B------:R-:W-:Y:S02]  /*62d60*/  IADD3 R12, R2, c[0x0][0x198], RZ ;  /* 0x00006600020c7a10 */ /* 0x000fe40007ffe0ff */
[C---:B------:R-:W-:Y:S01]  /*62d70*/  ISETP.LT.AND P1, PT, R28.reuse, c[0x0][0x178], !P6 ;  /* 0x00005e001c007a0c */ /* 0x040fe20007721270 */
[C---:B------:R-:W-:Y:S01]  /*62d80*/  ISETP.LT.AND P6, PT, R29.reuse, c[0x0][0x178], !P6 ;  /* 0x00005e001d007a0c */ /* 0x040fe200077c1270 */
[----:B------:R-:W-:Y:S01]  /*62d90*/  ISETP.LT.AND P2, PT, R28, c[0x0][0x178], !P0 ;  /* 0x00005e001c007a0c */ /* 0x000fe20004741270 */
[C---:B------:R-:W-:Y:S01]  /*62da0*/  IMAD.WIDE R8, R12.reuse, 0x2, R16 ;  /* 0x000000020c087825 */ /* 0x040fe200078e0210 */
[C---:B------:R-:W-:Y:S02]  /*62db0*/  IADD3 R2, R12.reuse, c[0x0][0x198], RZ ;  /* 0x000066000c027a10 */ /* 0x040fe40007ffe0ff */
[----:B------:R-:W-:Y:S01]  /*62dc0*/  ISETP.LT.AND P0, PT, R29, c[0x0][0x178], !P0 ;  /* 0x00005e001d007a0c */ /* 0x000fe20004701270 */
[----:B------:R-:W-:Y:S01]  /*62dd0*/  IMAD.WIDE R4, R12, 0x2, R18 ;  /* 0x000000020c047825 */ /* 0x000fe200078e0212 */
[----:B------:R-:W-:-:S05]  /*62de0*/  IADD3 R10, R3, 0x1e6, RZ ;  /* 0x000001e6030a7810 */ /* 0x000fca0007ffe0ff */
[----:B------:R0:W-:Y:S01]  /*62df0*/  @P1 STG.E.U16 [R8.64], R6 ;  /* 0x0000000608001986 */ /* 0x0001e2000c101506 */
[----:B------:R1:W-:Y:S01]  /*62e00*/  @P6 STG.E.U16 [R4.64], R0 ;  /* 0x0000000004006986 */ /* 0x0003e2000c101506 */
[----:B------:R-:W-:Y:S01]  /*62e10*/  ISETP.GE.AND P3, PT, R10, c[0x0][0x17c], PT ;  /* 0x00005f000a007a0c */ /* 0x000fe20003f66270 */
[----:B0-----:R-:W-:-:S04]  /*62e20*/  IMAD.WIDE R8, R2, 0x2, R16 ;  /* 0x0000000202087825 */ /* 0x001fc800078e0210 */
[----:B-1----:R-:W-:Y:S01]  /*62e30*/  IMAD.WIDE R4, R2, 0x2, R18 ;  /* 0x0000000202047825 */ /* 0x002fe200078e0212 */
[----:B----4-:R-:W-:Y:S01]  /*62e40*/  PRMT R0, R25, 0x7632, R0 ;  /* 0x0000763219007816 */ /* 0x010fe20000000000 */
[----:B------:R0:W-:Y:S01]  /*62e50*/  @P2 STG.E.U16 [R8.64], R25 ;  /* 0x0000001908002986 */ /* 0x0001e2000c101506 */
[----:B------:R-:W-:Y:S01]  /*62e60*/  ISETP.LT.AND P2, PT, R28, c[0x0][0x178], !P5 ;  /* 0x00005e001c007a0c */ /* 0x000fe20006f41270 */
[----:B------:R-:W-:Y:S01]  /*62e70*/  ISETP.LT.AND P5, PT, R29, c[0x0][0x178], !P5 ;  /* 0x00005e001d007a0c */ /* 0x000fe20006fa1270 */
[C---:B------:R-:W-:Y:S02]  /*62e80*/  IADD3 R13, R3.reuse, 0x1e7, RZ ;  /* 0x000001e7030d7810 */ /* 0x040fe40007ffe0ff */
[----:B------:R-:W-:Y:S01]  /*62e90*/  IADD3 R12, R3, 0x1e9, RZ ;  /* 0x000001e9030c7810 */ /* 0x000fe20007ffe0ff */
[----:B0-----:R-:W4:Y:S01]  /*62ea0*/  LDL.LU R25, [R1+0x62c] ;  /* 0x00062c0001197983 */ /* 0x001f220000300800 */
[----:B------:R-:W-:-:S04]  /*62eb0*/  IADD3 R8, R2, c[0x0][0x198], RZ ;  /* 0x0000660002087a10 */ /* 0x000fc80007ffe0ff */
[----:B------:R-:W-:Y:S02]  /*62ec0*/  IADD3 R2, R8, c[0x0][0x198], RZ ;  /* 0x0000660008027a10 */ /* 0x000fe40007ffe0ff */
[----:B------:R-:W-:Y:S02]  /*62ed0*/  ISETP.GE.AND P4, PT, R13, c[0x0][0x17c], PT ;  /* 0x00005f000d007a0c */ /* 0x000fe40003f86270 */
[----:B------:R-:W-:Y:S01]  /*62ee0*/  ISETP.GE.AND P6, PT, R12, c[0x0][0x17c], PT ;  /* 0x00005f000c007a0c */ /* 0x000fe20003fc6270 */
        /* <DEDUP_REMOVED lines=9> */
[----:B------:R-:W-:Y:S02]  /*62f80*/  @P5 STG.E.U16 [R8.64], R6 ;  /* 0x0000000608005986 */ /* 0x000fe4000c101506 */
[----:B------:R1:W-:Y:S02]  /*62f90*/  @P0 STG.E.U16 [R12.64], R24 ;  /* 0x000000180c000986 */ /* 0x0003e4000c101506 */
[----:B0-----:R-:W-:Y:S01]  /*62fa0*/  IMAD.WIDE R4, R2, 0x2, R18 ;  /* 0x0000000202047825 */ /* 0x001fe200078e0212 */
[----:B------:R-:W-:-:S02]  /*62fb0*/  PRMT R0, R24, 0x7632, R0 ;  /* 0x0000763218007816 */ /* 0x000fc40000000000 */
[----:B-1----:R-:W3:Y:S01]  /*62fc0*/  LDL.LU R24, [R1+0x63c] ;  /* 0x00063c0001187983 */ /* 0x002ee20000300800 */
[----:B--2---:R-:W-:-:S03]  /*62fd0*/  PRMT R6, R27, 0x7632, R6 ;  /* 0x000076321b067816 */ /* 0x004fc60000000006 */
[----:B------:R0:W-:Y:S04]  /*62fe0*/  @P3 STG.E.U16 [R4.64], R27 ;  /* 0x0000001b04003986 */ /* 0x0001e8000c101506 */
[----:B0-----:R-:W2:Y:S01]  /*62ff0*/  LDL.LU R27, [R1+0xac] ;  /* 0x0000ac00011b7983 */ /* 0x001ea20000300800 */
[----:B------:R-:W-:Y:S02]  /*63000*/  IADD3 R10, R3, 0x1e8, RZ ;  /* 0x000001e8030a7810 */ /* 0x000fe40007ffe0ff */
[----:B------:R-:W-:Y:S02]  /*63010*/  ISETP.LT.AND P0, PT, R28, c[0x0][0x178], !P4 ;  /* 0x00005e001c007a0c */ /* 0x000fe40006701270 */
[----:B------:R-:W-:Y:S02]  /*63020*/  IADD3 R12, R2, c[0x0][0x198], RZ ;  /* 0x00006600020c7a10 */ /* 0x000fe40007ffe0ff */
[----:B------:R-:W-:Y:S01]  /*63030*/  ISETP.GE.AND P1, PT, R10, c[0x0][0x17c], PT ;  /* 0x00005f000a007a0c */ /* 0x000fe20003f26270 */
[----:B------:R-:W-:-:S03]  /*63040*/  ISETP.LT.AND P4, PT, R29, c[0x0][0x178], !P4 ;  /* 0x00005e001d007a0c */ /* 0x000fc60006781270 */
[----:B------:R-:W-:Y:S01]  /*63050*/  ISETP.LT.AND P3, PT, R28, c[0x0][0x178], !P1 ;  /* 0x00005e001c007a0c */ /* 0x000fe20004f61270 */
[C---:B------:R-:W-:Y:S01]  /*63060*/  IMAD.WIDE R8, R12.reuse, 0x2, R16 ;  /* 0x000000020c087825 */ /* 0x040fe200078e0210 */
[C---:B------:R-:W-:Y:S02]  /*63070*/  IADD3 R2, R12.reuse, c[0x0][0x198], RZ ;  /* 0x000066000c027a10 */ /* 0x040fe40007ffe0ff */
[----:B------:R-:W-:Y:S01]  /*63080*/  ISETP.LT.AND P1, PT, R29, c[0x0][0x178], !P1 ;  /* 0x00005e001d007a0c */ /* 0x000fe20004f21270 */
[----:B------:R-:W-:Y:S01]  /*63090*/  IMAD.WIDE R4, R12, 0x2, R18 ;  /* 0x000000020c047825 */ /* 0x000fe200078e0212 */
[----:B------:R0:W-:Y:S01]  /*630a0*/  @P0 STG.E.U16 [R8.64], R0 ;  /* 0x0000000008000986 */ /* 0x0001e2000c101506 */
[----:B------:R-:W-:-:S03]  /*630b0*/  IADD3 R10, R3, 0x1ea, RZ ;  /* 0x000001ea030a7810 */ /* 0x000fc60007ffe0ff */
[----:B------:R1:W-:Y:S01]  /*630c0*/  @P4 STG.E.U16 [R4.64], R6 ;  /* 0x0000000604004986 */ /* 0x0003e2000c101506 */
[----:B------:R-:W-:Y:S01]  /*630d0*/  ISETP.GE.AND P2, PT, R10, c[0x0][0x17c], PT ;  /* 0x00005f000a007a0c */ /* 0x000fe20003f46270 */
[----:B0-----:R-:W-:-:S04]  /*630e0*/  IMAD.WIDE R8, R2, 0x2, R16 ;  /* 0x0000000202087825 */ /* 0x001fc800078e0210 */
[----:B-1----:R-:W-:Y:S01]  /*630f0*/  IMAD.WIDE R4, R2, 0x2, R18 ;  /* 0x0000000202047825 */ /* 0x002fe200078e0212 */
[C---:B------:R-:W-:Y:S02]  /*63100*/  IADD3 R13, R3.reuse, 0x1eb, RZ ;  /* 0x000001eb030d7810 */ /* 0x040fe40007ffe0ff */
[----:B------:R-:W-:Y:S02]  /*63110*/  IADD3 R12, R3, 0x1ed, RZ ;  /* 0x000001ed030c7810 */ /* 0x000fe40007ffe0ff */
[----:B----4-:R-:W-:Y:S01]  /*63120*/  PRMT R0, R25, 0x7632, R0 ;  /* 0x0000763219007816 */ /* 0x010fe20000000000 */
[----:B------:R0:W-:Y:S01]  /*63130*/  @P3 STG.E.U16 [R8.64], R25 ;  /* 0x0000001908003986 */ /* 0x0001e2000c101506 */
[----:B------:R-:W-:Y:S01]  /*63140*/  ISETP.LT.AND P3, PT, R28, c[0x0][0x178], !P6 ;  /* 0x00005e001c007a0c */ /* 0x000fe20007761270 */
[----:B------:R-:W-:Y:S02]  /*63150*/  ISETP.LT.AND P6, PT, R29, c[0x0][0x178], !P6 ;  /* 0x00005e001d007a0c */ /* 0x000fe400077c1270 */
        /* <DEDUP_REMOVED lines=77> */
[C---:B------:R-:W-:Y:S02]  /*63630*/  IADD3 R10, R3.reuse, 0x1f2, RZ ;  /* 0x000001f2030a7810 */ /* 0x040fe40007ffe0ff */
[----:B------:R-:W-:Y:S01]  /*63640*/  IADD3 R13, R3, 0x1f3, RZ ;  /* 0x000001f3030d7810 */ /* 0x000fe20007ffe0ff */
[----:B------:R1:W-:Y:S01]  /*63650*/  @P6 STG.E.U16 [R4.64], R6 ;  /* 0x0000000604006986 */ /* 0x0003e2000c101506 */
[----:B------:R-:W-:Y:S01]  /*63660*/  ISETP.GE.AND P2, PT, R10, c[0x0][0x17c], PT ;  /* 0x00005f000a007a0c */ /* 0x000fe20003f46270 */
[----:B0-----:R-:W-:-:S04]  /*63670*/  IMAD.WIDE R8, R2, 0x2, R16 ;  /* 0x0000000202087825 */ /* 0x001fc800078e0210 */
[----:B-1----:R-:W-:Y:S01]  /*63680*/  IMAD.WIDE R4, R2, 0x2, R18 ;  /* 0x0000000202047825 */ /* 0x002fe200078e0212 */
[----:B------:R-:W-:-:S03]  /*63690*/  ISETP.GE.AND P4, PT, R13, c[0x0][0x17c], PT ;  /* 0x00005f000d007a0c */ /* 0x000fc60003f86270 */
[----:B------:R-:W-:Y:S01]  /*636a0*/  IADD3 R13, R2, c[0x0][0x198], RZ ;  /* 0x00006600020d7a10 */ /* 0x000fe20007ffe0ff */
[----:B------:R-:W-:Y:S01]  /*636b0*/  IADD3 R12, R3, 0x1f5, RZ ;  /* 0x000001f5030c7810 */ /* 0x000fe20007ffe0ff */
[----:B----4-:R0:W-:Y:S01]  /*636c0*/  @P3 STG.E.U16 [R8.64], R25 ;  /* 0x0000001908003986 */ /* 0x0101e2000c101506 */
[----:B------:R-:W-:Y:S02]  /*636d0*/  ISETP.LT.AND P3, PT, R28, c[0x0][0x178], !P5 ;  /* 0x00005e001c007a0c */ /* 0x000fe40006f61270 */
[----:B------:R-:W-:Y:S01]  /*636e0*/  PRMT R0, R25, 0x7632, R0 ;  /* 0x0000763219007816 */ /* 0x000fe20000000000 */
[----:B------:R-:W-:Y:S01]  /*636f0*/  ISETP.LT.AND P5, PT, R29, c[0x0][0x178], !P5 ;  /* 0x00005e001d007a0c */ /* 0x000fe20006fa1270 */
[C---:B------:R-:W-:Y:S01]  /*63700*/  IADD3 R2, R13.reuse, c[0x0][0x198], RZ ;  /* 0x000066000d027a10 */ /* 0x040fe20007ffe0ff */
[----:B0-----:R-:W4:Y:S01]  /*63710*/  LDL.LU R25, [R1+0x69c] ;  /* 0x00069c0001197983 */ /* 0x001f220000300800 */
[----:B------:R-:W-:Y:S01]  /*63720*/  IMAD.WIDE R8, R13, 0x2, R18 ;  /* 0x000000020d087825 */ /* 0x000fe200078e0212 */
[----:B------:R-:W-:-:S02]  /*63730*/  ISETP.GE.AND P6, PT, R12, c[0x0][0x17c], PT ;  /* 0x00005f000c007a0c */ /* 0x000fc40003fc6270 */
[----:B---3--:R-:W-:Y:S01]  /*63740*/  PRMT R6, R26, 0x7632, R6 ;  /* 0x000076321a067816 */ /* 0x008fe20000000006 */
[----:B------:R0:W-:Y:S01]  /*63750*/  @P1 STG.E.U16 [R4.64], R26 ;  /* 0x0000001a04001986 */ /* 0x0001e2000c101506 */
[----:B------:R-:W-:Y:S01]  /*63760*/  ISETP.LT.AND P1, PT, R28, c[0x0][0x178], !P2 ;  /* 0x00005e001c007a0c */ /* 0x000fe20005721270 */
[----:B------:R-:W-:Y:S02]  /*63770*/  ISETP.LT.AND P2, PT, R29, c[0x0][0x178], !P2 ;  /* 0x00005e001d007a0c */ /* 0x000fe40005741270 */
[----:B0-----:R-:W3:Y:S01]  /*63780*/  LDL.LU R26, [R1+0x2c] ;  /* 0x00002c00011a7983 */ /* 0x001ee20000300800 */
[----:B------:R-:W-:-:S04]  /*63790*/  IMAD.WIDE R4, R13, 0x2, R16 ;  /* 0x000000020d047825 */ /* 0x000fc800078e0210 */
[C---:B------:R-:W-:Y:S01]  /*637a0*/  IMAD.WIDE R12, R2.reuse, 0x2, R16 ;  /* 0x00000002020c7825 */ /* 0x040fe200078e0210 */
[----:B------:R0:W-:Y:S03]  /*637b0*/  @P3 STG.E.U16 [R4.64], R0 ;  /* 0x0000000004003986 */ /* 0x0001e6000c101506 */
[----:B------:R2:W-:Y:S02]  /*637c0*/  @P5 STG.E.U16 [R8.64], R6 ;  /* 0x0000000608005986 */ /* 0x0005e4000c101506 */
[----:B------:R-:W-:Y:S02]  /*637d0*/  @P1 STG.E.U16 [R12.64], R24 ;  /* 0x000000180c001986 */ /* 0x000fe4000c101506 */
[----:B0-----:R-:W-:Y:S01]  /*637e0*/  IMAD.WIDE R4, R2, 0x2, R18 ;  /* 0x0000000202047825 */ /* 0x001fe200078e0212 */
[----:B--2---:R-:W-:-:S04]  /*637f0*/  PRMT R6, R27, 0x7632, R6 ;  /* 0x000076321b067816 */ /* 0x004fc80000000006 */
[----:B------:R0:W-:Y:S04]  /*63800*/  @P2 STG.E.U16 [R4.64], R27 ;  /* 0x0000001b04002986 */ /* 0x0001e8000c101506 */
[----:B0-----:R-:W2:Y:S01]  /*63810*/  LDL.LU R27, [R1+0x6ac] ;  /* 0x0006ac00011b7983 */ /* 0x001ea20000300800 */
[----:B------:R-:W-:Y:S02]  /*63820*/  IADD3 R10, R3, 0x1f4, RZ ;  /* 0x000001f4030a7810 */ /* 0x000fe40007ffe0ff */
[----:B------:R-:W-:Y:S01]  /*63830*/  ISETP.LT.AND P1, PT, R28, c[0x0][0x178], !P4 ;  /* 0x00005e001c007a0c */ /* 0x000fe20006721270 */
[----:B------:R-:W-:Y:S01]  /*63840*/  ISETP.LT.AND P4, PT, R29, c[0x0][0x178], !P4 ;  /* 0x00005e001d007a0c */ /* 0x000fe20006781270 */
[----:B------:R-:W-:Y:S02]  /*63850*/  IADD3 R21, R2, c[0x0][0x198], RZ ;  /* 0x0000660002157a10 */ /* 0x000fe40007ffe0ff */
[----:B------:R-:W-:-:S02]  /*63860*/  ISETP.GE.AND P0, PT, R10, c[0x0][0x17c], PT ;  /* 0x00005f000a007a0c */ /* 0x000fc40003f06270 */
[----:B------:R-:W-:Y:S02]  /*63870*/  PRMT R0, R24, 0x7632, R0 ;  /* 0x0000763218007816 */ /* 0x000fe40000000000 */
[----:B------:R-:W2:Y:S01]  /*63880*/  LDL.LU R24, [R1+0x1c] ;  /* 0x00001c0001187983 */ /* 0x000ea20000300800 */
[----:B------:R-:W-:Y:S01]  /*63890*/  ISETP.LT.AND P2, PT, R28, c[0x0][0x178], !P0 ;  /* 0x00005e001c007a0c */ /* 0x000fe20004741270 */
[----:B------:R-:W-:Y:S02]  /*638a0*/  ISETP.LT.AND P0, PT, R29, c[0x0][0x178], !P0 ;  /* 0x00005e001d007a0c */ /* 0x000fe40004701270 */
[C---:B------:R-:W-:Y:S01]  /*638b0*/  IMAD.WIDE R8, R21.reuse, 0x2, R16 ;  /* 0x0000000215087825 */ /* 0x040fe200078e0210 */
[----:B------:R-:W-:-:S03]  /*638c0*/  IADD3 R2, R21, c[0x0][0x198], RZ ;  /* 0x0000660015027a10 */ /* 0x000fc60007ffe0ff */
[----:B------:R-:W-:Y:S01]  /*638d0*/  IMAD.WIDE R4, R21, 0x2, R18 ;  /* 0x0000000215047825 */ /* 0x000fe200078e0212 */
[----:B------:R-:W-:Y:S01]  /*638e0*/  IADD3 R10, R3, 0x1f6, RZ ;  /* 0x000001f6030a7810 */ /* 0x000fe20007ffe0ff */
[----:B------:R0:W-:Y:S03]  /*638f0*/  @P1 STG.E.U16 [R8.64], R0 ;  /* 0x0000000008001986 */ /* 0x0001e6000c101506 */
[----:B------:R1:W-:Y:S01]  /*63900*/  @P4 STG.E.U16 [R4.64], R6 ;  /* 0x0000000604004986 */ /* 0x0003e2000c101506 */
[----:B------:R-:W-:Y:S02]  /*63910*/  ISETP.LT.AND P4, PT, R28, c[0x0][0x178], !P6 ;  /* 0x00005e001c007a0c */ /* 0x000fe40007781270 */
[----:B------:R-:W-:Y:S02]  /*63920*/  ISETP.GE.AND P3, PT, R10, c[0x0][0x17c], PT ;  /* 0x00005f000a007a0c */ /* 0x000fe40003f66270 */
[C---:B------:R-:W-:Y:S01]  /*63930*/  IADD3 R13, R2.reuse, c[0x0][0x198], RZ ;  /* 0x00006600020d7a10 */ /* 0x040fe20007ffe0ff */
[----:B0-----:R-:W-:-:S04]  /*63940*/  IMAD.WIDE R8, R2, 0x2, R16 ;  /* 0x0000000202087825 */ /* 0x001fc800078e0210 */
[----:B-1----:R-:W-:Y:S01]  /*63950*/  IMAD.WIDE R4, R2, 0x2, R18 ;  /* 0x0000000202047825 */ /* 0x002fe200078e0212 */
[----:B------:R-:W-:Y:S02]  /*63960*/  ISETP.LT.AND P6, PT, R29, c[0x0][0x178], !P6 ;  /* 0x00005e001d007a0c */ /* 0x000fe400077c1270 */
[----:B------:R-:W-:Y:S01]  /*63970*/  IADD3 R21, R13, c[0x0][0x198], RZ ;  /* 0x000066000d157a10 */ /* 0x000fe20007ffe0ff */
[----:B----4-:R0:W-:Y:S01]  /*63980*/  @P2 STG.E.U16 [R8.64], R25 ;  /* 0x0000001908002986 */ /* 0x0101e2000c101506 */
[----:B------:R-:W-:Y:S02]  /*63990*/  IADD3 R6, R3, 0x1fa, RZ ;  /* 0x000001fa03067810 */ /* 0x000fe40007ffe0ff */
[----:B0-----:R-:W-:Y:S01]  /*639a0*/  PRMT R9, R25, 0x7632, R9 ;  /* 0x0000763219097816 */ /* 0x001fe20000000009 */
[----:B---3--:R0:W-:Y:S01]  /*639b0*/  @P0 STG.E.U16 [R4.64], R26 ;  /* 0x0000001a04000986 */ /* 0x0081e2000c101506 */
[----:B------:R-:W-:Y:S02]  /*639c0*/  PRMT R2, R26, 0x7632, R2 ;  /* 0x000076321a027816 */ /* 0x000fe40000000002 */
[----:B------:R-:W-:Y:S01]  /*639d0*/  ISETP.LT.AND P0, PT, R28, c[0x0][0x178], !P3 ;  /* 0x00005e001c007a0c */ /* 0x000fe20005f01270 */
[----:B0-----:R-:W3:Y:S01]  /*639e0*/  LDL.LU R26, [R1+0x6dc] ;  /* 0x0006dc00011a7983 */ /* 0x001ee20000300800 */
[----:B------:R-:W-:-:S04]  /*639f0*/  IMAD.WIDE R4, R13, 0x2, R16 ;  /* 0x000000020d047825 */ /* 0x000fc800078e0210 */
[----:B------:R-:W4:Y:S01]  /*63a00*/  LDL.LU R25, [R1+0xc] ;  /* 0x00000c0001197983 */ /* 0x000f220000300800 */
[----:B------:R0:W-:Y:S01]  /*63a10*/  @P4 STG.E.U16 [R4.64], R9 ;  /* 0x0000000904004986 */ /* 0x0001e2000c101506 */
[----:B------:R-:W-:Y:S01]  /*63a20*/  ISETP.GE.AND P4, PT, R6, c[0x0][0x17c], PT ;  /* 0x00005f0006007a0c */ /* 0x000fe20003f86270 */
[----:B0-----:R-:W-:-:S04]  /*63a30*/  IMAD.WIDE R4, R13, 0x2, R18 ;  /* 0x000000020d047825 */ /* 0x001fc800078e0212 */
[----:B------:R-:W-:Y:S01]  /*63a40*/  IMAD.WIDE R8, R21, 0x2, R16 ;  /* 0x0000000215087825 */ /* 0x000fe200078e0210 */
[----:B------:R-:W-:Y:S04]  /*63a50*/  @P6 STG.E.U16 [R4.64], R2 ;  /* 0x0000000204006986 */ /* 0x000fe8000c101506 */
[----:B--2---:R0:W-:Y:S01]  /*63a60*/  @P0 STG.E.U16 [R8.64], R27 ;  /* 0x0000001b08000986 */ /* 0x0041e2000c101506 */
[----:B------:R-:W-:-:S03]  /*63a70*/  PRMT R6, R27, 0x7632, R6 ;  /* 0x000076321b067816 */ /* 0x000fc60000000006 */
[----:B0-----:R-:W2:Y:S01]  /*63a80*/  LDL.LU R27, [R1+0x6cc] ;  /* 0x0006cc00011b7983 */ /* 0x001ea20000300800 */
[----:B------:R-:W-:Y:S02]  /*63a90*/  ISETP.LT.AND P3, PT, R29, c[0x0][0x178], !P3 ;  /* 0x00005e001d007a0c */ /* 0x000fe40005f61270 */
[C---:B------:R-:W-:Y:S02]  /*63aa0*/  IADD3 R14, R3.reuse, 0x1f7, RZ ;  /* 0x000001f7030e7810 */ /* 0x040fe40007ffe0ff */
[----:B------:R-:W-:Y:S01]  /*63ab0*/  IADD3 R10, R3, 0x1f8, RZ ;  /* 0x000001f8030a7810 */ /* 0x000fe20007ffe0ff */
[C---:B------:R-:W-:Y:S01]  /*63ac0*/  IMAD.WIDE R12, R21.reuse, 0x2, R18 ;  /* 0x00000002150c7825 */ /* 0x040fe200078e0212 */
[----:B------:R-:W-:Y:S02]  /*63ad0*/  ISETP.GE.AND P5, PT, R14, c[0x0][0x17c], PT ;  /* 0x00005f000e007a0c */ /* 0x000fe40003fa6270 */
[----:B------:R-:W-:Y:S02]  /*63ae0*/  ISETP.GE.AND P1, PT, R10, c[0x0][0x17c], PT ;  /* 0x00005f000a007a0c */ /* 0x000fe40003f26270 */
[----:B------:R-:W-:-:S02]  /*63af0*/  IADD3 R21, R21, c[0x0][0x198], RZ ;  /* 0x0000660015157a10 */ /* 0x000fc40007ffe0ff */
[C---:B------:R-:W-:Y:S01]  /*63b00*/  ISETP.LT.AND P0, PT, R28.reuse, c[0x0][0x178], !P5 ;  /* 0x00005e001c007a0c */ /* 0x040fe20006f01270 */
[----:B------:R-:W-:Y:S01]  /*63b10*/  ISETP.LT.AND P5, PT, R29, c[0x0][0x178], !P5 ;  /* 0x00005e001d007a0c */ /* 0x000fe20006fa1270 */
[----:B------:R0:W-:Y:S01]  /*63b20*/  @P3 STG.E.U16 [R12.64], R24 ;  /* 0x000000180c003986 */ /* 0x0001e2000c101506 */
[----:B------:R-:W-:Y:S02]  /*63b30*/  ISETP.LT.AND P3, PT, R28, c[0x0][0x178], !P1 ;  /* 0x00005e001c007a0c */ /* 0x000fe40004f61270 */
[----:B------:R-:W-:Y:S02]  /*63b40*/  IADD3 R10, R3, 0x1f9, RZ ;  /* 0x000001f9030a7810 */ /* 0x000fe40007ffe0ff */
[----:B------:R-:W-:Y:S01]  /*63b50*/  IADD3 R23, R21, c[0x0][0x198], RZ ;  /* 0x0000660015177a10 */ /* 0x000fe20007ffe0ff */
[----:B------:R-:W-:Y:S02]  /*63b60*/  ISETP.LT.AND P1, PT, R29, c[0x0][0x178], !P1 ;  /* 0x00005e001d007a0c */ /* 0x000fe40004f21270 */
[----:B------:R-:W-:Y:S01]  /*63b70*/  IMAD.WIDE R4, R21, 0x2, R16 ;  /* 0x0000000215047825 */ /* 0x000fe200078e0210 */
[----:B------:R-:W-:-:S03]  /*63b80*/  ISETP.GE.AND P2, PT, R10, c[0x0][0x17c], PT ;  /* 0x00005f000a007a0c */ /* 0x000fc60003f46270 */
[----:B------:R-:W-:Y:S02]  /*63b90*/  PRMT R10, R24, 0x7632, R10 ;  /* 0x00007632180a7816 */ /* 0x000fe4000000000a */
[----:B------:R-:W-:-:S04]  /*63ba0*/  IMAD.WIDE R8, R21, 0x2, R18 ;  /* 0x0000000215087825 */ /* 0x000fc800078e0212 */
[C---:B0-----:R-:W-:Y:S01]  /*63bb0*/  IMAD.WIDE R12, R23.reuse, 0x2, R16 ;  /* 0x00000002170c7825 */ /* 0x041fe200078e0210 */
[----:B------:R0:W-:Y:S03]  /*63bc0*/  @P0 STG.E.U16 [R4.64], R6 ;  /* 0x0000000604000986 */ /* 0x0001e6000c101506 */
[----:B------:R1:W-:Y:S02]  /*63bd0*/  @P5 STG.E.U16 [R8.64], R10 ;  /* 0x0000000a08005986 */ /* 0x0003e4000c101506 */
[C---:B------:R-:W-:Y:S01]  /*63be0*/  IMAD.WIDE R20, R23.reuse, 0x2, R18 ;  /* 0x0000000217147825 */ /* 0x040fe200078e0212 */
[----:B------:R-:W-:Y:S02]  /*63bf0*/  IADD3 R23, R23, c[0x0][0x198], RZ ;  /* 0x0000660017177a10 */ /* 0x000fe40007ffe0ff */
[----:B------:R-:W-:-:S03]  /*63c00*/  ISETP.LT.AND P5, PT, R28, c[0x0][0x178], !P4 ;  /* 0x00005e001c007a0c */ /* 0x000fc600067a1270 */
[----:B0-----:R-:W-:-:S04]  /*63c10*/  IMAD.WIDE R4, R23, 0x2, R16 ;  /* 0x0000000217047825 */ /* 0x001fc800078e0210 */
[----:B-1----:R-:W-:Y:S01]  /*63c20*/  IMAD.WIDE R8, R23, 0x2, R18 ;  /* 0x0000000217087825 */ /* 0x002fe200078e0212 */
[----:B------:R-:W-:Y:S01]  /*63c30*/  IADD3 R6, R3, 0x1fd, RZ ;  /* 0x000001fd03067810 */ /* 0x000fe20007ffe0ff */
[----:B---3--:R0:W-:Y:S01]  /*63c40*/  @P3 STG.E.U16 [R12.64], R26 ;  /* 0x0000001a0c003986 */ /* 0x0081e2000c101506 */
[----:B------:R-:W-:Y:S01]  /*63c50*/  ISETP.LT.AND P3, PT, R28, c[0x0][0x178], !P2 ;  /* 0x00005e001c007a0c */ /* 0x000fe20005761270 */
[----:B------:R-:W-:Y:S01]  /*63c60*/  ISETP.LT.AND P2, PT, R29, c[0x0][0x178], !P2 ;  /* 0x00005e001d007a0c */ /* 0x000fe20005741270 */
[----:B------:R-:W-:Y:S02]  /*63c70*/  PRMT R2, R26, 0x7632, R2 ;  /* 0x000076321a027816 */ /* 0x000fe40000000002 */
[----:B----4-:R-:W-:Y:S01]  /*63c80*/  PRMT R14, R25, 0x7632, R14 ;  /* 0x00007632190e7816 */ /* 0x010fe2000000000e */
[----:B------:R1:W-:Y:S04]  /*63c90*/  @P1 STG.E.U16 [R20.64], R25 ;  /* 0x0000001914001986 */ /* 0x0003e8000c101506 */
[----:B0-----:R-:W3:Y:S01]  /*63ca0*/  LDL.LU R26, [R1+0x6bc] ;  /* 0x0006bc00011a7983 */ /* 0x001ee20000300800 */
[----:B-1----:R-:W-:-:S03]  /*63cb0*/  IADD3 R25, R23, c[0x0][0x198], RZ ;  /* 0x0000660017197a10 */ /* 0x002fc60007ffe0ff */
[----:B------:R-:W-:Y:S02]  /*63cc0*/  @P3 STG.E.U16 [R4.64], R2 ;  /* 0x0000000204003986 */ /* 0x000fe4000c101506 */
[----:B------:R-:W-:Y:S01]  /*63cd0*/  IMAD.WIDE R12, R25, 0x2, R16 ;  /* 0x00000002190c7825 */ /* 0x000fe200078e0210 */
[----:B------:R-:W-:Y:S01]  /*63ce0*/  ISETP.GE.AND P1, PT, R6, c[0x0][0x17c], PT ;  /* 0x00005f0006007a0c */ /* 0x000fe20003f26270 */
[----:B------:R-:W-:Y:S04]  /*63cf0*/  @P2 STG.E.U16 [R8.64], R14 ;  /* 0x0000000e08002986 */ /* 0x000fe8000c101506 */
[----:B--2---:R0:W-:Y:S01]  /*63d00*/  @P5 STG.E.U16 [R12.64], R27 ;  /* 0x0000001b0c005986 */ /* 0x0041e2000c101506 */
[----:B------:R-:W-:-:S03]  /*63d10*/  PRMT R6, R27, 0x7632, R6 ;  /* 0x000076321b067816 */ /* 0x000fc60000000006 */
[----:B0-----:R-:W2:Y:S01]  /*63d20*/  LDL.LU R27, [R1+0x67c] ;  /* 0x00067c00011b7983 */ /* 0x001ea20000300800 */
[----:B------:R-:W-:-:S04]  /*63d30*/  IADD3 R0, R3, 0x1fb, RZ ;  /* 0x000001fb03007810 */ /* 0x000fc80007ffe0ff */
[----:B------:R-:W-:Y:S01]  /*63d40*/  ISETP.GE.AND P6, PT, R0, c[0x0][0x17c], PT ;  /* 0x00005f0000007a0c */ /* 0x000fe20003fc6270 */
[----:B------:R-:W-:Y:S01]  /*63d50*/  IADD3 R0, R3, 0x1fc, RZ ;  /* 0x000001fc03007810 */ /* 0x000fe20007ffe0ff */
[----:B------:R-:W-:-:S03]  /*63d60*/  ISETP.LT.AND P4, PT, R29, c[0x0][0x178], !P4 ;  /* 0x00005e001d007a0c */ /* 0x000fc60006781270 */
[----:B------:R-:W-:Y:S02]  /*63d70*/  ISETP.GE.AND P0, PT, R0, c[0x0][0x17c], PT ;  /* 0x00005f0000007a0c */ /* 0x000fe40003f06270 */
[C---:B------:R-:W-:Y:S01]  /*63d80*/  ISETP.LT.AND P2, PT, R28.reuse, c[0x0][0x178], !P6 ;  /* 0x00005e001c007a0c */ /* 0x040fe20007741270 */
[----:B------:R-:W-:Y:S01]  /*63d90*/  IADD3 R0, R3, 0x1fe, RZ ;  /* 0x000001fe03007810 */ /* 0x000fe20007ffe0ff */
[----:B------:R-:W-:Y:S02]  /*63da0*/  ISETP.LT.AND P6, PT, R29, c[0x0][0x178], !P6 ;  /* 0x00005e001d007a0c */ /* 0x000fe400077c1270 */
[----:B------:R-:W-:Y:S02]  /*63db0*/  IADD3 R21, R25, c[0x0][0x198], RZ ;  /* 0x0000660019157a10 */ /* 0x000fe40007ffe0ff */
[----:B------:R-:W-:Y:S02]  /*63dc0*/  ISETP.LT.AND P5, PT, R28, c[0x0][0x178], !P0 ;  /* 0x00005e001c007a0c */ /* 0x000fe400047a1270 */
[----:B------:R-:W-:Y:S01]  /*63dd0*/  ISETP.GE.AND P3, PT, R0, c[0x0][0x17c], PT ;  /* 0x00005f0000007a0c */ /* 0x000fe20003f66270 */
[----:B------:R-:W-:Y:S01]  /*63de0*/  IADD3 R0, R3, 0x1ff, RZ ;  /* 0x000001ff03007810 */ /* 0x000fe20007ffe0ff */
[----:B------:R-:W-:Y:S01]  /*63df0*/  IADD3 R23, R21, c[0x0][0x198], RZ ;  /* 0x0000660015177a10 */ /* 0x000fe20007ffe0ff */
[----:B------:R-:W-:-:S04]  /*63e00*/  IMAD.WIDE R2, R25, 0x2, R18 ;  /* 0x0000000219027825 */ /* 0x000fc800078e0212 */
[----:B------:R-:W-:Y:S01]  /*63e10*/  IMAD.WIDE R4, R21, 0x2, R16 ;  /* 0x0000000215047825 */ /* 0x000fe200078e0210 */
[----:B------:R-:W-:-:S03]  /*63e20*/  PRMT R10, R7, 0x7632, R10 ;  /* 0x00007632070a7816 */ /* 0x000fc6000000000a */
[----:B------:R-:W-:-:S04]  /*63e30*/  IMAD.WIDE R8, R21, 0x2, R18 ;  /* 0x0000000215087825 */ /* 0x000fc800078e0212 */
[----:B------:R-:W-:Y:S01]  /*63e40*/  IMAD.WIDE R12, R23, 0x2, R16 ;  /* 0x00000002170c7825 */ /* 0x000fe200078e0210 */
[----:B------:R0:W-:Y:S03]  /*63e50*/  @P4 STG.E.U16 [R2.64], R7 ;  /* 0x0000000702004986 */ /* 0x0001e6000c101506 */
[----:B------:R1:W-:Y:S02]  /*63e60*/  @P2 STG.E.U16 [R4.64], R6 ;  /* 0x0000000604002986 */ /* 0x0003e4000c101506 */
[----:B------:R4:W-:Y:S01]  /*63e70*/  @P6 STG.E.U16 [R8.64], R10 ;  /* 0x0000000a08006986 */ /* 0x0009e2000c101506 */
[----:B------:R-:W-:Y:S02]  /*63e80*/  ISETP.LT.AND P0, PT, R29, c[0x0][0x178], !P0 ;  /* 0x00005e001d007a0c */ /* 0x000fe40004701270 */
[----:B------:R-:W-:Y:S02]  /*63e90*/  IADD3 R21, R23, c[0x0][0x198], RZ ;  /* 0x0000660017157a10 */ /* 0x000fe40007ffe0ff */
[----:B------:R-:W-:-:S02]  /*63ea0*/  ISETP.GE.AND P4, PT, R0, c[0x0][0x17c], PT ;  /* 0x00005f0000007a0c */ /* 0x000fc40003f86270 */
[C---:B------:R-:W-:Y:S01]  /*63eb0*/  ISETP.LT.AND P6, PT, R28.reuse, c[0x0][0x178], !P3 ;  /* 0x00005e001c007a0c */ /* 0x040fe20005fc1270 */
[----:B------:R-:W-:Y:S01]  /*63ec0*/  ISETP.LT.AND P3, PT, R29, c[0x0][0x178], !P3 ;  /* 0x00005e001d007a0c */ /* 0x000fe20005f61270 */
[----:B------:R-:W-:Y:S02]  /*63ed0*/  IADD3 R25, R21, c[0x0][0x198], RZ ;  /* 0x0000660015197a10 */ /* 0x000fe40007ffe0ff */
[----:B------:R-:W-:Y:S01]  /*63ee0*/  ISETP.LT.AND P2, PT, R28, c[0x0][0x178], !P4 ;  /* 0x00005e001c007a0c */ /* 0x000fe20006741270 */
[----:B------:R-:W-:Y:S02]  /*63ef0*/  ISETP.LT.AND P4, PT, R29, c[0x0][0x178], !P4 ;  /* 0x00005e001d007a0c */ /* 0x000fe40006781270 */
[----:B0-----:R-:W-:Y:S01]  /*63f00*/  IMAD.WIDE R2, R23, 0x2, R18 ;  /* 0x0000000217027825 */ /* 0x001fe200078e0212 */
[----:B------:R-:W-:-:S03]  /*63f10*/  IADD3 R23, R25, c[0x0][0x198], RZ ;  /* 0x0000660019177a10 */ /* 0x000fc60007ffe0ff */
[----:B-1----:R-:W-:Y:S01]  /*63f20*/  IMAD.WIDE R4, R21, 0x2, R16 ;  /* 0x0000000215047825 */ /* 0x002fe200078e0210 */
[----:B----4-:R-:W-:-:S03]  /*63f30*/  PRMT R10, R11, 0x7632, R10 ;  /* 0x000076320b0a7816 */ /* 0x010fc6000000000a */
[----:B------:R-:W-:-:S04]  /*63f40*/  IMAD.WIDE R6, R21, 0x2, R18 ;  /* 0x0000000215067825 */ /* 0x000fc800078e0212 */
[----:B------:R-:W-:-:S04]  /*63f50*/  IMAD.WIDE R8, R25, 0x2, R16 ;  /* 0x0000000219087825 */ /* 0x000fc800078e0210 */
[----:B------:R-:W-:Y:S01]  /*63f60*/  IMAD.WIDE R16, R23, 0x2, R16 ;  /* 0x0000000217107825 */ /* 0x000fe200078e0210 */
[----:B---3--:R0:W-:Y:S01]  /*63f70*/  @P5 STG.E.U16 [R12.64], R26 ;  /* 0x0000001a0c005986 */ /* 0x0081e2000c101506 */
[----:B------:R-:W-:Y:S02]  /*63f80*/  ISETP.LT.AND P5, PT, R28, c[0x0][0x178], !P1 ;  /* 0x00005e001c007a0c */ /* 0x000fe40004fa1270 */
[----:B------:R-:W-:Y:S01]  /*63f90*/  ISETP.LT.AND P1, PT, R29, c[0x0][0x178], !P1 ;  /* 0x00005e001d007a0c */ /* 0x000fe20004f21270 */
[----:B------:R-:W-:Y:S01]  /*63fa0*/  PRMT R0, R26, 0x7632, R0 ;  /* 0x000076321a007816 */ /* 0x000fe20000000000 */
[----:B------:R2:W-:Y:S01]  /*63fb0*/  @P0 STG.E.U16 [R2.64], R11 ;  /* 0x0000000b02000986 */ /* 0x0005e2000c101506 */
[----:B0-----:R-:W-:-:S08]  /*63fc0*/  IMAD.WIDE R12, R25, 0x2, R18 ;  /* 0x00000002190c7825 */ /* 0x001fd000078e0212 */
[----:B------:R0:W-:Y:S02]  /*63fd0*/  @P5 STG.E.U16 [R4.64], R0 ;  /* 0x0000000004005986 */ /* 0x0001e4000c101506 */
[----:B------:R0:W-:Y:S02]  /*63fe0*/  @P1 STG.E.U16 [R6.64], R10 ;  /* 0x0000000a06001986 */ /* 0x0001e4000c101506 */
[----:B------:R-:W-:Y:S01]  /*63ff0*/  IMAD.WIDE R18, R23, 0x2, R18 ;  /* 0x0000000217127825 */ /* 0x000fe200078e0212 */
[----:B--2---:R-:W-:Y:S01]  /*64000*/  PRMT R3, R27, 0x7632, R3 ;  /* 0x000076321b037816 */ /* 0x004fe20000000003 */
[----:B------:R0:W-:Y:S02]  /*64010*/  @P6 STG.E.U16 [R8.64], R27 ;  /* 0x0000001b08006986 */ /* 0x0001e4000c101506 */
[----:B------:R0:W-:Y:S02]  /*64020*/  @P3 STG.E.U16 [R12.64], R15 ;  /* 0x0000000f0c003986 */ /* 0x0001e4000c101506 */
[----:B------:R0:W-:Y:S01]  /*64030*/  @P2 STG.E.U16 [R16.64], R3 ;  /* 0x0000000310002986 */ /* 0x0001e2000c101506 */
[----:B------:R-:W-:Y:S05]  /*64040*/  @!P4 EXIT ;  /* 0x000000000000c94d */ /* 0x000fea0003800000 */
[----:B0-----:R-:W-:-:S05]  /*64050*/  PRMT R9, R15, 0x7632, R9 ;  /* 0x000076320f097816 */ /* 0x001fca0000000009 */
[----:B------:R-:W-:Y:S01]  /*64060*/  STG.E.U16 [R18.64], R9 ;  /* 0x0000000912007986 */ /* 0x000fe2000c101506 */
[----:B------:R-:W-:Y:S05]  /*64070*/  EXIT ;  /* 0x000000000000794d */ /* 0x000fea0003800000 */
.L_x_3:
[----:B------:R-:W-:-:S00]  /*64080*/  BRA `(.L_x_3) ;  /* 0xfffffff000007947 */ /* 0x000fc0000383ffff */
[----:B------:R-:W-:-:S00]  /*64090*/  NOP ;  /* 0x0000000000007918 */ /* 0x000fc00000000000 */
        /* <DEDUP_REMOVED lines=14> */
.L_x_4:


//--------------------- .nv.shared.matmul_kernel  --------------------------
	.section	.nv.shared.matmul_kernel,"aw",@nobits
	.sectionflags	@""
	.align	16
